// auto-generated by cutlass_sweep.gemm — config: {"arch": "sm_100", "cluster_m": 2, "cluster_n": 2, "dtype": "int8", "stages": 0, "tile_k": 128, "tile_m": 256, "tile_n": 256}
#include "cutlass/cutlass.h"
#include "cutlass/gemm/collective/collective_builder.hpp"
#include "cutlass/gemm/device/gemm_universal_adapter.h"
#include "cutlass/gemm/kernel/gemm_universal.hpp"
#include "cutlass/epilogue/collective/collective_builder.hpp"

using ElemA = int8_t;
using ElemB = int8_t;
using ElemCD = int8_t;
using Acc  = int32_t;
using TileShape    = cute::Shape<cute::_256, cute::_256, cute::_128>;
using ClusterShape = cute::Shape<cute::_2, cute::_2, cute::_1>;

using CollectiveEpilogue = typename cutlass::epilogue::collective::CollectiveBuilder<
    cutlass::arch::Sm100, cutlass::arch::OpClassTensorOp,
    TileShape, ClusterShape,
    cutlass::epilogue::collective::EpilogueTileAuto,
    Acc, Acc,
    ElemCD, cutlass::layout::RowMajor, 128 / cutlass::sizeof_bits<ElemCD>::value,
    ElemCD, cutlass::layout::RowMajor, 128 / cutlass::sizeof_bits<ElemCD>::value,
    cutlass::epilogue::collective::EpilogueScheduleAuto
  >::CollectiveOp;

using CollectiveMainloop = typename cutlass::gemm::collective::CollectiveBuilder<
    cutlass::arch::Sm100, cutlass::arch::OpClassTensorOp,
    ElemA, cutlass::layout::RowMajor, 128 / cutlass::sizeof_bits<ElemA>::value,
    ElemB, cutlass::layout::ColumnMajor, 128 / cutlass::sizeof_bits<ElemB>::value,
    Acc,
    TileShape, ClusterShape,
    cutlass::gemm::collective::StageCountAutoCarveout<static_cast<int>(sizeof(typename CollectiveEpilogue::SharedStorage))>,
    cutlass::gemm::collective::KernelScheduleAuto
  >::CollectiveOp;

using GemmKernel = cutlass::gemm::kernel::GemmUniversal<
    cute::Shape<int,int,int,int>,
    CollectiveMainloop,
    CollectiveEpilogue
>;
using Gemm = cutlass::gemm::device::GemmUniversalAdapter<GemmKernel>;

// Force the device kernel symbol into the cubin without needing a host main.
auto* _anchor = &cutlass::device_kernel<GemmKernel>;


// ===== COMPILED SASS (sm_100a) =====

	.target	sm_100a

	.elftype	@"ET_EXEC"


//--------------------- .note.nv.tkinfo           --------------------------
	.section	.note.nv.tkinfo,"",@"SHT_NOTE"
	.sectionflags	@"SHF_NOTE_NV_TKINFO"
	.tkinfo
        /*0018*/ 	.word	0x00000002
        /*0030*/ 	.string	""
        /*0030*/ 	.string	"ptxas"
        /*0030*/ 	.string	"Cuda compilation tools, release 13.0, V13.0.88"
        /*0030*/ 	.string	"Build cuda_13.0.r13.0/compiler.36424714_0"
        /*0030*/ 	.string	"-arch sm_100a -m 64 "



//--------------------- .note.nv.cuinfo           --------------------------
	.section	.note.nv.cuinfo,"",@"SHT_NOTE"
	.sectionflags	@"SHF_NOTE_NV_CUINFO"
        /*0018*/ 	.short	0x0002
        /*001a*/ 	.short	0x0064
        /*001c*/ 	.short	0x0082
	.zero		2


//--------------------- .nv.info                  --------------------------
	.section	.nv.info,"",@"SHT_CUDA_INFO"
	.align	4


	//----- nvinfo : EIATTR_REGCOUNT
	.align		4
        /*0000*/ 	.byte	0x04, 0x2f
        /*0002*/ 	.short	(.L_20 - .L_19)
	.align		4
.L_19:
        /*0004*/ 	.word	index@(_ZN7cutlass13device_kernelINS_4gemm6kernel13GemmUniversalIN4cute5tupleIJiiiiEEENS1_10collective13CollectiveMmaINS1_35MainloopSm100TmaUmmaWarpSpecializedILi5ELi2ELi2ENS5_IJNS4_1CILi2EEESB_NSA_ILi1EEEEEEEENS5_IJNSA_ILi256EEESF_NSA_ILi128EEEEEEaNS5_IJlSC_lEEEaSI_NS4_8TiledMMAINS4_8MMA_AtomIJNS4_21SM100_MMA_S8_2x1SM_SSIaaiLi256ELi256ELNS4_4UMMA5MajorE0ELSN_0ELNSM_8SaturateE0EEEEEENS4_6LayoutINS5_IJSC_SC_SC_EEENS5_IJNSA_ILi0EEEST_ST_EEEEENS5_IJNS4_10UnderscoreESW_SW_EEEEENS4_28SM100_TMA_2SM_LOAD_MULTICASTENS4_14ComposedLayoutINS4_7SwizzleILi3ELi4ELi3EEENS4_18smem_ptr_flag_bitsILi8EEENSR_INS5_IJNSA_ILi8EEESG_EEENS5_IJSG_SC_EEEEEEEvNS4_8identityENS4_18SM100_TMA_2SM_LOADES19_vS1A_EENS_8epilogue10collective18CollectiveEpilogueINS1D_23Sm100TmaWarpSpecializedILi4ELi2ELi64ELb0ELb0EEEJNS5_IJSG_SF_SG_EEENS5_IJNSR_ISG_SC_EENSR_INSA_ILi64EEESC_EEEEEaSI_aSI_NS1D_6fusion15FusionCallbacksIS1H_NS1N_17LinearCombinationIaiaiLNS_15FloatRoundStyleE2EEES1I_S1M_JEEENS4_5SM1004TMEM4LOAD26SM100_TMEM_LOAD_32dp32b64xENS4_13SM90_TMA_LOADENS10_INS11_ILi2ELi4ELi3EEES14_NSR_INS5_IJS15_S1K_EEENS5_IJS1K_SC_EEEEEEENS4_39AutoVectorizingCopyWithAssumedAlignmentILi128EEENS4_14SM90_TMA_STOREES22_S24_S24_EEEvvEEEEvNT_6ParamsE)
        /*0008*/ 	.word	0x000000a4


	//----- nvinfo : EIATTR_FRAME_SIZE
	.align		4
.L_20:
        /*000c*/ 	.byte	0x04, 0x11
        /*000e*/ 	.short	(.L_22 - .L_21)
	.align		4
.L_21:
        /*0010*/ 	.word	index@($__internal_2_$__cuda_sm10x_tcgen05_guardrail_trap_unallocated_columns_being_dealloced)
        /*0014*/ 	.word	0x00000000


	//----- nvinfo : EIATTR_FRAME_SIZE
	.align		4
.L_22:
        /*0018*/ 	.byte	0x04, 0x11
        /*001a*/ 	.short	(.L_24 - .L_23)
	.align		4
.L_23:
        /*001c*/ 	.word	index@($__internal_1_$__cuda_sm10x_tcgen05_guardrail_trap_phase_invalid_during_alloc)
        /*0020*/ 	.word	0x00000000


	//----- nvinfo : EIATTR_FRAME_SIZE
	.align		4
.L_24:
        /*0024*/ 	.byte	0x04, 0x11
        /*0026*/ 	.short	(.L_26 - .L_25)
	.align		4
.L_25:
        /*0028*/ 	.word	index@($__internal_0_$__cuda_sm10x_tcgen05_guardrail_trap_col_being_dealloced_not_returned_by_alloc)
        /*002c*/ 	.word	0x00000000


	//----- nvinfo : EIATTR_FRAME_SIZE
	.align		4
.L_26:
        /*0030*/ 	.byte	0x04, 0x11
        /*0032*/ 	.short	(.L_28 - .L_27)
	.align		4
.L_27:
        /*0034*/ 	.word	index@(_ZN7cutlass13device_kernelINS_4gemm6kernel13GemmUniversalIN4cute5tupleIJiiiiEEENS1_10collective13CollectiveMmaINS1_35MainloopSm100TmaUmmaWarpSpecializedILi5ELi2ELi2ENS5_IJNS4_1CILi2EEESB_NSA_ILi1EEEEEEEENS5_IJNSA_ILi256EEESF_NSA_ILi128EEEEEEaNS5_IJlSC_lEEEaSI_NS4_8TiledMMAINS4_8MMA_AtomIJNS4_21SM100_MMA_S8_2x1SM_SSIaaiLi256ELi256ELNS4_4UMMA5MajorE0ELSN_0ELNSM_8SaturateE0EEEEEENS4_6LayoutINS5_IJSC_SC_SC_EEENS5_IJNSA_ILi0EEEST_ST_EEEEENS5_IJNS4_10UnderscoreESW_SW_EEEEENS4_28SM100_TMA_2SM_LOAD_MULTICASTENS4_14ComposedLayoutINS4_7SwizzleILi3ELi4ELi3EEENS4_18smem_ptr_flag_bitsILi8EEENSR_INS5_IJNSA_ILi8EEESG_EEENS5_IJSG_SC_EEEEEEEvNS4_8identityENS4_18SM100_TMA_2SM_LOADES19_vS1A_EENS_8epilogue10collective18CollectiveEpilogueINS1D_23Sm100TmaWarpSpecializedILi4ELi2ELi64ELb0ELb0EEEJNS5_IJSG_SF_SG_EEENS5_IJNSR_ISG_SC_EENSR_INSA_ILi64EEESC_EEEEEaSI_aSI_NS1D_6fusion15FusionCallbacksIS1H_NS1N_17LinearCombinationIaiaiLNS_15FloatRoundStyleE2EEES1I_S1M_JEEENS4_5SM1004TMEM4LOAD26SM100_TMEM_LOAD_32dp32b64xENS4_13SM90_TMA_LOADENS10_INS11_ILi2ELi4ELi3EEES14_NSR_INS5_IJS15_S1K_EEENS5_IJS1K_SC_EEEEEEENS4_39AutoVectorizingCopyWithAssumedAlignmentILi128EEENS4_14SM90_TMA_STOREES22_S24_S24_EEEvvEEEEvNT_6ParamsE)
        /*0038*/ 	.word	0x00000000


	//----- nvinfo : EIATTR_MIN_STACK_SIZE
	.align		4
.L_28:
        /*003c*/ 	.byte	0x04, 0x12
        /*003e*/ 	.short	(.L_30 - .L_29)
	.align		4
.L_29:
        /*0040*/ 	.word	index@(_ZN7cutlass13device_kernelINS_4gemm6kernel13GemmUniversalIN4cute5tupleIJiiiiEEENS1_10collective13CollectiveMmaINS1_35MainloopSm100TmaUmmaWarpSpecializedILi5ELi2ELi2ENS5_IJNS4_1CILi2EEESB_NSA_ILi1EEEEEEEENS5_IJNSA_ILi256EEESF_NSA_ILi128EEEEEEaNS5_IJlSC_lEEEaSI_NS4_8TiledMMAINS4_8MMA_AtomIJNS4_21SM100_MMA_S8_2x1SM_SSIaaiLi256ELi256ELNS4_4UMMA5MajorE0ELSN_0ELNSM_8SaturateE0EEEEEENS4_6LayoutINS5_IJSC_SC_SC_EEENS5_IJNSA_ILi0EEEST_ST_EEEEENS5_IJNS4_10UnderscoreESW_SW_EEEEENS4_28SM100_TMA_2SM_LOAD_MULTICASTENS4_14ComposedLayoutINS4_7SwizzleILi3ELi4ELi3EEENS4_18smem_ptr_flag_bitsILi8EEENSR_INS5_IJNSA_ILi8EEESG_EEENS5_IJSG_SC_EEEEEEEvNS4_8identityENS4_18SM100_TMA_2SM_LOADES19_vS1A_EENS_8epilogue10collective18CollectiveEpilogueINS1D_23Sm100TmaWarpSpecializedILi4ELi2ELi64ELb0ELb0EEEJNS5_IJSG_SF_SG_EEENS5_IJNSR_ISG_SC_EENSR_INSA_ILi64EEESC_EEEEEaSI_aSI_NS1D_6fusion15FusionCallbacksIS1H_NS1N_17LinearCombinationIaiaiLNS_15FloatRoundStyleE2EEES1I_S1M_JEEENS4_5SM1004TMEM4LOAD26SM100_TMEM_LOAD_32dp32b64xENS4_13SM90_TMA_LOADENS10_INS11_ILi2ELi4ELi3EEES14_NSR_INS5_IJS15_S1K_EEENS5_IJS1K_SC_EEEEEEENS4_39AutoVectorizingCopyWithAssumedAlignmentILi128EEENS4_14SM90_TMA_STOREES22_S24_S24_EEEvvEEEEvNT_6ParamsE)
        /*0044*/ 	.word	0x00000000
.L_30:


//--------------------- .nv.compat                --------------------------
	.section	.nv.compat,"",@"SHT_CUDA_COMPAT_INFO"
	.align	4
        /*0000*/ 	.byte	0x02, 0x09, 0x01, 0x00, 0x02, 0x02, 0x03, 0x00, 0x02, 0x05, 0x06, 0x00, 0x03, 0x07, 0x01, 0x01
        /*0010*/ 	.byte	0x02, 0x03, 0x01, 0x00, 0x02, 0x06, 0x01, 0x00, 0x04, 0x0b, 0x08, 0x00, 0x01, 0x00, 0x00, 0x00
        /*0020*/ 	.byte	0x00, 0x00, 0x00, 0x00


//--------------------- .nv.info._ZN7cutlass13device_kernelINS_4gemm6kernel13GemmUniversalIN4cute5tupleIJiiiiEEENS1_10collective13CollectiveMmaINS1_35MainloopSm100TmaUmmaWarpSpecializedILi5ELi2ELi2ENS5_IJNS4_1CILi2EEESB_NSA_ILi1EEEEEEEENS5_IJNSA_ILi256EEESF_NSA_ILi128EEEEEEaNS5_IJlSC_lEEEaSI_NS4_8TiledMMAINS4_8MMA_AtomIJNS4_21SM100_MMA_S8_2x1SM_SSIaaiLi256ELi256ELNS4_4UMMA5MajorE0ELSN_0ELNSM_8SaturateE0EEEEEENS4_6LayoutINS5_IJSC_SC_SC_EEENS5_IJNSA_ILi0EEEST_ST_EEEEENS5_IJNS4_10UnderscoreESW_SW_EEEEENS4_28SM100_TMA_2SM_LOAD_MULTICASTENS4_14ComposedLayoutINS4_7SwizzleILi3ELi4ELi3EEENS4_18smem_ptr_flag_bitsILi8EEENSR_INS5_IJNSA_ILi8EEESG_EEENS5_IJSG_SC_EEEEEEEvNS4_8identityENS4_18SM100_TMA_2SM_LOADES19_vS1A_EENS_8epilogue10collective18CollectiveEpilogueINS1D_23Sm100TmaWarpSpecializedILi4ELi2ELi64ELb0ELb0EEEJNS5_IJSG_SF_SG_EEENS5_IJNSR_ISG_SC_EENSR_INSA_ILi64EEESC_EEEEEaSI_aSI_NS1D_6fusion15FusionCallbacksIS1H_NS1N_17LinearCombinationIaiaiLNS_15FloatRoundStyleE2EEES1I_S1M_JEEENS4_5SM1004TMEM4LOAD26SM100_TMEM_LOAD_32dp32b64xENS4_13SM90_TMA_LOADENS10_INS11_ILi2ELi4ELi3EEES14_NSR_INS5_IJS15_S1K_EEENS5_IJS1K_SC_EEEEEEENS4_39AutoVectorizingCopyWithAssumedAlignmentILi128EEENS4_14SM90_TMA_STOREES22_S24_S24_EEEvvEEEEvNT_6ParamsE --------------------------
	.section	.nv.info._ZN7cutlass13device_kernelINS_4gemm6kernel13GemmUniversalIN4cute5tupleIJiiiiEEENS1_10collective13CollectiveMmaINS1_35MainloopSm100TmaUmmaWarpSpecializedILi5ELi2ELi2ENS5_IJNS4_1CILi2EEESB_NSA_ILi1EEEEEEEENS5_IJNSA_ILi256EEESF_NSA_ILi128EEEEEEaNS5_IJlSC_lEEEaSI_NS4_8TiledMMAINS4_8MMA_AtomIJNS4_21SM100_MMA_S8_2x1SM_SSIaaiLi256ELi256ELNS4_4UMMA5MajorE0ELSN_0ELNSM_8SaturateE0EEEEEENS4_6LayoutINS5_IJSC_SC_SC_EEENS5_IJNSA_ILi0EEEST_ST_EEEEENS5_IJNS4_10UnderscoreESW_SW_EEEEENS4_28SM100_TMA_2SM_LOAD_MULTICASTENS4_14ComposedLayoutINS4_7SwizzleILi3ELi4ELi3EEENS4_18smem_ptr_flag_bitsILi8EEENSR_INS5_IJNSA_ILi8EEESG_EEENS5_IJSG_SC_EEEEEEEvNS4_8identityENS4_18SM100_TMA_2SM_LOADES19_vS1A_EENS_8epilogue10collective18CollectiveEpilogueINS1D_23Sm100TmaWarpSpecializedILi4ELi2ELi64ELb0ELb0EEEJNS5_IJSG_SF_SG_EEENS5_IJNSR_ISG_SC_EENSR_INSA_ILi64EEESC_EEEEEaSI_aSI_NS1D_6fusion15FusionCallbacksIS1H_NS1N_17LinearCombinationIaiaiLNS_15FloatRoundStyleE2EEES1I_S1M_JEEENS4_5SM1004TMEM4LOAD26SM100_TMEM_LOAD_32dp32b64xENS4_13SM90_TMA_LOADENS10_INS11_ILi2ELi4ELi3EEES14_NSR_INS5_IJS15_S1K_EEENS5_IJS1K_SC_EEEEEEENS4_39AutoVectorizingCopyWithAssumedAlignmentILi128EEENS4_14SM90_TMA_STOREES22_S24_S24_EEEvvEEEEvNT_6ParamsE,"",@"SHT_CUDA_INFO"
	.sectionflags	@""
	.align	4


	//----- nvinfo : EIATTR_CUDA_API_VERSION
	.align		4
        /*0000*/ 	.byte	0x04, 0x37
        /*0002*/ 	.short	(.L_32 - .L_31)
.L_31:
        /*0004*/ 	.word	0x00000082


	//----- nvinfo : EIATTR_KPARAM_INFO
	.align		4
.L_32:
        /*0008*/ 	.byte	0x04, 0x17
        /*000a*/ 	.short	(.L_34 - .L_33)
.L_33:
        /*000c*/ 	.word	0x00000000
        /*0010*/ 	.short	0x0000
        /*0012*/ 	.short	0x0000
        /*0014*/ 	.byte	0x00, 0xf0, 0x01, 0x20


	//----- nvinfo : EIATTR_AT_ENTRY_FRAGMENTS
	.align		4
.L_34:
        /*0018*/ 	.byte	0x04, 0x4f
        /*001a*/ 	.short	(.L_36 - .L_35)


	//   ....[0]....
.L_35:
        /*001c*/ 	.word	0x00000007


	//----- nvinfo : EIATTR_RESERVED_SMEM_USED
	.align		4
.L_36:
        /*0020*/ 	.byte	0x01, 0x41
	.zero		2


	//----- nvinfo : EIATTR_SPARSE_MMA_MASK
	.align		4
        /*0024*/ 	.byte	0x03, 0x50
        /*0026*/ 	.short	0x0000


	//----- nvinfo : EIATTR_TCGEN05_2CTA_USED
	.align		4
        /*0028*/ 	.byte	0x01, 0x52
	.zero		2


	//----- nvinfo : EIATTR_MAXREG_COUNT
	.align		4
        /*002c*/ 	.byte	0x03, 0x1b
        /*002e*/ 	.short	0x00ff


	//----- nvinfo : EIATTR_NUM_BARRIERS
	.align		4
        /*0030*/ 	.byte	0x02, 0x4c
        /*0032*/ 	.byte	0x07
	.zero		1


	//----- nvinfo : EIATTR_EXTERNS
	.align		4
        /*0034*/ 	.byte	0x04, 0x0f
        /*0036*/ 	.short	(.L_38 - .L_37)


	//   ....[0]....
	.align		4
.L_37:
        /*0038*/ 	.word	index@(__assertfail)


	//----- nvinfo : EIATTR_MERCURY_ISA_VERSION
	.align		4
.L_38:
        /*003c*/ 	.byte	0x03, 0x5f
        /*003e*/ 	.short	0x0101


	//----- nvinfo : EIATTR_INT_WARP_WIDE_INSTR_OFFSETS
	.align		4
        /*0040*/ 	.byte	0x04, 0x31
        /*0042*/ 	.short	(.L_40 - .L_39)


	//   ....[0]....
.L_39:
        /*0044*/ 	.word	0x00000d50


	//   ....[1]....
        /*0048*/ 	.word	0x00000df0


	//   ....[2]....
        /*004c*/ 	.word	0x00004230


	//   ....[3]....
        /*0050*/ 	.word	0x00004250


	//   ....[4]....
        /*0054*/ 	.word	0x00004280


	//   ....[5]....
        /*0058*/ 	.word	0x00004dc0


	//   ....[6]....
        /*005c*/ 	.word	0x00004e30


	//   ....[7]....
        /*0060*/ 	.word	0x00004f10


	//   ....[8]....
        /*0064*/ 	.word	0x00004f90


	//   ....[9]....
        /*0068*/ 	.word	0x00005090


	//   ....[10]....
        /*006c*/ 	.word	0x00005110


	//   ....[11]....
        /*0070*/ 	.word	0x00005200


	//   ....[12]....
        /*0074*/ 	.word	0x000052b0


	//----- nvinfo : EIATTR_COOP_GROUP_MASK_REGIDS
	.align		4
.L_40:
        /*0078*/ 	.byte	0x04, 0x29
        /*007a*/ 	.short	(.L_42 - .L_41)


	//   ....[0]....
.L_41:
        /*007c*/ 	.word	0xffffffff


	//   ....[1]....
        /*0080*/ 	.word	0xffffffff


	//   ....[2]....
        /*0084*/ 	.word	0xffffffff


	//   ....[3]....
        /*0088*/ 	.word	0xffffffff


	//   ....[4]....
        /*008c*/ 	.word	0xffffffff


	//   ....[5]....
        /*0090*/ 	.word	0xffffffff


	//   ....[6]....
        /*0094*/ 	.word	0xffffffff


	//   ....[7]....
        /*0098*/ 	.word	0xffffffff


	//   ....[8]....
        /*009c*/ 	.word	0xffffffff


	//   ....[9]....
        /*00a0*/ 	.word	0xffffffff


	//   ....[10]....
        /*00a4*/ 	.word	0xffffffff


	//   ....[11]....
        /*00a8*/ 	.word	0xffffffff


	//   ....[12]....
        /*00ac*/ 	.word	0xffffffff


	//   ....[13]....
        /*00b0*/ 	.word	0xffffffff


	//----- nvinfo : EIATTR_COOP_GROUP_INSTR_OFFSETS
	.align		4
.L_42:
        /*00b4*/ 	.byte	0x04, 0x28
        /*00b6*/ 	.short	(.L_44 - .L_43)


	//   ....[0]....
.L_43:
        /*00b8*/ 	.word	0x000000b0


	//   ....[1]....
        /*00bc*/ 	.word	0x00000520


	//   ....[2]....
        /*00c0*/ 	.word	0x00000700


	//   ....[3]....
        /*00c4*/ 	.word	0x00000890


	//   ....[4]....
        /*00c8*/ 	.word	0x00000980


	//   ....[5]....
        /*00cc*/ 	.word	0x00000ae0


	//   ....[6]....
        /*00d0*/ 	.word	0x00000c30


	//   ....[7]....
        /*00d4*/ 	.word	0x00000e70


	//   ....[8]....
        /*00d8*/ 	.word	0x000021e0


	//   ....[9]....
        /*00dc*/ 	.word	0x00003130


	//   ....[10]....
        /*00e0*/ 	.word	0x00003600


	//   ....[11]....
        /*00e4*/ 	.word	0x00003630


	//   ....[12]....
        /*00e8*/ 	.word	0x00004130


	//   ....[13]....
        /*00ec*/ 	.word	0x00004340


	//----- nvinfo : EIATTR_VRC_CTA_INIT_COUNT
	.align		4
.L_44:
        /*00f0*/ 	.byte	0x02, 0x4a
        /*00f2*/ 	.byte	0x80
	.zero		1


	//----- nvinfo : EIATTR_SYSCALL_OFFSETS
	.align		4
        /*00f4*/ 	.byte	0x04, 0x46
        /*00f6*/ 	.short	(.L_46 - .L_45)


	//   ....[0]....
.L_45:
        /*00f8*/ 	.word	0x00005f20


	//   ....[1]....
        /*00fc*/ 	.word	0x00006060


	//   ....[2]....
        /*0100*/ 	.word	0x000068f0


	//   ....[3]....
        /*0104*/ 	.word	0x00007ef0


	//   ....[4]....
        /*0108*/ 	.word	0x00009490


	//   ....[5]....
        /*010c*/ 	.word	0x0000aa60


	//----- nvinfo : EIATTR_MBARRIER_INSTR_OFFSETS
	.align		4
.L_46:
        /*0110*/ 	.byte	0x04, 0x39
        /*0112*/ 	.short	(.L_48 - .L_47)


	//   ....[0]....
.L_47:
        /*0114*/ 	.word	0x00000650
        /*0118*/ 	.word	0x000000ff
        /*011c*/ 	.word	0x00000000
        /*0120*/ 	.short	0x0100
        /*0122*/ 	.byte	0x04
	.zero		1


	//   ....[1]....
        /*0124*/ 	.word	0x00000660
        /*0128*/ 	.word	0x000000ff
        /*012c*/ 	.word	0x00000028
        /*0130*/ 	.short	0x0100
        /*0132*/ 	.byte	0x04
	.zero		1


	//   ....[2]....
        /*0134*/ 	.word	0x00000670
        /*0138*/ 	.word	0x000000ff
        /*013c*/ 	.word	0x00000008
        /*0140*/ 	.short	0x0100
        /*0142*/ 	.byte	0x04
	.zero		1


	//   ....[3]....
        /*0144*/ 	.word	0x00000680
        /*0148*/ 	.word	0x000000ff
        /*014c*/ 	.word	0x00000030
        /*0150*/ 	.short	0x0100
        /*0152*/ 	.byte	0x04
	.zero		1


	//   ....[4]....
        /*0154*/ 	.word	0x00000690
        /*0158*/ 	.word	0x000000ff
        /*015c*/ 	.word	0x00000010
        /*0160*/ 	.short	0x0100
        /*0162*/ 	.byte	0x04
	.zero		1


	//   ....[5]....
        /*0164*/ 	.word	0x000006a0
        /*0168*/ 	.word	0x000000ff
        /*016c*/ 	.word	0x00000038
        /*0170*/ 	.short	0x0100
        /*0172*/ 	.byte	0x04
	.zero		1


	//   ....[6]....
        /*0174*/ 	.word	0x000006b0
        /*0178*/ 	.word	0x000000ff
        /*017c*/ 	.word	0x00000018
        /*0180*/ 	.short	0x0100
        /*0182*/ 	.byte	0x04
	.zero		1


	//   ....[7]....
        /*0184*/ 	.word	0x000006c0
        /*0188*/ 	.word	0x000000ff
        /*018c*/ 	.word	0x00000040
        /*0190*/ 	.short	0x0100
        /*0192*/ 	.byte	0x04
	.zero		1


	//   ....[8]....
        /*0194*/ 	.word	0x000006d0
        /*0198*/ 	.word	0x000000ff
        /*019c*/ 	.word	0x00000020
        /*01a0*/ 	.short	0x0100
        /*01a2*/ 	.byte	0x04
	.zero		1


	//   ....[9]....
        /*01a4*/ 	.word	0x000006e0
        /*01a8*/ 	.word	0x000000ff
        /*01ac*/ 	.word	0x00000048
        /*01b0*/ 	.short	0x0100
        /*01b2*/ 	.byte	0x04
	.zero		1


	//   ....[10]....
        /*01b4*/ 	.word	0x00000800
        /*01b8*/ 	.word	0x000000ff
        /*01bc*/ 	.word	0x00000050
        /*01c0*/ 	.short	0x0100
        /*01c2*/ 	.byte	0x04
	.zero		1


	//   ....[11]....
        /*01c4*/ 	.word	0x00000810
        /*01c8*/ 	.word	0x000000ff
        /*01cc*/ 	.word	0x00000070
        /*01d0*/ 	.short	0x0100
        /*01d2*/ 	.byte	0x04
	.zero		1


	//   ....[12]....
        /*01d4*/ 	.word	0x00000820
        /*01d8*/ 	.word	0x000000ff
        /*01dc*/ 	.word	0x00000058
        /*01e0*/ 	.short	0x0100
        /*01e2*/ 	.byte	0x04
	.zero		1


	//   ....[13]....
        /*01e4*/ 	.word	0x00000830
        /*01e8*/ 	.word	0x000000ff
        /*01ec*/ 	.word	0x00000078
        /*01f0*/ 	.short	0x0100
        /*01f2*/ 	.byte	0x04
	.zero		1


	//   ....[14]....
        /*01f4*/ 	.word	0x00000840
        /*01f8*/ 	.word	0x000000ff
        /*01fc*/ 	.word	0x00000060
        /*0200*/ 	.short	0x0100
        /*0202*/ 	.byte	0x04
	.zero		1


	//   ....[15]....
        /*0204*/ 	.word	0x00000850
        /*0208*/ 	.word	0x000000ff
        /*020c*/ 	.word	0x00000080
        /*0210*/ 	.short	0x0100
        /*0212*/ 	.byte	0x04
	.zero		1


	//   ....[16]....
        /*0214*/ 	.word	0x00000860
        /*0218*/ 	.word	0x000000ff
        /*021c*/ 	.word	0x00000068
        /*0220*/ 	.short	0x0100
        /*0222*/ 	.byte	0x04
	.zero		1


	//   ....[17]....
        /*0224*/ 	.word	0x00000870
        /*0228*/ 	.word	0x000000ff
        /*022c*/ 	.word	0x00000088
        /*0230*/ 	.short	0x0100
        /*0232*/ 	.byte	0x04
	.zero		1


	//   ....[18]....
        /*0234*/ 	.word	0x00000950
        /*0238*/ 	.word	0x000000ff
        /*023c*/ 	.word	0x00000090
        /*0240*/ 	.short	0x0100
        /*0242*/ 	.byte	0x06
	.zero		1


	//   ....[19]....
        /*0244*/ 	.word	0x00000960
        /*0248*/ 	.word	0x000000ff
        /*024c*/ 	.word	0x00000098
        /*0250*/ 	.short	0x0100
        /*0252*/ 	.byte	0x06
	.zero		1


	//   ....[20]....
        /*0254*/ 	.word	0x00000a90
        /*0258*/ 	.word	0x000000ff
        /*025c*/ 	.word	0x000000a0
        /*0260*/ 	.short	0x0100
        /*0262*/ 	.byte	0x06
	.zero		1


	//   ....[21]....
        /*0264*/ 	.word	0x00000aa0
        /*0268*/ 	.word	0x000000ff
        /*026c*/ 	.word	0x000000b0
        /*0270*/ 	.short	0x0100
        /*0272*/ 	.byte	0x06
	.zero		1


	//   ....[22]....
        /*0274*/ 	.word	0x00000ab0
        /*0278*/ 	.word	0x000000ff
        /*027c*/ 	.word	0x000000a8
        /*0280*/ 	.short	0x0100
        /*0282*/ 	.byte	0x06
	.zero		1


	//   ....[23]....
        /*0284*/ 	.word	0x00000ac0
        /*0288*/ 	.word	0x000000ff
        /*028c*/ 	.word	0x000000b8
        /*0290*/ 	.short	0x0100
        /*0292*/ 	.byte	0x06
	.zero		1


	//   ....[24]....
        /*0294*/ 	.word	0x00000be0
        /*0298*/ 	.word	0x000000ff
        /*029c*/ 	.word	0x000000c0
        /*02a0*/ 	.short	0x0100
        /*02a2*/ 	.byte	0x04
	.zero		1


	//   ....[25]....
        /*02a4*/ 	.word	0x00000bf0
        /*02a8*/ 	.word	0x000000ff
        /*02ac*/ 	.word	0x000000d0
        /*02b0*/ 	.short	0x0100
        /*02b2*/ 	.byte	0x04
	.zero		1


	//   ....[26]....
        /*02b4*/ 	.word	0x00000c00
        /*02b8*/ 	.word	0x000000ff
        /*02bc*/ 	.word	0x000000c8
        /*02c0*/ 	.short	0x0100
        /*02c2*/ 	.byte	0x04
	.zero		1


	//   ....[27]....
        /*02c4*/ 	.word	0x00000c10
        /*02c8*/ 	.word	0x000000ff
        /*02cc*/ 	.word	0x000000d8
        /*02d0*/ 	.short	0x0100
        /*02d2*/ 	.byte	0x04
	.zero		1


	//   ....[28]....
        /*02d4*/ 	.word	0x00000d00
        /*02d8*/ 	.word	0x000000ff
        /*02dc*/ 	.word	0x000000e0
        /*02e0*/ 	.short	0x0100
        /*02e2*/ 	.byte	0x04
	.zero		1


	//   ....[29]....
        /*02e4*/ 	.word	0x00000d10
        /*02e8*/ 	.word	0x000000ff
        /*02ec*/ 	.word	0x000000f0
        /*02f0*/ 	.short	0x0100
        /*02f2*/ 	.byte	0x04
	.zero		1


	//   ....[30]....
        /*02f4*/ 	.word	0x00000d20
        /*02f8*/ 	.word	0x000000ff
        /*02fc*/ 	.word	0x000000e8
        /*0300*/ 	.short	0x0100
        /*0302*/ 	.byte	0x04
	.zero		1


	//   ....[31]....
        /*0304*/ 	.word	0x00000d30
        /*0308*/ 	.word	0x000000ff
        /*030c*/ 	.word	0x000000f8
        /*0310*/ 	.short	0x0100
        /*0312*/ 	.byte	0x04
	.zero		1


	//   ....[32]....
        /*0314*/ 	.word	0x00000e30
        /*0318*/ 	.word	0x000000ff
        /*031c*/ 	.word	0x00000100
        /*0320*/ 	.short	0x0100
        /*0322*/ 	.byte	0x06
	.zero		1


	//   ....[33]....
        /*0324*/ 	.word	0x00001a00
        /*0328*/ 	.word	0x00000003
        /*032c*/ 	.word	0x000000f0
        /*0330*/ 	.short	0x010a
        /*0332*/ 	.byte	0xff
	.zero		1


	//   ....[34]....
        /*0334*/ 	.word	0x00001a30
        /*0338*/ 	.word	0x00000003
        /*033c*/ 	.word	0x000000e0
        /*0340*/ 	.short	0x0101
        /*0342*/ 	.byte	0xff
	.zero		1


	//   ....[35]....
        /*0344*/ 	.word	0x00001af0
        /*0348*/ 	.word	0x000000ff
        /*034c*/ 	.word	0x00000028
        /*0350*/ 	.short	0x010a
        /*0352*/ 	.byte	0x04
	.zero		1


	//   ....[36]....
        /*0354*/ 	.word	0x00001bc0
        /*0358*/ 	.word	0x000000ff
        /*035c*/ 	.word	0x00000028
        /*0360*/ 	.short	0x010a
        /*0362*/ 	.byte	0x21
	.zero		1


	//   ....[37]....
        /*0364*/ 	.word	0x00001d70
        /*0368*/ 	.word	0x000000ff
        /*036c*/ 	.word	0x00000028
        /*0370*/ 	.short	0x010a
        /*0372*/ 	.byte	0x05
	.zero		1


	//   ....[38]....
        /*0374*/ 	.word	0x00001e80
        /*0378*/ 	.word	0x000000ff
        /*037c*/ 	.word	0x00000098
        /*0380*/ 	.short	0x0101
        /*0382*/ 	.byte	0x06
	.zero		1


	//   ....[39]....
        /*0384*/ 	.word	0x00001ea0
        /*0388*/ 	.word	0x000000ff
        /*038c*/ 	.word	0x00000028
        /*0390*/ 	.short	0x010a
        /*0392*/ 	.byte	0x04
	.zero		1


	//   ....[40]....
        /*0394*/ 	.word	0x00001f20
        /*0398*/ 	.word	0x000000ff
        /*039c*/ 	.word	0x00000028
        /*03a0*/ 	.short	0x010a
        /*03a2*/ 	.byte	0x11
	.zero		1


	//   ....[41]....
        /*03a4*/ 	.word	0x000020b0
        /*03a8*/ 	.word	0x000000ff
        /*03ac*/ 	.word	0x00000028
        /*03b0*/ 	.short	0x010a
        /*03b2*/ 	.byte	0x05
	.zero		1


	//   ....[42]....
        /*03b4*/ 	.word	0x00002210
        /*03b8*/ 	.word	0x00000003
        /*03bc*/ 	.word	0x000000a0
        /*03c0*/ 	.short	0x010a
        /*03c2*/ 	.byte	0xff
	.zero		1


	//   ....[43]....
        /*03c4*/ 	.word	0x00002360
        /*03c8*/ 	.word	0x00000000
        /*03cc*/ 	.word	0x00000000
        /*03d0*/ 	.short	0x0101
        /*03d2*/ 	.byte	0xff
	.zero		1


	//   ....[44]....
        /*03d4*/ 	.word	0x00002920
        /*03d8*/ 	.word	0x000000ff
        /*03dc*/ 	.word	0x00000000
        /*03e0*/ 	.short	0x010a
        /*03e2*/ 	.byte	0x04
	.zero		1


	//   ....[45]....
        /*03e4*/ 	.word	0x000029b0
        /*03e8*/ 	.word	0x000000ff
        /*03ec*/ 	.word	0x00000000
        /*03f0*/ 	.short	0x010a
        /*03f2*/ 	.byte	0x05
	.zero		1


	//   ....[46]....
        /*03f4*/ 	.word	0x00002a40
        /*03f8*/ 	.word	0x000000ff
        /*03fc*/ 	.word	0x00000000
        /*0400*/ 	.short	0x010a
        /*0402*/ 	.byte	0x05
	.zero		1


	//   ....[47]....
        /*0404*/ 	.word	0x00002ad0
        /*0408*/ 	.word	0x000000ff
        /*040c*/ 	.word	0x00000000
        /*0410*/ 	.short	0x010a
        /*0412*/ 	.byte	0x05
	.zero		1


	//   ....[48]....
        /*0414*/ 	.word	0x00002b70
        /*0418*/ 	.word	0x00000000
        /*041c*/ 	.word	0x00000000
        /*0420*/ 	.short	0x010a
        /*0422*/ 	.byte	0xff
	.zero		1


	//   ....[49]....
        /*0424*/ 	.word	0x00002c90
        /*0428*/ 	.word	0x00000000
        /*042c*/ 	.word	0x000000e0
        /*0430*/ 	.short	0x010a
        /*0432*/ 	.byte	0xff
	.zero		1


	//   ....[50]....
        /*0434*/ 	.word	0x00002d00
        /*0438*/ 	.word	0x00000004
        /*043c*/ 	.word	0x00000000
        /*0440*/ 	.short	0x0101
        /*0442*/ 	.byte	0xff
	.zero		1


	//   ....[51]....
        /*0444*/ 	.word	0x00002d20
        /*0448*/ 	.word	0x000000ff
        /*044c*/ 	.word	0x000000b0
        /*0450*/ 	.short	0x010a
        /*0452*/ 	.byte	0x04
	.zero		1


	//   ....[52]....
        /*0454*/ 	.word	0x00002e40
        /*0458*/ 	.word	0x00000000
        /*045c*/ 	.word	0x000000a0
        /*0460*/ 	.short	0x010a
        /*0462*/ 	.byte	0xff
	.zero		1


	//   ....[53]....
        /*0464*/ 	.word	0x00002f40
        /*0468*/ 	.word	0x00000000
        /*046c*/ 	.word	0x00000000
        /*0470*/ 	.short	0x0101
        /*0472*/ 	.byte	0xff
	.zero		1


	//   ....[54]....
        /*0474*/ 	.word	0x00002fd0
        /*0478*/ 	.word	0x000000ff
        /*047c*/ 	.word	0x000000b0
        /*0480*/ 	.short	0x0106
        /*0482*/ 	.byte	0x04
	.zero		1


	//   ....[55]....
        /*0484*/ 	.word	0x00002ff0
        /*0488*/ 	.word	0x000000ff
        /*048c*/ 	.word	0x000000b0
        /*0490*/ 	.short	0x010a
        /*0492*/ 	.byte	0x04
	.zero		1


	//   ....[56]....
        /*0494*/ 	.word	0x00003080
        /*0498*/ 	.word	0x000000ff
        /*049c*/ 	.word	0x000000b0
        /*04a0*/ 	.short	0x0106
        /*04a2*/ 	.byte	0x07
	.zero		1


	//   ....[57]....
        /*04a4*/ 	.word	0x000030c0
        /*04a8*/ 	.word	0x00000000
        /*04ac*/ 	.word	0x000000b0
        /*04b0*/ 	.short	0x010a
        /*04b2*/ 	.byte	0xff
	.zero		1


	//   ....[58]....
        /*04b4*/ 	.word	0x00003300
        /*04b8*/ 	.word	0x000000ff
        /*04bc*/ 	.word	0x00000008
        /*04c0*/ 	.short	0x010a
        /*04c2*/ 	.byte	0x05
	.zero		1


	//   ....[59]....
        /*04c4*/ 	.word	0x00003320
        /*04c8*/ 	.word	0x000000ff
        /*04cc*/ 	.word	0x00000008
        /*04d0*/ 	.short	0x010a
        /*04d2*/ 	.byte	0x05
	.zero		1


	//   ....[60]....
        /*04d4*/ 	.word	0x000034b0
        /*04d8*/ 	.word	0x000000ff
        /*04dc*/ 	.word	0x00000008
        /*04e0*/ 	.short	0x010a
        /*04e2*/ 	.byte	0x05
	.zero		1


	//   ....[61]....
        /*04e4*/ 	.word	0x000034d0
        /*04e8*/ 	.word	0x000000ff
        /*04ec*/ 	.word	0x00000008
        /*04f0*/ 	.short	0x010a
        /*04f2*/ 	.byte	0x05
	.zero		1


	//   ....[62]....
        /*04f4*/ 	.word	0x00003590
        /*04f8*/ 	.word	0x000000ff
        /*04fc*/ 	.word	0x00000000
        /*0500*/ 	.short	0x0101
        /*0502*/ 	.byte	0x04
	.zero		1


	//   ....[63]....
        /*0504*/ 	.word	0x000038d0
        /*0508*/ 	.word	0x00000000
        /*050c*/ 	.word	0x000000a0
        /*0510*/ 	.short	0x010a
        /*0512*/ 	.byte	0xff
	.zero		1


	//   ....[64]....
        /*0514*/ 	.word	0x00003990
        /*0518*/ 	.word	0x00000000
        /*051c*/ 	.word	0x00000000
        /*0520*/ 	.short	0x0101
        /*0522*/ 	.byte	0xff
	.zero		1


	//   ....[65]....
        /*0524*/ 	.word	0x00003a50
        /*0528*/ 	.word	0x000000ff
        /*052c*/ 	.word	0x00000000
        /*0530*/ 	.short	0x010a
        /*0532*/ 	.byte	0x04
	.zero		1


	//   ....[66]....
        /*0534*/ 	.word	0x00003a60
        /*0538*/ 	.word	0x000000ff
        /*053c*/ 	.word	0x000000d0
        /*0540*/ 	.short	0x010a
        /*0542*/ 	.byte	0x1f
	.zero		1


	//   ....[67]....
        /*0544*/ 	.word	0x00003b10
        /*0548*/ 	.word	0x000000ff
        /*054c*/ 	.word	0x00000000
        /*0550*/ 	.short	0x010a
        /*0552*/ 	.byte	0x05
	.zero		1


	//   ....[68]....
        /*0554*/ 	.word	0x00003c40
        /*0558*/ 	.word	0x000000ff
        /*055c*/ 	.word	0x00000000
        /*0560*/ 	.short	0x010a
        /*0562*/ 	.byte	0x04
	.zero		1


	//   ....[69]....
        /*0564*/ 	.word	0x00003f40
        /*0568*/ 	.word	0x000000ff
        /*056c*/ 	.word	0x00000000
        /*0570*/ 	.short	0x010a
        /*0572*/ 	.byte	0x04
	.zero		1


	//   ....[70]....
        /*0574*/ 	.word	0x00003fe0
        /*0578*/ 	.word	0x00000000
        /*057c*/ 	.word	0x00000000
        /*0580*/ 	.short	0x010a
        /*0582*/ 	.byte	0xff
	.zero		1


	//   ....[71]....
        /*0584*/ 	.word	0x00004020
        /*0588*/ 	.word	0x00000000
        /*058c*/ 	.word	0x00000000
        /*0590*/ 	.short	0x010a
        /*0592*/ 	.byte	0xff
	.zero		1


	//   ....[72]....
        /*0594*/ 	.word	0x00004090
        /*0598*/ 	.word	0x000000ff
        /*059c*/ 	.word	0x00000000
        /*05a0*/ 	.short	0x0101
        /*05a2*/ 	.byte	0x04
	.zero		1


	//   ....[73]....
        /*05a4*/ 	.word	0x000040d0
        /*05a8*/ 	.word	0x000000ff
        /*05ac*/ 	.word	0x00000100
        /*05b0*/ 	.short	0x010a
        /*05b2*/ 	.byte	0x1a
	.zero		1


	//   ....[74]....
        /*05b4*/ 	.word	0x00004120
        /*05b8*/ 	.word	0x000000ff
        /*05bc*/ 	.word	0x00000000
        /*05c0*/ 	.short	0x0101
        /*05c2*/ 	.byte	0x04
	.zero		1


	//   ....[75]....
        /*05c4*/ 	.word	0x000045c0
        /*05c8*/ 	.word	0x0000000c
        /*05cc*/ 	.word	0x000000a0
        /*05d0*/ 	.short	0x010a
        /*05d2*/ 	.byte	0xff
	.zero		1


	//   ....[76]....
        /*05d4*/ 	.word	0x00004730
        /*05d8*/ 	.word	0x00000000
        /*05dc*/ 	.word	0x00000000
        /*05e0*/ 	.short	0x0101
        /*05e2*/ 	.byte	0xff
	.zero		1


	//   ....[77]....
        /*05e4*/ 	.word	0x00004bc0
        /*05e8*/ 	.word	0x000000ff
        /*05ec*/ 	.word	0x00000098
        /*05f0*/ 	.short	0x010a
        /*05f2*/ 	.byte	0x15
	.zero		1


	//   ....[78]....
        /*05f4*/ 	.word	0x00004d40
        /*05f8*/ 	.word	0x000000ff
        /*05fc*/ 	.word	0x00000070
        /*0600*/ 	.short	0x010a
        /*0602*/ 	.byte	0x15
	.zero		1


	//   ....[79]....
        /*0604*/ 	.word	0x00004ec0
        /*0608*/ 	.word	0x000000ff
        /*060c*/ 	.word	0x00000050
        /*0610*/ 	.short	0x010b
        /*0612*/ 	.byte	0x15
	.zero		1


	//   ....[80]....
        /*0614*/ 	.word	0x00004ed0
        /*0618*/ 	.word	0x000000ff
        /*061c*/ 	.word	0x00000000
        /*0620*/ 	.short	0x0101
        /*0622*/ 	.byte	0x06
	.zero		1


	//   ....[81]....
        /*0624*/ 	.word	0x00004ee0
        /*0628*/ 	.word	0x000000ff
        /*062c*/ 	.word	0x00000078
        /*0630*/ 	.short	0x010a
        /*0632*/ 	.byte	0x15
	.zero		1


	//   ....[82]....
        /*0634*/ 	.word	0x00005040
        /*0638*/ 	.word	0x000000ff
        /*063c*/ 	.word	0x00000058
        /*0640*/ 	.short	0x010b
        /*0642*/ 	.byte	0x15
	.zero		1


	//   ....[83]....
        /*0644*/ 	.word	0x00005050
        /*0648*/ 	.word	0x000000ff
        /*064c*/ 	.word	0x00000000
        /*0650*/ 	.short	0x0101
        /*0652*/ 	.byte	0x06
	.zero		1


	//   ....[84]....
        /*0654*/ 	.word	0x00005060
        /*0658*/ 	.word	0x000000ff
        /*065c*/ 	.word	0x00000080
        /*0660*/ 	.short	0x010a
        /*0662*/ 	.byte	0x15
	.zero		1


	//   ....[85]....
        /*0664*/ 	.word	0x000051b0
        /*0668*/ 	.word	0x000000ff
        /*066c*/ 	.word	0x00000060
        /*0670*/ 	.short	0x010b
        /*0672*/ 	.byte	0x15
	.zero		1


	//   ....[86]....
        /*0674*/ 	.word	0x000051c0
        /*0678*/ 	.word	0x000000ff
        /*067c*/ 	.word	0x00000000
        /*0680*/ 	.short	0x0101
        /*0682*/ 	.byte	0x06
	.zero		1


	//   ....[87]....
        /*0684*/ 	.word	0x000051d0
        /*0688*/ 	.word	0x000000ff
        /*068c*/ 	.word	0x00000088
        /*0690*/ 	.short	0x010a
        /*0692*/ 	.byte	0x15
	.zero		1


	//   ....[88]....
        /*0694*/ 	.word	0x000053d0
        /*0698*/ 	.word	0x000000ff
        /*069c*/ 	.word	0x00000068
        /*06a0*/ 	.short	0x010b
        /*06a2*/ 	.byte	0x15
	.zero		1


	//   ....[89]....
        /*06a4*/ 	.word	0x000053e0
        /*06a8*/ 	.word	0x000000ff
        /*06ac*/ 	.word	0x00000000
        /*06b0*/ 	.short	0x0101
        /*06b2*/ 	.byte	0x25
	.zero		1


	//   ....[90]....
        /*06b4*/ 	.word	0x00005410
        /*06b8*/ 	.word	0x000000ff
        /*06bc*/ 	.word	0x00000070
        /*06c0*/ 	.short	0x010a
        /*06c2*/ 	.byte	0x15
	.zero		1


	//   ....[91]....
        /*06c4*/ 	.word	0x00005430
        /*06c8*/ 	.word	0x000000ff
        /*06cc*/ 	.word	0x00000078
        /*06d0*/ 	.short	0x010a
        /*06d2*/ 	.byte	0x15
	.zero		1


	//   ....[92]....
        /*06d4*/ 	.word	0x00005450
        /*06d8*/ 	.word	0x000000ff
        /*06dc*/ 	.word	0x00000080
        /*06e0*/ 	.short	0x010a
        /*06e2*/ 	.byte	0x15
	.zero		1


	//   ....[93]....
        /*06e4*/ 	.word	0x00005490
        /*06e8*/ 	.word	0x00000000
        /*06ec*/ 	.word	0x00000088
        /*06f0*/ 	.short	0x010a
        /*06f2*/ 	.byte	0xff
	.zero		1


	//   ....[94]....
        /*06f4*/ 	.word	0x000057b0
        /*06f8*/ 	.word	0x00000003
        /*06fc*/ 	.word	0x000000a0
        /*0700*/ 	.short	0x010a
        /*0702*/ 	.byte	0xff
	.zero		1


	//   ....[95]....
        /*0704*/ 	.word	0x00005930
        /*0708*/ 	.word	0x00000000
        /*070c*/ 	.word	0x00000000
        /*0710*/ 	.short	0x0101
        /*0712*/ 	.byte	0xff
	.zero		1


	//   ....[96]....
        /*0714*/ 	.word	0x00006490
        /*0718*/ 	.word	0x00000003
        /*071c*/ 	.word	0x00000050
        /*0720*/ 	.short	0x010a
        /*0722*/ 	.byte	0xff
	.zero		1


	//   ....[97]....
        /*0724*/ 	.word	0x000064d0
        /*0728*/ 	.word	0x00000091
        /*072c*/ 	.word	0x000000c0
        /*0730*/ 	.short	0x010a
        /*0732*/ 	.byte	0xff
	.zero		1


	//   ....[98]....
        /*0734*/ 	.word	0x00006610
        /*0738*/ 	.word	0x00000003
        /*073c*/ 	.word	0x00000050
        /*0740*/ 	.short	0x010a
        /*0742*/ 	.byte	0xff
	.zero		1


	//   ....[99]....
        /*0744*/ 	.word	0x00006750
        /*0748*/ 	.word	0x00000000
        /*074c*/ 	.word	0x00000000
        /*0750*/ 	.short	0x0101
        /*0752*/ 	.byte	0xff
	.zero		1


	//   ....[100]....
        /*0754*/ 	.word	0x000067d0
        /*0758*/ 	.word	0x00000091
        /*075c*/ 	.word	0x000000c0
        /*0760*/ 	.short	0x010a
        /*0762*/ 	.byte	0xff
	.zero		1


	//   ....[101]....
        /*0764*/ 	.word	0x00007b60
        /*0768*/ 	.word	0x0000006b
        /*076c*/ 	.word	0x00000050
        /*0770*/ 	.short	0x010a
        /*0772*/ 	.byte	0xff
	.zero		1


	//   ....[102]....
        /*0774*/ 	.word	0x00007c30
        /*0778*/ 	.word	0x0000006b
        /*077c*/ 	.word	0x00000050
        /*0780*/ 	.short	0x010a
        /*0782*/ 	.byte	0xff
	.zero		1


	//   ....[103]....
        /*0784*/ 	.word	0x00007d70
        /*0788*/ 	.word	0x00000000
        /*078c*/ 	.word	0x00000000
        /*0790*/ 	.short	0x0101
        /*0792*/ 	.byte	0xff
	.zero		1


	//   ....[104]....
        /*0794*/ 	.word	0x00009100
        /*0798*/ 	.word	0x00000000
        /*079c*/ 	.word	0x00000050
        /*07a0*/ 	.short	0x010a
        /*07a2*/ 	.byte	0xff
	.zero		1


	//   ....[105]....
        /*07a4*/ 	.word	0x000091d0
        /*07a8*/ 	.word	0x00000000
        /*07ac*/ 	.word	0x00000050
        /*07b0*/ 	.short	0x010a
        /*07b2*/ 	.byte	0xff
	.zero		1


	//   ....[106]....
        /*07b4*/ 	.word	0x00009310
        /*07b8*/ 	.word	0x00000000
        /*07bc*/ 	.word	0x00000000
        /*07c0*/ 	.short	0x0101
        /*07c2*/ 	.byte	0xff
	.zero		1


	//   ....[107]....
        /*07c4*/ 	.word	0x0000a6d0
        /*07c8*/ 	.word	0x00000000
        /*07cc*/ 	.word	0x00000050
        /*07d0*/ 	.short	0x010a
        /*07d2*/ 	.byte	0xff
	.zero		1


	//   ....[108]....
        /*07d4*/ 	.word	0x0000a7a0
        /*07d8*/ 	.word	0x00000000
        /*07dc*/ 	.word	0x00000050
        /*07e0*/ 	.short	0x010a
        /*07e2*/ 	.byte	0xff
	.zero		1


	//   ....[109]....
        /*07e4*/ 	.word	0x0000a8e0
        /*07e8*/ 	.word	0x00000000
        /*07ec*/ 	.word	0x00000000
        /*07f0*/ 	.short	0x0101
        /*07f2*/ 	.byte	0xff
	.zero		1


	//   ....[110]....
        /*07f4*/ 	.word	0x0000abc0
        /*07f8*/ 	.word	0x00000091
        /*07fc*/ 	.word	0x00000000
        /*0800*/ 	.short	0x0101
        /*0802*/ 	.byte	0xff
	.zero		1


	//   ....[111]....
        /*0804*/ 	.word	0x0000be70
        /*0808*/ 	.word	0x00000003
        /*080c*/ 	.word	0x000000f0
        /*0810*/ 	.short	0x010a
        /*0812*/ 	.byte	0xff
	.zero		1


	//   ....[112]....
        /*0814*/ 	.word	0x0000bed0
        /*0818*/ 	.word	0x00000000
        /*081c*/ 	.word	0x00000028
        /*0820*/ 	.short	0x010a
        /*0822*/ 	.byte	0xff
	.zero		1


	//   ....[113]....
        /*0824*/ 	.word	0x0000bf30
        /*0828*/ 	.word	0x00000000
        /*082c*/ 	.word	0x00000028
        /*0830*/ 	.short	0x010a
        /*0832*/ 	.byte	0xff
	.zero		1


	//   ....[114]....
        /*0834*/ 	.word	0x0000bf80
        /*0838*/ 	.word	0x00000003
        /*083c*/ 	.word	0x000000a0
        /*0840*/ 	.short	0x010a
        /*0842*/ 	.byte	0xff
	.zero		1


	//   ....[115]....
        /*0844*/ 	.word	0x0000bfe0
        /*0848*/ 	.word	0x00000000
        /*084c*/ 	.word	0x00000000
        /*0850*/ 	.short	0x010a
        /*0852*/ 	.byte	0xff
	.zero		1


	//   ....[116]....
        /*0854*/ 	.word	0x0000c040
        /*0858*/ 	.word	0x00000000
        /*085c*/ 	.word	0x00000000
        /*0860*/ 	.short	0x010a
        /*0862*/ 	.byte	0xff
	.zero		1


	//   ....[117]....
        /*0864*/ 	.word	0x0000c0a0
        /*0868*/ 	.word	0x00000000
        /*086c*/ 	.word	0x00000000
        /*0870*/ 	.short	0x010a
        /*0872*/ 	.byte	0xff
	.zero		1


	//   ....[118]....
        /*0874*/ 	.word	0x0000c100
        /*0878*/ 	.word	0x00000000
        /*087c*/ 	.word	0x00000000
        /*0880*/ 	.short	0x010a
        /*0882*/ 	.byte	0xff
	.zero		1


	//   ....[119]....
        /*0884*/ 	.word	0x0000c150
        /*0888*/ 	.word	0x00000000
        /*088c*/ 	.word	0x000000e0
        /*0890*/ 	.short	0x010a
        /*0892*/ 	.byte	0xff
	.zero		1


	//   ....[120]....
        /*0894*/ 	.word	0x0000c1b0
        /*0898*/ 	.word	0x00000000
        /*089c*/ 	.word	0x000000b0
        /*08a0*/ 	.short	0x010a
        /*08a2*/ 	.byte	0xff
	.zero		1


	//   ....[121]....
        /*08a4*/ 	.word	0x0000c200
        /*08a8*/ 	.word	0x00000000
        /*08ac*/ 	.word	0x000000a0
        /*08b0*/ 	.short	0x010a
        /*08b2*/ 	.byte	0xff
	.zero		1


	//   ....[122]....
        /*08b4*/ 	.word	0x0000c260
        /*08b8*/ 	.word	0x00000000
        /*08bc*/ 	.word	0x000000b0
        /*08c0*/ 	.short	0x010a
        /*08c2*/ 	.byte	0xff
	.zero		1


	//   ....[123]....
        /*08c4*/ 	.word	0x0000c2c0
        /*08c8*/ 	.word	0x00000005
        /*08cc*/ 	.word	0x00000008
        /*08d0*/ 	.short	0x010a
        /*08d2*/ 	.byte	0xff
	.zero		1


	//   ....[124]....
        /*08d4*/ 	.word	0x0000c3b0
        /*08d8*/ 	.word	0x00000003
        /*08dc*/ 	.word	0x00000008
        /*08e0*/ 	.short	0x010a
        /*08e2*/ 	.byte	0xff
	.zero		1


	//   ....[125]....
        /*08e4*/ 	.word	0x0000c400
        /*08e8*/ 	.word	0x00000000
        /*08ec*/ 	.word	0x000000a0
        /*08f0*/ 	.short	0x010a
        /*08f2*/ 	.byte	0xff
	.zero		1


	//   ....[126]....
        /*08f4*/ 	.word	0x0000c460
        /*08f8*/ 	.word	0x00000000
        /*08fc*/ 	.word	0x000000d0
        /*0900*/ 	.short	0x010a
        /*0902*/ 	.byte	0xff
	.zero		1


	//   ....[127]....
        /*0904*/ 	.word	0x0000c4c0
        /*0908*/ 	.word	0x00000000
        /*090c*/ 	.word	0x00000000
        /*0910*/ 	.short	0x010a
        /*0912*/ 	.byte	0xff
	.zero		1


	//   ....[128]....
        /*0914*/ 	.word	0x0000c520
        /*0918*/ 	.word	0x00000000
        /*091c*/ 	.word	0x00000000
        /*0920*/ 	.short	0x010a
        /*0922*/ 	.byte	0xff
	.zero		1


	//   ....[129]....
        /*0924*/ 	.word	0x0000c580
        /*0928*/ 	.word	0x00000000
        /*092c*/ 	.word	0x00000100
        /*0930*/ 	.short	0x010a
        /*0932*/ 	.byte	0xff
	.zero		1


	//   ....[130]....
        /*0934*/ 	.word	0x0000c5d0
        /*0938*/ 	.word	0x0000000c
        /*093c*/ 	.word	0x000000a0
        /*0940*/ 	.short	0x010a
        /*0942*/ 	.byte	0xff
	.zero		1


	//   ....[131]....
        /*0944*/ 	.word	0x0000c630
        /*0948*/ 	.word	0x00000000
        /*094c*/ 	.word	0x00000098
        /*0950*/ 	.short	0x010a
        /*0952*/ 	.byte	0xff
	.zero		1


	//   ....[132]....
        /*0954*/ 	.word	0x0000c690
        /*0958*/ 	.word	0x00000000
        /*095c*/ 	.word	0x00000070
        /*0960*/ 	.short	0x010a
        /*0962*/ 	.byte	0xff
	.zero		1


	//   ....[133]....
        /*0964*/ 	.word	0x0000c6f0
        /*0968*/ 	.word	0x00000000
        /*096c*/ 	.word	0x00000078
        /*0970*/ 	.short	0x010a
        /*0972*/ 	.byte	0xff
	.zero		1


	//   ....[134]....
        /*0974*/ 	.word	0x0000c750
        /*0978*/ 	.word	0x00000000
        /*097c*/ 	.word	0x00000080
        /*0980*/ 	.short	0x010a
        /*0982*/ 	.byte	0xff
	.zero		1


	//   ....[135]....
        /*0984*/ 	.word	0x0000c7b0
        /*0988*/ 	.word	0x00000000
        /*098c*/ 	.word	0x00000088
        /*0990*/ 	.short	0x010a
        /*0992*/ 	.byte	0xff
	.zero		1


	//   ....[136]....
        /*0994*/ 	.word	0x0000c810
        /*0998*/ 	.word	0x00000000
        /*099c*/ 	.word	0x00000070
        /*09a0*/ 	.short	0x010a
        /*09a2*/ 	.byte	0xff
	.zero		1


	//   ....[137]....
        /*09a4*/ 	.word	0x0000c870
        /*09a8*/ 	.word	0x00000000
        /*09ac*/ 	.word	0x00000078
        /*09b0*/ 	.short	0x010a
        /*09b2*/ 	.byte	0xff
	.zero		1


	//   ....[138]....
        /*09b4*/ 	.word	0x0000c8d0
        /*09b8*/ 	.word	0x00000000
        /*09bc*/ 	.word	0x00000080
        /*09c0*/ 	.short	0x010a
        /*09c2*/ 	.byte	0xff
	.zero		1


	//   ....[139]....
        /*09c4*/ 	.word	0x0000c920
        /*09c8*/ 	.word	0x00000003
        /*09cc*/ 	.word	0x000000a0
        /*09d0*/ 	.short	0x010a
        /*09d2*/ 	.byte	0xff
	.zero		1


	//   ....[140]....
        /*09d4*/ 	.word	0x0000c970
        /*09d8*/ 	.word	0x00000003
        /*09dc*/ 	.word	0x00000050
        /*09e0*/ 	.short	0x010a
        /*09e2*/ 	.byte	0xff
	.zero		1


	//   ....[141]....
        /*09e4*/ 	.word	0x0000c9c0
        /*09e8*/ 	.word	0x00000091
        /*09ec*/ 	.word	0x000000c0
        /*09f0*/ 	.short	0x010a
        /*09f2*/ 	.byte	0xff
	.zero		1


	//   ....[142]....
        /*09f4*/ 	.word	0x0000ca10
        /*09f8*/ 	.word	0x0000006b
        /*09fc*/ 	.word	0x00000050
        /*0a00*/ 	.short	0x010a
        /*0a02*/ 	.byte	0xff
	.zero		1


	//   ....[143]....
        /*0a04*/ 	.word	0x0000ca60
        /*0a08*/ 	.word	0x00000000
        /*0a0c*/ 	.word	0x00000050
        /*0a10*/ 	.short	0x010a
        /*0a12*/ 	.byte	0xff
	.zero		1


	//   ....[144]....
        /*0a14*/ 	.word	0x0000cab0
        /*0a18*/ 	.word	0x00000000
        /*0a1c*/ 	.word	0x00000050
        /*0a20*/ 	.short	0x010a
        /*0a22*/ 	.byte	0xff
	.zero		1


	//----- nvinfo : EIATTR_NUM_MBARRIERS
	.align		4
.L_48:
        /*0a24*/ 	.byte	0x03, 0x38
        /*0a26*/ 	.short	0x0021


	//----- nvinfo : EIATTR_EXIT_INSTR_OFFSETS
	.align		4
        /*0a28*/ 	.byte	0x04, 0x1c
        /*0a2a*/ 	.short	(.L_50 - .L_49)


	//   ....[0]....
.L_49:
        /*0a2c*/ 	.word	0x00002ba0


	//   ....[1]....
        /*0a30*/ 	.word	0x00003090


	//   ....[2]....
        /*0a34*/ 	.word	0x000030f0


	//   ....[3]....
        /*0a38*/ 	.word	0x00004350


	//   ....[4]....
        /*0a3c*/ 	.word	0x000054c0


	//   ....[5]....
        /*0a40*/ 	.word	0x00005500


	//   ....[6]....
        /*0a44*/ 	.word	0x0000be60


	//----- nvinfo : EIATTR_MAX_THREADS
	.align		4
.L_50:
        /*0a48*/ 	.byte	0x04, 0x05
        /*0a4a*/ 	.short	(.L_52 - .L_51)
.L_51:
        /*0a4c*/ 	.word	0x00000100
        /*0a50*/ 	.word	0x00000001
        /*0a54*/ 	.word	0x00000001


	//----- nvinfo : EIATTR_CRS_STACK_SIZE
	.align		4
.L_52:
        /*0a58*/ 	.byte	0x04, 0x1e
        /*0a5a*/ 	.short	(.L_54 - .L_53)
.L_53:
        /*0a5c*/ 	.word	0x00000000


	//----- nvinfo : EIATTR_CBANK_PARAM_SIZE
	.align		4
.L_54:
        /*0a60*/ 	.byte	0x03, 0x19
        /*0a62*/ 	.short	0x0800


	//----- nvinfo : EIATTR_PARAM_CBANK
	.align		4
        /*0a64*/ 	.byte	0x04, 0x0a
        /*0a66*/ 	.short	(.L_56 - .L_55)
	.align		4
.L_55:
        /*0a68*/ 	.word	index@(.nv.constant0._ZN7cutlass13device_kernelINS_4gemm6kernel13GemmUniversalIN4cute5tupleIJiiiiEEENS1_10collective13CollectiveMmaINS1_35MainloopSm100TmaUmmaWarpSpecializedILi5ELi2ELi2ENS5_IJNS4_1CILi2EEESB_NSA_ILi1EEEEEEEENS5_IJNSA_ILi256EEESF_NSA_ILi128EEEEEEaNS5_IJlSC_lEEEaSI_NS4_8TiledMMAINS4_8MMA_AtomIJNS4_21SM100_MMA_S8_2x1SM_SSIaaiLi256ELi256ELNS4_4UMMA5MajorE0ELSN_0ELNSM_8SaturateE0EEEEEENS4_6LayoutINS5_IJSC_SC_SC_EEENS5_IJNSA_ILi0EEEST_ST_EEEEENS5_IJNS4_10UnderscoreESW_SW_EEEEENS4_28SM100_TMA_2SM_LOAD_MULTICASTENS4_14ComposedLayoutINS4_7SwizzleILi3ELi4ELi3EEENS4_18smem_ptr_flag_bitsILi8EEENSR_INS5_IJNSA_ILi8EEESG_EEENS5_IJSG_SC_EEEEEEEvNS4_8identityENS4_18SM100_TMA_2SM_LOADES19_vS1A_EENS_8epilogue10collective18CollectiveEpilogueINS1D_23Sm100TmaWarpSpecializedILi4ELi2ELi64ELb0ELb0EEEJNS5_IJSG_SF_SG_EEENS5_IJNSR_ISG_SC_EENSR_INSA_ILi64EEESC_EEEEEaSI_aSI_NS1D_6fusion15FusionCallbacksIS1H_NS1N_17LinearCombinationIaiaiLNS_15FloatRoundStyleE2EEES1I_S1M_JEEENS4_5SM1004TMEM4LOAD26SM100_TMEM_LOAD_32dp32b64xENS4_13SM90_TMA_LOADENS10_INS11_ILi2ELi4ELi3EEES14_NSR_INS5_IJS15_S1K_EEENS5_IJS1K_SC_EEEEEEENS4_39AutoVectorizingCopyWithAssumedAlignmentILi128EEENS4_14SM90_TMA_STOREES22_S24_S24_EEEvvEEEEvNT_6ParamsE)
        /*0a6c*/ 	.short	0x0380
        /*0a6e*/ 	.short	0x0800


	//----- nvinfo : EIATTR_SW_WAR
	.align		4
.L_56:
        /*0a70*/ 	.byte	0x04, 0x36
        /*0a72*/ 	.short	(.L_58 - .L_57)
.L_57:
        /*0a74*/ 	.word	0x00000008
.L_58:


//--------------------- .nv.callgraph             --------------------------
	.section	.nv.callgraph,"",@"SHT_CUDA_CALLGRAPH"
	.align	4
	.sectionentsize	8
	.align		4
        /*0000*/ 	.word	0x00000000
	.align		4
        /*0004*/ 	.word	0xffffffff
	.align		4
        /*0008*/ 	.word	index@(_ZN7cutlass13device_kernelINS_4gemm6kernel13GemmUniversalIN4cute5tupleIJiiiiEEENS1_10collective13CollectiveMmaINS1_35MainloopSm100TmaUmmaWarpSpecializedILi5ELi2ELi2ENS5_IJNS4_1CILi2EEESB_NSA_ILi1EEEEEEEENS5_IJNSA_ILi256EEESF_NSA_ILi128EEEEEEaNS5_IJlSC_lEEEaSI_NS4_8TiledMMAINS4_8MMA_AtomIJNS4_21SM100_MMA_S8_2x1SM_SSIaaiLi256ELi256ELNS4_4UMMA5MajorE0ELSN_0ELNSM_8SaturateE0EEEEEENS4_6LayoutINS5_IJSC_SC_SC_EEENS5_IJNSA_ILi0EEEST_ST_EEEEENS5_IJNS4_10UnderscoreESW_SW_EEEEENS4_28SM100_TMA_2SM_LOAD_MULTICASTENS4_14ComposedLayoutINS4_7SwizzleILi3ELi4ELi3EEENS4_18smem_ptr_flag_bitsILi8EEENSR_INS5_IJNSA_ILi8EEESG_EEENS5_IJSG_SC_EEEEEEEvNS4_8identityENS4_18SM100_TMA_2SM_LOADES19_vS1A_EENS_8epilogue10collective18CollectiveEpilogueINS1D_23Sm100TmaWarpSpecializedILi4ELi2ELi64ELb0ELb0EEEJNS5_IJSG_SF_SG_EEENS5_IJNSR_ISG_SC_EENSR_INSA_ILi64EEESC_EEEEEaSI_aSI_NS1D_6fusion15FusionCallbacksIS1H_NS1N_17LinearCombinationIaiaiLNS_15FloatRoundStyleE2EEES1I_S1M_JEEENS4_5SM1004TMEM4LOAD26SM100_TMEM_LOAD_32dp32b64xENS4_13SM90_TMA_LOADENS10_INS11_ILi2ELi4ELi3EEES14_NSR_INS5_IJS15_S1K_EEENS5_IJS1K_SC_EEEEEEENS4_39AutoVectorizingCopyWithAssumedAlignmentILi128EEENS4_14SM90_TMA_STOREES22_S24_S24_EEEvvEEEEvNT_6ParamsE)
	.align		4
        /*000c*/ 	.word	index@(__assertfail)
	.align		4
        /*0010*/ 	.word	0x00000000
	.align		4
        /*0014*/ 	.word	0xfffffffe
	.align		4
        /*0018*/ 	.word	0x00000000
	.align		4
        /*001c*/ 	.word	0xfffffffd
	.align		4
        /*0020*/ 	.word	0x00000000
	.align		4
        /*0024*/ 	.word	0xfffffffc


//--------------------- .nv.constant4             --------------------------
	.section	.nv.constant4,"a",@progbits
	.align	8
	.align		8
.nv.constant4:
        /*0000*/ 	.dword	__assertfail
	.align		8
        /*0008*/ 	.dword	__unnamed_1
	.align		8
        /*0010*/ 	.dword	__unnamed_2
	.align		8
        /*0018*/ 	.dword	__unnamed_3
	.align		8
        /*0020*/ 	.dword	_ZN40_INTERNAL_af443e66_4_k_cu_9be12633_101474cuda3std3__45__cpo5beginE
	.align		8
        /*0028*/ 	.dword	_ZN40_INTERNAL_af443e66_4_k_cu_9be12633_101474cuda3std3__45__cpo3endE
	.align		8
        /*0030*/ 	.dword	_ZN40_INTERNAL_af443e66_4_k_cu_9be12633_101474cuda3std3__45__cpo6cbeginE
	.align		8
        /*0038*/ 	.dword	_ZN40_INTERNAL_af443e66_4_k_cu_9be12633_101474cuda3std3__45__cpo4cendE
	.align		8
        /*0040*/ 	.dword	_ZN40_INTERNAL_af443e66_4_k_cu_9be12633_101474cuda3std3__442_GLOBAL__N__af443e66_4_k_cu_9be12633_101476ignoreE
	.align		8
        /*0048*/ 	.dword	_ZN40_INTERNAL_af443e66_4_k_cu_9be12633_101474cuda3std3__419piecewise_constructE
	.align		8
        /*0050*/ 	.dword	_ZN40_INTERNAL_af443e66_4_k_cu_9be12633_101474cuda3std3__48in_placeE
	.align		8
        /*0058*/ 	.dword	_ZN40_INTERNAL_af443e66_4_k_cu_9be12633_101474cuda3std6ranges3__45__cpo4swapE
	.align		8
        /*0060*/ 	.dword	_ZN40_INTERNAL_af443e66_4_k_cu_9be12633_101474cuda3std6ranges3__45__cpo9iter_moveE
	.align		8
        /*0068*/ 	.dword	_ZN40_INTERNAL_af443e66_4_k_cu_9be12633_101474cute7productE
	.align		8
        /*0070*/ 	.dword	_ZN40_INTERNAL_af443e66_4_k_cu_9be12633_101474cute1_E
	.align		8
        /*0078*/ 	.dword	$str$25
	.align		8
        /*0080*/ 	.dword	$str$26
	.align		8
        /*0088*/ 	.dword	$str$27
	.align		8
        /*0090*/ 	.dword	$str$28


//--------------------- .text._ZN7cutlass13device_kernelINS_4gemm6kernel13GemmUniversalIN4cute5tupleIJiiiiEEENS1_10collective13CollectiveMmaINS1_35MainloopSm100TmaUmmaWarpSpecializedILi5ELi2ELi2ENS5_IJNS4_1CILi2EEESB_NSA_ILi1EEEEEEEENS5_IJNSA_ILi256EEESF_NSA_ILi128EEEEEEaNS5_IJlSC_lEEEaSI_NS4_8TiledMMAINS4_8MMA_AtomIJNS4_21SM100_MMA_S8_2x1SM_SSIaaiLi256ELi256ELNS4_4UMMA5MajorE0ELSN_0ELNSM_8SaturateE0EEEEEENS4_6LayoutINS5_IJSC_SC_SC_EEENS5_IJNSA_ILi0EEEST_ST_EEEEENS5_IJNS4_10UnderscoreESW_SW_EEEEENS4_28SM100_TMA_2SM_LOAD_MULTICASTENS4_14ComposedLayoutINS4_7SwizzleILi3ELi4ELi3EEENS4_18smem_ptr_flag_bitsILi8EEENSR_INS5_IJNSA_ILi8EEESG_EEENS5_IJSG_SC_EEEEEEEvNS4_8identityENS4_18SM100_TMA_2SM_LOADES19_vS1A_EENS_8epilogue10collective18CollectiveEpilogueINS1D_23Sm100TmaWarpSpecializedILi4ELi2ELi64ELb0ELb0EEEJNS5_IJSG_SF_SG_EEENS5_IJNSR_ISG_SC_EENSR_INSA_ILi64EEESC_EEEEEaSI_aSI_NS1D_6fusion15FusionCallbacksIS1H_NS1N_17LinearCombinationIaiaiLNS_15FloatRoundStyleE2EEES1I_S1M_JEEENS4_5SM1004TMEM4LOAD26SM100_TMEM_LOAD_32dp32b64xENS4_13SM90_TMA_LOADENS10_INS11_ILi2ELi4ELi3EEES14_NSR_INS5_IJS15_S1K_EEENS5_IJS1K_SC_EEEEEEENS4_39AutoVectorizingCopyWithAssumedAlignmentILi128EEENS4_14SM90_TMA_STOREES22_S24_S24_EEEvvEEEEvNT_6ParamsE --------------------------
	.section	.text._ZN7cutlass13device_kernelINS_4gemm6kernel13GemmUniversalIN4cute5tupleIJiiiiEEENS1_10collective13CollectiveMmaINS1_35MainloopSm100TmaUmmaWarpSpecializedILi5ELi2ELi2ENS5_IJNS4_1CILi2EEESB_NSA_ILi1EEEEEEEENS5_IJNSA_ILi256EEESF_NSA_ILi128EEEEEEaNS5_IJlSC_lEEEaSI_NS4_8TiledMMAINS4_8MMA_AtomIJNS4_21SM100_MMA_S8_2x1SM_SSIaaiLi256ELi256ELNS4_4UMMA5MajorE0ELSN_0ELNSM_8SaturateE0EEEEEENS4_6LayoutINS5_IJSC_SC_SC_EEENS5_IJNSA_ILi0EEEST_ST_EEEEENS5_IJNS4_10UnderscoreESW_SW_EEEEENS4_28SM100_TMA_2SM_LOAD_MULTICASTENS4_14ComposedLayoutINS4_7SwizzleILi3ELi4ELi3EEENS4_18smem_ptr_flag_bitsILi8EEENSR_INS5_IJNSA_ILi8EEESG_EEENS5_IJSG_SC_EEEEEEEvNS4_8identityENS4_18SM100_TMA_2SM_LOADES19_vS1A_EENS_8epilogue10collective18CollectiveEpilogueINS1D_23Sm100TmaWarpSpecializedILi4ELi2ELi64ELb0ELb0EEEJNS5_IJSG_SF_SG_EEENS5_IJNSR_ISG_SC_EENSR_INSA_ILi64EEESC_EEEEEaSI_aSI_NS1D_6fusion15FusionCallbacksIS1H_NS1N_17LinearCombinationIaiaiLNS_15FloatRoundStyleE2EEES1I_S1M_JEEENS4_5SM1004TMEM4LOAD26SM100_TMEM_LOAD_32dp32b64xENS4_13SM90_TMA_LOADENS10_INS11_ILi2ELi4ELi3EEES14_NSR_INS5_IJS15_S1K_EEENS5_IJS1K_SC_EEEEEEENS4_39AutoVectorizingCopyWithAssumedAlignmentILi128EEENS4_14SM90_TMA_STOREES22_S24_S24_EEEvvEEEEvNT_6ParamsE,"ax",@progbits
	.align	128
.text._ZN7cutlass13device_kernelINS_4gemm6kernel13GemmUniversalIN4cute5tupleIJiiiiEEENS1_10collective13CollectiveMmaINS1_35MainloopSm100TmaUmmaWarpSpecializedILi5ELi2ELi2ENS5_IJNS4_1CILi2EEESB_NSA_ILi1EEEEEEEENS5_IJNSA_ILi256EEESF_NSA_ILi128EEEEEEaNS5_IJlSC_lEEEaSI_NS4_8TiledMMAINS4_8MMA_AtomIJNS4_21SM100_MMA_S8_2x1SM_SSIaaiLi256ELi256ELNS4_4UMMA5MajorE0ELSN_0ELNSM_8SaturateE0EEEEEENS4_6LayoutINS5_IJSC_SC_SC_EEENS5_IJNSA_ILi0EEEST_ST_EEEEENS5_IJNS4_10UnderscoreESW_SW_EEEEENS4_28SM100_TMA_2SM_LOAD_MULTICASTENS4_14ComposedLayoutINS4_7SwizzleILi3ELi4ELi3EEENS4_18smem_ptr_flag_bitsILi8EEENSR_INS5_IJNSA_ILi8EEESG_EEENS5_IJSG_SC_EEEEEEEvNS4_8identityENS4_18SM100_TMA_2SM_LOADES19_vS1A_EENS_8epilogue10collective18CollectiveEpilogueINS1D_23Sm100TmaWarpSpecializedILi4ELi2ELi64ELb0ELb0EEEJNS5_IJSG_SF_SG_EEENS5_IJNSR_ISG_SC_EENSR_INSA_ILi64EEESC_EEEEEaSI_aSI_NS1D_6fusion15FusionCallbacksIS1H_NS1N_17LinearCombinationIaiaiLNS_15FloatRoundStyleE2EEES1I_S1M_JEEENS4_5SM1004TMEM4LOAD26SM100_TMEM_LOAD_32dp32b64xENS4_13SM90_TMA_LOADENS10_INS11_ILi2ELi4ELi3EEES14_NSR_INS5_IJS15_S1K_EEENS5_IJS1K_SC_EEEEEEENS4_39AutoVectorizingCopyWithAssumedAlignmentILi128EEENS4_14SM90_TMA_STOREES22_S24_S24_EEEvvEEEEvNT_6ParamsE:
        .type           _ZN7cutlass13device_kernelINS_4gemm6kernel13GemmUniversalIN4cute5tupleIJiiiiEEENS1_10collective13CollectiveMmaINS1_35MainloopSm100TmaUmmaWarpSpecializedILi5ELi2ELi2ENS5_IJNS4_1CILi2EEESB_NSA_ILi1EEEEEEEENS5_IJNSA_ILi256EEESF_NSA_ILi128EEEEEEaNS5_IJlSC_lEEEaSI_NS4_8TiledMMAINS4_8MMA_AtomIJNS4_21SM100_MMA_S8_2x1SM_SSIaaiLi256ELi256ELNS4_4UMMA5MajorE0ELSN_0ELNSM_8SaturateE0EEEEEENS4_6LayoutINS5_IJSC_SC_SC_EEENS5_IJNSA_ILi0EEEST_ST_EEEEENS5_IJNS4_10UnderscoreESW_SW_EEEEENS4_28SM100_TMA_2SM_LOAD_MULTICASTENS4_14ComposedLayoutINS4_7SwizzleILi3ELi4ELi3EEENS4_18smem_ptr_flag_bitsILi8EEENSR_INS5_IJNSA_ILi8EEESG_EEENS5_IJSG_SC_EEEEEEEvNS4_8identityENS4_18SM100_TMA_2SM_LOADES19_vS1A_EENS_8epilogue10collective18CollectiveEpilogueINS1D_23Sm100TmaWarpSpecializedILi4ELi2ELi64ELb0ELb0EEEJNS5_IJSG_SF_SG_EEENS5_IJNSR_ISG_SC_EENSR_INSA_ILi64EEESC_EEEEEaSI_aSI_NS1D_6fusion15FusionCallbacksIS1H_NS1N_17LinearCombinationIaiaiLNS_15FloatRoundStyleE2EEES1I_S1M_JEEENS4_5SM1004TMEM4LOAD26SM100_TMEM_LOAD_32dp32b64xENS4_13SM90_TMA_LOADENS10_INS11_ILi2ELi4ELi3EEES14_NSR_INS5_IJS15_S1K_EEENS5_IJS1K_SC_EEEEEEENS4_39AutoVectorizingCopyWithAssumedAlignmentILi128EEENS4_14SM90_TMA_STOREES22_S24_S24_EEEvvEEEEvNT_6ParamsE,@function
        .size           _ZN7cutlass13device_kernelINS_4gemm6kernel13GemmUniversalIN4cute5tupleIJiiiiEEENS1_10collective13CollectiveMmaINS1_35MainloopSm100TmaUmmaWarpSpecializedILi5ELi2ELi2ENS5_IJNS4_1CILi2EEESB_NSA_ILi1EEEEEEEENS5_IJNSA_ILi256EEESF_NSA_ILi128EEEEEEaNS5_IJlSC_lEEEaSI_NS4_8TiledMMAINS4_8MMA_AtomIJNS4_21SM100_MMA_S8_2x1SM_SSIaaiLi256ELi256ELNS4_4UMMA5MajorE0ELSN_0ELNSM_8SaturateE0EEEEEENS4_6LayoutINS5_IJSC_SC_SC_EEENS5_IJNSA_ILi0EEEST_ST_EEEEENS5_IJNS4_10UnderscoreESW_SW_EEEEENS4_28SM100_TMA_2SM_LOAD_MULTICASTENS4_14ComposedLayoutINS4_7SwizzleILi3ELi4ELi3EEENS4_18smem_ptr_flag_bitsILi8EEENSR_INS5_IJNSA_ILi8EEESG_EEENS5_IJSG_SC_EEEEEEEvNS4_8identityENS4_18SM100_TMA_2SM_LOADES19_vS1A_EENS_8epilogue10collective18CollectiveEpilogueINS1D_23Sm100TmaWarpSpecializedILi4ELi2ELi64ELb0ELb0EEEJNS5_IJSG_SF_SG_EEENS5_IJNSR_ISG_SC_EENSR_INSA_ILi64EEESC_EEEEEaSI_aSI_NS1D_6fusion15FusionCallbacksIS1H_NS1N_17LinearCombinationIaiaiLNS_15FloatRoundStyleE2EEES1I_S1M_JEEENS4_5SM1004TMEM4LOAD26SM100_TMEM_LOAD_32dp32b64xENS4_13SM90_TMA_LOADENS10_INS11_ILi2ELi4ELi3EEES14_NSR_INS5_IJS15_S1K_EEENS5_IJS1K_SC_EEEEEEENS4_39AutoVectorizingCopyWithAssumedAlignmentILi128EEENS4_14SM90_TMA_STOREES22_S24_S24_EEEvvEEEEvNT_6ParamsE,(.L_x_188 - _ZN7cutlass13device_kernelINS_4gemm6kernel13GemmUniversalIN4cute5tupleIJiiiiEEENS1_10collective13CollectiveMmaINS1_35MainloopSm100TmaUmmaWarpSpecializedILi5ELi2ELi2ENS5_IJNS4_1CILi2EEESB_NSA_ILi1EEEEEEEENS5_IJNSA_ILi256EEESF_NSA_ILi128EEEEEEaNS5_IJlSC_lEEEaSI_NS4_8TiledMMAINS4_8MMA_AtomIJNS4_21SM100_MMA_S8_2x1SM_SSIaaiLi256ELi256ELNS4_4UMMA5MajorE0ELSN_0ELNSM_8SaturateE0EEEEEENS4_6LayoutINS5_IJSC_SC_SC_EEENS5_IJNSA_ILi0EEEST_ST_EEEEENS5_IJNS4_10UnderscoreESW_SW_EEEEENS4_28SM100_TMA_2SM_LOAD_MULTICASTENS4_14ComposedLayoutINS4_7SwizzleILi3ELi4ELi3EEENS4_18smem_ptr_flag_bitsILi8EEENSR_INS5_IJNSA_ILi8EEESG_EEENS5_IJSG_SC_EEEEEEEvNS4_8identityENS4_18SM100_TMA_2SM_LOADES19_vS1A_EENS_8epilogue10collective18CollectiveEpilogueINS1D_23Sm100TmaWarpSpecializedILi4ELi2ELi64ELb0ELb0EEEJNS5_IJSG_SF_SG_EEENS5_IJNSR_ISG_SC_EENSR_INSA_ILi64EEESC_EEEEEaSI_aSI_NS1D_6fusion15FusionCallbacksIS1H_NS1N_17LinearCombinationIaiaiLNS_15FloatRoundStyleE2EEES1I_S1M_JEEENS4_5SM1004TMEM4LOAD26SM100_TMEM_LOAD_32dp32b64xENS4_13SM90_TMA_LOADENS10_INS11_ILi2ELi4ELi3EEES14_NSR_INS5_IJS15_S1K_EEENS5_IJS1K_SC_EEEEEEENS4_39AutoVectorizingCopyWithAssumedAlignmentILi128EEENS4_14SM90_TMA_STOREES22_S24_S24_EEEvvEEEEvNT_6ParamsE)
        .other          _ZN7cutlass13device_kernelINS_4gemm6kernel13GemmUniversalIN4cute5tupleIJiiiiEEENS1_10collective13CollectiveMmaINS1_35MainloopSm100TmaUmmaWarpSpecializedILi5ELi2ELi2ENS5_IJNS4_1CILi2EEESB_NSA_ILi1EEEEEEEENS5_IJNSA_ILi256EEESF_NSA_ILi128EEEEEEaNS5_IJlSC_lEEEaSI_NS4_8TiledMMAINS4_8MMA_AtomIJNS4_21SM100_MMA_S8_2x1SM_SSIaaiLi256ELi256ELNS4_4UMMA5MajorE0ELSN_0ELNSM_8SaturateE0EEEEEENS4_6LayoutINS5_IJSC_SC_SC_EEENS5_IJNSA_ILi0EEEST_ST_EEEEENS5_IJNS4_10UnderscoreESW_SW_EEEEENS4_28SM100_TMA_2SM_LOAD_MULTICASTENS4_14ComposedLayoutINS4_7SwizzleILi3ELi4ELi3EEENS4_18smem_ptr_flag_bitsILi8EEENSR_INS5_IJNSA_ILi8EEESG_EEENS5_IJSG_SC_EEEEEEEvNS4_8identityENS4_18SM100_TMA_2SM_LOADES19_vS1A_EENS_8epilogue10collective18CollectiveEpilogueINS1D_23Sm100TmaWarpSpecializedILi4ELi2ELi64ELb0ELb0EEEJNS5_IJSG_SF_SG_EEENS5_IJNSR_ISG_SC_EENSR_INSA_ILi64EEESC_EEEEEaSI_aSI_NS1D_6fusion15FusionCallbacksIS1H_NS1N_17LinearCombinationIaiaiLNS_15FloatRoundStyleE2EEES1I_S1M_JEEENS4_5SM1004TMEM4LOAD26SM100_TMEM_LOAD_32dp32b64xENS4_13SM90_TMA_LOADENS10_INS11_ILi2ELi4ELi3EEES14_NSR_INS5_IJS15_S1K_EEENS5_IJS1K_SC_EEEEEEENS4_39AutoVectorizingCopyWithAssumedAlignmentILi128EEENS4_14SM90_TMA_STOREES22_S24_S24_EEEvvEEEEvNT_6ParamsE,@"STO_CUDA_ENTRY STV_DEFAULT"
_ZN7cutlass13device_kernelINS_4gemm6kernel13GemmUniversalIN4cute5tupleIJiiiiEEENS1_10collective13CollectiveMmaINS1_35MainloopSm100TmaUmmaWarpSpecializedILi5ELi2ELi2ENS5_IJNS4_1CILi2EEESB_NSA_ILi1EEEEEEEENS5_IJNSA_ILi256EEESF_NSA_ILi128EEEEEEaNS5_IJlSC_lEEEaSI_NS4_8TiledMMAINS4_8MMA_AtomIJNS4_21SM100_MMA_S8_2x1SM_SSIaaiLi256ELi256ELNS4_4UMMA5MajorE0ELSN_0ELNSM_8SaturateE0EEEEEENS4_6LayoutINS5_IJSC_SC_SC_EEENS5_IJNSA_ILi0EEEST_ST_EEEEENS5_IJNS4_10UnderscoreESW_SW_EEEEENS4_28SM100_TMA_2SM_LOAD_MULTICASTENS4_14ComposedLayoutINS4_7SwizzleILi3ELi4ELi3EEENS4_18smem_ptr_flag_bitsILi8EEENSR_INS5_IJNSA_ILi8EEESG_EEENS5_IJSG_SC_EEEEEEEvNS4_8identityENS4_18SM100_TMA_2SM_LOADES19_vS1A_EENS_8epilogue10collective18CollectiveEpilogueINS1D_23Sm100TmaWarpSpecializedILi4ELi2ELi64ELb0ELb0EEEJNS5_IJSG_SF_SG_EEENS5_IJNSR_ISG_SC_EENSR_INSA_ILi64EEESC_EEEEEaSI_aSI_NS1D_6fusion15FusionCallbacksIS1H_NS1N_17LinearCombinationIaiaiLNS_15FloatRoundStyleE2EEES1I_S1M_JEEENS4_5SM1004TMEM4LOAD26SM100_TMEM_LOAD_32dp32b64xENS4_13SM90_TMA_LOADENS10_INS11_ILi2ELi4ELi3EEES14_NSR_INS5_IJS15_S1K_EEENS5_IJS1K_SC_EEEEEEENS4_39AutoVectorizingCopyWithAssumedAlignmentILi128EEENS4_14SM90_TMA_STOREES22_S24_S24_EEEvvEEEEvNT_6ParamsE:
[----:B------:R-:W1:Y:S01]  /*0000*/  LDC R1, c[0x0][0x37c] ;  /* 0x0000df00ff017b82 */ /* 0x000e620000000800 */
[----:B------:R-:W2:Y:S01]  /*0010*/  S2R R155, SR_TID.X ;  /* 0x00000000009b7919 */ /* 0x000ea20000002100 */
[----:B------:R-:W3:Y:S06]  /*0020*/  LDCU.64 UR8, c[0x0][0x890] ;  /* 0x00011200ff0877ac */ /* 0x000eec0008000a00 */
[----:B------:R-:W4:Y:S01]  /*0030*/  S2UR UR45, SR_CgaCtaId ;  /* 0x00000000002d79c3 */ /* 0x000f220000008800 */
[----:B------:R-:W-:Y:S02]  /*0040*/  PRMT R140, RZ, 0x7610, R140 ;  /* 0x00007610ff8c7816 */ /* 0x000fe4000000008c */
[----:B------:R-:W-:Y:S01]  /*0050*/  ELECT P1, URZ, PT ;  /* 0x0000000000ff782f */ /* 0x000fe20003820000 */
[----:B---3--:R-:W-:-:S04]  /*0060*/  UISETP.NE.U32.AND UP0, UPT, UR8, URZ, UPT ;  /* 0x000000ff0800728c */ /* 0x008fc8000bf05070 */
[----:B------:R-:W-:Y:S02]  /*0070*/  UISETP.NE.AND.EX UP0, UPT, UR9, URZ, UPT, UP0 ;  /* 0x000000ff0900728c */ /* 0x000fe4000bf05300 */
[----:B----4-:R-:W-:Y:S02]  /*0080*/  ULOP3.LUT UR47, UR45, 0x1, URZ, 0xc0, !UPT ;  /* 0x000000012d2f7892 */ /* 0x010fe4000f8ec0ff */
[----:B------:R-:W-:Y:S01]  /*0090*/  ULOP3.LUT UR48, UR45, 0x1, URZ, 0x3c, !UPT ;  /* 0x000000012d307892 */ /* 0x000fe2000f8e3cff */
[----:B--2---:R-:W-:-:S05]  /*00a0*/  SHF.R.U32.HI R141, RZ, 0x5, R155 ;  /* 0x00000005ff8d7819 */ /* 0x004fca000001169b */
[----:B------:R-:W2:Y:S02]  /*00b0*/  SHFL.IDX PT, R0, R141, RZ, 0x1f ;  /* 0x00001fff8d007589 */ /* 0x000ea400000e0000 */
[----:B--2---:R-:W-:Y:S01]  /*00c0*/  R2UR UR17, R0 ;  /* 0x00000000001172ca */ /* 0x004fe200000e0000 */
[----:B-1----:R-:W-:-:S14]  /*00d0*/  BRA.U UP0, `(.L_x_0) ;  /* 0x0000000100307547 */ /* 0x002fdc000b800000 */
[----:B------:R-:W1:Y:S02]  /*00e0*/  LDCU.64 UR4, c[0x0][0x888] ;  /* 0x00011100ff0477ac */ /* 0x000e640008000a00 */
[----:B-1----:R-:W-:-:S04]  /*00f0*/  UISETP.NE.U32.AND UP0, UPT, UR4, URZ, UPT ;  /* 0x000000ff0400728c */ /* 0x002fc8000bf05070 */
[----:B------:R-:W-:-:S09]  /*0100*/  UISETP.NE.AND.EX UP0, UPT, UR5, URZ, UPT, UP0 ;  /* 0x000000ff0500728c */ /* 0x000fd2000bf05300 */
[----:B------:R-:W-:Y:S05]  /*0110*/  BRA.U !UP0, `(.L_x_1) ;  /* 0x0000000108147547 */ /* 0x000fea000b800000 */
[----:B------:R-:W1:Y:S01]  /*0120*/  LDC.64 R72, c[0x0][0x888] ;  /* 0x00022200ff487b82 */ /* 0x000e620000000a00 */
[----:B------:R-:W1:Y:S02]  /*0130*/  LDCU.64 UR4, c[0x0][0x358] ;  /* 0x00006b00ff0477ac */ /* 0x000e640008000a00 */
[----:B-1----:R1:W5:Y:S01]  /*0140*/  LDG.E R72, desc[UR4][R72.64] ;  /* 0x0000000448487981 */ /* 0x002362000c1e1900 */
[----:B------:R-:W-:Y:S01]  /*0150*/  HFMA2 R140, -RZ, RZ, 0, 5.9604644775390625e-08 ;  /* 0x00000001ff8c7431 */ /* 0x000fe200000001ff */
[----:B------:R-:W-:Y:S05]  /*0160*/  BRA `(.L_x_0) ;  /* 0x00000000000c7947 */ /* 0x000fea0003800000 */
.L_x_1:
[----:B------:R-:W1:Y:S01]  /*0170*/  LDCU UR4, c[0x0][0x880] ;  /* 0x00011000ff0477ac */ /* 0x000e620008000800 */
[----:B------:R-:W-:Y:S01]  /*0180*/  HFMA2 R140, -RZ, RZ, 0, 5.9604644775390625e-08 ;  /* 0x00000001ff8c7431 */ /* 0x000fe200000001ff */
[----:B-1----:R-:W-:-:S07]  /*0190*/  MOV R72, UR4 ;  /* 0x0000000400487c02 */ /* 0x002fce0008000f00 */
.L_x_0:
[----:B------:R-:W2:Y:S02]  /*01a0*/  LDCU.64 UR4, c[0x0][0x8b0] ;  /* 0x00011600ff0477ac */ /* 0x000ea40008000a00 */
[----:B--2---:R-:W-:-:S04]  /*01b0*/  UISETP.NE.U32.AND UP0, UPT, UR4, URZ, UPT ;  /* 0x000000ff0400728c */ /* 0x004fc8000bf05070 */
[----:B------:R-:W-:-:S09]  /*01c0*/  UISETP.NE.AND.EX UP0, UPT, UR5, URZ, UPT, UP0 ;  /* 0x000000ff0500728c */ /* 0x000fd2000bf05300 */
[----:B------:R-:W-:Y:S05]  /*01d0*/  BRA.U UP0, `(.L_x_2) ;  /* 0x0000000100287547 */ /* 0x000fea000b800000 */
[----:B------:R-:W2:Y:S02]  /*01e0*/  LDCU.64 UR4, c[0x0][0x8a8] ;  /* 0x00011500ff0477ac */ /* 0x000ea40008000a00 */
[----:B--2---:R-:W-:-:S04]  /*01f0*/  UISETP.NE.U32.AND UP0, UPT, UR4, URZ, UPT ;  /* 0x000000ff0400728c */ /* 0x004fc8000bf05070 */
[----:B------:R-:W-:-:S09]  /*0200*/  UISETP.NE.AND.EX UP0, UPT, UR5, URZ, UPT, UP0 ;  /* 0x000000ff0500728c */ /* 0x000fd2000bf05300 */
[----:B------:R-:W-:Y:S05]  /*0210*/  BRA.U !UP0, `(.L_x_3) ;  /* 0x0000000108107547 */ /* 0x000fea000b800000 */
[----:B------:R-:W2:Y:S01]  /*0220*/  LDC.64 R70, c[0x0][0x8a8] ;  /* 0x00022a00ff467b82 */ /* 0x000ea20000000a00 */
[----:B------:R-:W2:Y:S02]  /*0230*/  LDCU.64 UR4, c[0x0][0x358] ;  /* 0x00006b00ff0477ac */ /* 0x000ea40008000a00 */
[----:B--2---:R2:W5:Y:S01]  /*0240*/  LDG.E R70, desc[UR4][R70.64] ;  /* 0x0000000446467981 */ /* 0x004562000c1e1900 */
[----:B------:R-:W-:Y:S05]  /*0250*/  BRA `(.L_x_2) ;  /* 0x0000000000087947 */ /* 0x000fea0003800000 */
.L_x_3:
[----:B------:R-:W2:Y:S02]  /*0260*/  LDCU UR4, c[0x0][0x8a0] ;  /* 0x00011400ff0477ac */ /* 0x000ea40008000800 */
[----:B--2---:R-:W-:Y:S02]  /*0270*/  MOV R70, UR4 ;  /* 0x0000000400467c02 */ /* 0x004fe40008000f00 */
.L_x_2:
[----:B------:R-:W-:Y:S01]  /*0280*/  IMAD.U32 R0, RZ, RZ, UR17 ;  /* 0x00000011ff007e24 */ /* 0x000fe2000f8e00ff */
[----:B------:R-:W-:Y:S04]  /*0290*/  BSSY.RECONVERGENT B0, `(.L_x_4) ;  /* 0x000000c000007945 */ /* 0x000fe80003800200 */
[C---:B------:R-:W-:Y:S02]  /*02a0*/  ISETP.NE.OR P2, PT, R0.reuse, 0x1, !P1 ;  /* 0x000000010000780c */ /* 0x040fe40004f45670 */
[----:B------:R-:W-:-:S11]  /*02b0*/  ISETP.NE.OR P0, PT, R0, 0x3, !P1 ;  /* 0x000000030000780c */ /* 0x000fd60004f05670 */
[----:B------:R-:W-:Y:S05]  /*02c0*/  @P2 BRA `(.L_x_5) ;  /* 0x0000000000202947 */ /* 0x000fea0003800000 */
[----:B------:R-:W3:Y:S02]  /*02d0*/  LDCU.64 UR4, c[0x0][0x348] ;  /* 0x00006900ff0477ac */ /* 0x000ee40008000a00 */
[----:B---3--:R-:W-:Y:S02]  /*02e0*/  UIADD3 UR6, UP1, UPT, UR4, 0x80, URZ ;  /* 0x0000008004067890 */ /* 0x008fe4000ff3e0ff */
[----:B------:R-:W-:Y:S02]  /*02f0*/  UIADD3 UR4, UP0, UPT, UR4, 0x180, URZ ;  /* 0x0000018004047890 */ /* 0x000fe4000ff1e0ff */
[----:B------:R-:W-:Y:S02]  /*0300*/  UIADD3.X UR7, UPT, UPT, URZ, UR5, URZ, UP1, !UPT ;  /* 0x00000005ff077290 */ /* 0x000fe40008ffe4ff */
[----:B------:R-:W-:-:S07]  /*0310*/  UIADD3.X UR5, UPT, UPT, URZ, UR5, URZ, UP0, !UPT ;  /* 0x00000005ff057290 */ /* 0x000fce00087fe4ff */
[----:B------:R3:W-:Y:S02]  /*0320*/  UTMACCTL.PF [UR6] ;  /* 0x00000000060079b9 */ /* 0x0007e40008040000 */
[----:B------:R3:W-:Y:S02]  /*0330*/  UTMACCTL.PF [UR4] ;  /* 0x00000000040079b9 */ /* 0x0007e40008040000 */
[----:B---3--:R-:W-:Y:S01]  /*0340*/  NOP ;  /* 0x0000000000007918 */ /* 0x008fe20000000000 */
.L_x_5:
[----:B------:R-:W-:Y:S05]  /*0350*/  BSYNC.RECONVERGENT B0 ;  /* 0x0000000000007941 */ /* 0x000fea0003800200 */
.L_x_4:
[----:B------:R-:W-:Y:S04]  /*0360*/  BSSY.RECONVERGENT B0, `(.L_x_6) ;  /* 0x000000a000007945 */ /* 0x000fe80003800200 */
        /* <DEDUP_REMOVED lines=9> */
.L_x_7:
[----:B------:R-:W-:Y:S05]  /*0400*/  BSYNC.RECONVERGENT B0 ;  /* 0x0000000000007941 */ /* 0x000fea0003800200 */
.L_x_6:
[----:B------:R-:W3:Y:S01]  /*0410*/  LDCU.64 UR4, c[0x0][0x888] ;  /* 0x00011100ff0477ac */ /* 0x000ee20008000a00 */
[----:B------:R-:W-:Y:S02]  /*0420*/  UISETP.EQ.U32.AND UP1, UPT, UR8, URZ, UPT ;  /* 0x000000ff0800728c */ /* 0x000fe4000bf22070 */
[----:B------:R-:W-:Y:S02]  /*0430*/  UPLOP3.LUT UP3, UPT, UPT, UPT, UPT, 0x80, 0x8 ;  /* 0x000000000008789c */ /* 0x000fe40003f6f070 */
[----:B---3--:R-:W-:-:S04]  /*0440*/  UISETP.NE.U32.AND UP0, UPT, UR4, URZ, UPT ;  /* 0x000000ff0400728c */ /* 0x008fc8000bf05070 */
[----:B------:R-:W-:-:S04]  /*0450*/  UISETP.NE.AND.EX UP0, UPT, UR5, URZ, UPT, UP0 ;  /* 0x000000ff0500728c */ /* 0x000fc8000bf05300 */
[----:B------:R-:W-:-:S04]  /*0460*/  UISETP.EQ.OR.EX UP2, UPT, UR9, URZ, !UP0, UP1 ;  /* 0x000000ff0900728c */ /* 0x000fc8000c742710 */
[----:B------:R-:W-:-:S06]  /*0470*/  UP2UR UR4, UPR, URZ, 0x4 ;  /* 0x00000004ff047883 */ /* 0x000fcc0008000000 */
[----:B------:R-:W-:Y:S01]  /*0480*/  MOV R144, UR4 ;  /* 0x0000000400907c02 */ /* 0x000fe20008000f00 */
[----:B------:R-:W-:Y:S06]  /*0490*/  BRA.U !UP2, `(.L_x_8) ;  /* 0x000000010a207547 */ /* 0x000fec000b800000 */
[----:B-----5:R-:W-:Y:S01]  /*04a0*/  R2UR UR5, R72 ;  /* 0x00000000480572ca */ /* 0x020fe200000e0000 */
[----:B------:R-:W-:Y:S02]  /*04b0*/  UISETP.NE.U32.AND UP1, UPT, UR8, URZ, UPT ;  /* 0x000000ff0800728c */ /* 0x000fe4000bf25070 */
[----:B------:R-:W-:Y:S02]  /*04c0*/  USEL UR4, URZ, 0xffffffff, UP0 ;  /* 0xffffffffff047887 */ /* 0x000fe40008000000 */
[----:B------:R-:W-:-:S08]  /*04d0*/  UISETP.NE.AND.EX UP1, UPT, UR9, URZ, UPT, UP1 ;  /* 0x000000ff0900728c */ /* 0x000fd0000bf25310 */
[----:B------:R-:W-:-:S04]  /*04e0*/  UISETP.NE.AND UP0, UPT, UR5, URZ, UPT ;  /* 0x000000ff0500728c */ /* 0x000fc8000bf05270 */
[----:B------:R-:W-:-:S04]  /*04f0*/  @!UP1 USEL UR4, URZ, 0xffffffff, UP0 ;  /* 0xffffffffff049887 */ /* 0x000fc80008000000 */
[----:B------:R-:W-:-:S04]  /*0500*/  ULOP3.LUT UR4, UR4, 0x1, URZ, 0xc0, !UPT ;  /* 0x0000000104047892 */ /* 0x000fc8000f8ec0ff */
[----:B------:R-:W-:-:S11]  /*0510*/  UISETP.NE.U32.AND UP3, UPT, UR4, 0x1, UPT ;  /* 0x000000010400788c */ /* 0x000fd6000bf65070 */
.L_x_8:
[----:B------:R-:W3:Y:S01]  /*0520*/  SHFL.IDX PT, R0, R141, RZ, 0x1f ;  /* 0x00001fff8d007589 */ /* 0x000ee200000e0000 */
[----:B------:R-:W-:-:S04]  /*0530*/  UISETP.NE.AND UP0, UPT, UR17, 0x2, UPT ;  /* 0x000000021100788c */ /* 0x000fc8000bf05270 */
[----:B------:R-:W-:Y:S02]  /*0540*/  UISETP.EQ.AND UP1, UPT, UR47, URZ, !UP0 ;  /* 0x000000ff2f00728c */ /* 0x000fe4000c722270 */
[----:B------:R-:W-:-:S04]  /*0550*/  USEL UR41, URZ, 0x1, UP0 ;  /* 0x00000001ff297887 */ /* 0x000fc80008000000 */
[----:B------:R-:W-:Y:S02]  /*0560*/  PLOP3.LUT P3, PT, P1, PT, UP1, 0x80, 0x8 ;  /* 0x000000000008781c */ /* 0x000fe40000f6f018 */
[----:B---3--:R-:W-:-:S13]  /*0570*/  ISETP.NE.AND P0, PT, R0, RZ, PT ;  /* 0x000000ff0000720c */ /* 0x008fda0003f05270 */
[----:B------:R-:W-:Y:S05]  /*0580*/  @P0 BRA `(.L_x_9) ;  /* 0x00000000005c0947 */ /* 0x000fea0003800000 */
[----:B------:R-:W-:Y:S01]  /*0590*/  UMOV UR4, 0x400 ;  /* 0x0000040000047882 */ /* 0x000fe20000000000 */
[----:B------:R-:W-:Y:S01]  /*05a0*/  UMOV UR8, 0x1 ;  /* 0x0000000100087882 */ /* 0x000fe20000000000 */
[----:B------:R-:W-:Y:S01]  /*05b0*/  UMOV UR6, 0x2 ;  /* 0x0000000200067882 */ /* 0x000fe20000000000 */
[----:B------:R-:W-:Y:S02]  /*05c0*/  ULEA UR4, UR45, UR4, 0x18 ;  /* 0x000000042d047291 */ /* 0x000fe4000f8ec0ff */
[----:B------:R-:W-:-:S04]  /*05d0*/  UIADD3 UR8, UPT, UPT, -UR8, 0x100000, URZ ;  /* 0x0010000008087890 */ /* 0x000fc8000fffe1ff */
[----:B------:R-:W-:Y:S02]  /*05e0*/  USHF.L.U32 UR9, UR8, 0xb, URZ ;  /* 0x0000000b08097899 */ /* 0x000fe400080006ff */
[----:B------:R-:W-:Y:S02]  /*05f0*/  USHF.L.U32 UR8, UR8, 0x1, URZ ;  /* 0x0000000108087899 */ /* 0x000fe400080006ff */
[----:B------:R-:W-:-:S04]  /*0600*/  UIADD3 UR6, UPT, UPT, -UR6, 0x100000, URZ ;  /* 0x0010000006067890 */ /* 0x000fc8000fffe1ff */
[----:B------:R-:W-:Y:S02]  /*0610*/  USHF.L.U32 UR7, UR6, 0xb, URZ ;  /* 0x0000000b06077899 */ /* 0x000fe400080006ff */
[----:B------:R-:W-:Y:S01]  /*0620*/  USHF.L.U32 UR6, UR6, 0x1, URZ ;  /* 0x0000000106067899 */ /* 0x000fe200080006ff */
[----:B------:R-:W-:Y:S01]  /*0630*/  ELECT P0, URZ, PT ;  /* 0x0000000000ff782f */ /* 0x000fe20003800000 */
[----:B------:R-:W3:Y:S02]  /*0640*/  FENCE.VIEW.ASYNC.S ;  /* 0x00000000000073c6 */ /* 0x000ee40000000000 */
[----:B---3--:R3:W4:Y:S08]  /*0650*/  SYNCS.EXCH.64 URZ, [UR4], UR8 ;  /* 0x0000000804ff75b2 */ /* 0x0087300008000100 */
[----:B------:R3:W1:Y:S01]  /*0660*/  SYNCS.EXCH.64 URZ, [UR4+0x28], UR6 ;  /* 0x0000280604ff75b2 */ /* 0x0006620008000100 */
        /* <DEDUP_REMOVED lines=8> */
[----:B------:R-:W-:Y:S01]  /*06f0*/  NOP ;  /* 0x0000000000007918 */ /* 0x000fe20000000000 */
.L_x_9:
[----:B------:R-:W2:Y:S01]  /*0700*/  SHFL.IDX PT, R0, R141, RZ, 0x1f ;  /* 0x00001fff8d007589 */ /* 0x000ea200000e0000 */
[----:B------:R-:W-:Y:S01]  /*0710*/  NOP ;  /* 0x0000000000007918 */ /* 0x000fe20000000000 */
[----:B--2---:R-:W-:-:S13]  /*0720*/  ISETP.NE.AND P0, PT, R0, 0x1, PT ;  /* 0x000000010000780c */ /* 0x004fda0003f05270 */
[----:B------:R-:W-:Y:S05]  /*0730*/  @P0 BRA `(.L_x_10) ;  /* 0x0000000000540947 */ /* 0x000fea0003800000 */
[----:B---3--:R-:W-:Y:S01]  /*0740*/  UMOV UR4, 0x400 ;  /* 0x0000040000047882 */ /* 0x008fe20000000000 */
        /* <DEDUP_REMOVED lines=10> */
[----:B------:R-:W2:Y:S02]  /*07f0*/  FENCE.VIEW.ASYNC.S ;  /* 0x00000000000073c6 */ /* 0x000ea40000000000 */
[----:B--2---:R2:W3:Y:S08]  /*0800*/  SYNCS.EXCH.64 URZ, [UR4+0x50], UR8 ;  /* 0x0000500804ff75b2 */ /* 0x0044f00008000100 */
        /* <DEDUP_REMOVED lines=8> */
.L_x_10:
[----:B------:R-:W4:Y:S01]  /*0890*/  SHFL.IDX PT, R0, R141, RZ, 0x1f ;  /* 0x00001fff8d007589 */ /* 0x000f2200000e0000 */
[----:B------:R-:W-:Y:S01]  /*08a0*/  NOP ;  /* 0x0000000000007918 */ /* 0x000fe20000000000 */
[----:B----4-:R-:W-:-:S13]  /*08b0*/  ISETP.NE.AND P0, PT, R0, 0x3, PT ;  /* 0x000000030000780c */ /* 0x010fda0003f05270 */
[----:B------:R-:W-:Y:S05]  /*08c0*/  @P0 BRA `(.L_x_11) ;  /* 0x00000000002c0947 */ /* 0x000fea0003800000 */
[----:B--23--:R-:W-:Y:S01]  /*08d0*/  UMOV UR6, 0x400 ;  /* 0x0000040000067882 */ /* 0x00cfe20000000000 */
[----:B------:R-:W-:Y:S01]  /*08e0*/  UMOV UR4, 0x20 ;  /* 0x0000002000047882 */ /* 0x000fe20000000000 */
[----:B------:R-:W-:Y:S02]  /*08f0*/  ULEA UR6, UR45, UR6, 0x18 ;  /* 0x000000062d067291 */ /* 0x000fe4000f8ec0ff */
[----:B------:R-:W-:-:S04]  /*0900*/  UIADD3 UR4, UPT, UPT, -UR4, 0x100000, URZ ;  /* 0x0010000004047890 */ /* 0x000fc8000fffe1ff */
[----:B------:R-:W-:Y:S02]  /*0910*/  USHF.L.U32 UR5, UR4, 0xb, URZ ;  /* 0x0000000b04057899 */ /* 0x000fe400080006ff */
[----:B------:R-:W-:Y:S01]  /*0920*/  USHF.L.U32 UR4, UR4, 0x1, URZ ;  /* 0x0000000104047899 */ /* 0x000fe200080006ff */
[----:B------:R-:W-:Y:S01]  /*0930*/  ELECT P0, URZ, PT ;  /* 0x0000000000ff782f */ /* 0x000fe20003800000 */
[----:B------:R-:W2:Y:S10]  /*0940*/  FENCE.VIEW.ASYNC.S ;  /* 0x00000000000073c6 */ /* 0x000eb40000000000 */
[----:B--2---:R4:W2:Y:S01]  /*0950*/  SYNCS.EXCH.64 URZ, [UR6+0x90], UR4 ;  /* 0x0000900406ff75b2 */ /* 0x0048a20008000100 */
[----:B------:R4:W3:Y:S02]  /*0960*/  SYNCS.EXCH.64 URZ, [UR6+0x98], UR4 ;  /* 0x0000980406ff75b2 */ /* 0x0008e40008000100 */
[----:B----4-:R-:W-:Y:S01]  /*0970*/  NOP ;  /* 0x0000000000007918 */ /* 0x010fe20000000000 */
.L_x_11:
[----:B------:R-:W4:Y:S01]  /*0980*/  SHFL.IDX PT, R0, R141, RZ, 0x1f ;  /* 0x00001fff8d007589 */ /* 0x000f2200000e0000 */
[----:B------:R-:W-:Y:S01]  /*0990*/  NOP ;  /* 0x0000000000007918 */ /* 0x000fe20000000000 */
[----:B----4-:R-:W-:-:S13]  /*09a0*/  ISETP.NE.AND P0, PT, R0, 0x4, PT ;  /* 0x000000040000780c */ /* 0x010fda0003f05270 */
[----:B------:R-:W-:Y:S05]  /*09b0*/  @P0 BRA `(.L_x_12) ;  /* 0x0000000000480947 */ /* 0x000fea0003800000 */
[----:B--23--:R-:W-:Y:S01]  /*09c0*/  UMOV UR4, 0x3a0 ;  /* 0x000003a000047882 */ /* 0x00cfe20000000000 */
[----:B------:R-:W-:Y:S01]  /*09d0*/  UMOV UR6, 0x400 ;  /* 0x0000040000067882 */ /* 0x000fe20000000000 */
[----:B------:R-:W-:Y:S01]  /*09e0*/  USEL UR4, UR4, 0x320, UP3 ;  /* 0x0000032004047887 */ /* 0x000fe20009800000 */
        /* <DEDUP_REMOVED lines=10> */
[----:B--2---:R4:W2:Y:S08]  /*0a90*/  SYNCS.EXCH.64 URZ, [UR6+0xa0], UR8 ;  /* 0x0000a00806ff75b2 */ /* 0x0048b00008000100 */
[----:B------:R4:W3:Y:S01]  /*0aa0*/  SYNCS.EXCH.64 URZ, [UR6+0xb0], UR4 ;  /* 0x0000b00406ff75b2 */ /* 0x0008e20008000100 */
[----:B------:R4:W1:Y:S01]  /*0ab0*/  SYNCS.EXCH.64 URZ, [UR6+0xa8], UR8 ;  /* 0x0000a80806ff75b2 */ /* 0x0008620008000100 */
[----:B------:R4:W1:Y:S02]  /*0ac0*/  SYNCS.EXCH.64 URZ, [UR6+0xb8], UR4 ;  /* 0x0000b80406ff75b2 */ /* 0x0008640008000100 */
[----:B----4-:R-:W-:Y:S01]  /*0ad0*/  NOP ;  /* 0x0000000000007918 */ /* 0x010fe20000000000 */
.L_x_12:
[----:B------:R-:W4:Y:S01]  /*0ae0*/  SHFL.IDX PT, R0, R141, RZ, 0x1f ;  /* 0x00001fff8d007589 */ /* 0x000f2200000e0000 */
[----:B------:R-:W-:Y:S01]  /*0af0*/  NOP ;  /* 0x0000000000007918 */ /* 0x000fe20000000000 */
[----:B----4-:R-:W-:-:S13]  /*0b00*/  ISETP.NE.AND P0, PT, R0, 0x5, PT ;  /* 0x000000050000780c */ /* 0x010fda0003f05270 */
[----:B------:R-:W-:Y:S05]  /*0b10*/  @P0 BRA `(.L_x_13) ;  /* 0x0000000000440947 */ /* 0x000fea0003800000 */
[----:B--23--:R-:W-:Y:S01]  /*0b20*/  UMOV UR4, 0x400 ;  /* 0x0000040000047882 */ /* 0x00cfe20000000000 */
        /* <DEDUP_REMOVED lines=16> */
.L_x_13:
[----:B------:R-:W4:Y:S01]  /*0c30*/  SHFL.IDX PT, R0, R141, RZ, 0x1f ;  /* 0x00001fff8d007589 */ /* 0x000f2200000e0000 */
[----:B------:R-:W-:Y:S01]  /*0c40*/  ISETP.NE.OR P1, PT, RZ, UR17, !P1 ;  /* 0x00000011ff007c0c */ /* 0x000fe2000cf25670 */
        /* <DEDUP_REMOVED lines=12> */
[----:B------:R4:W3:Y:S01]  /*0d10*/  SYNCS.EXCH.64 URZ, [UR4+0xf0], UR6 ;  /* 0x0000f00604ff75b2 */ /* 0x0008e20008000100 */
[----:B------:R4:W1:Y:S01]  /*0d20*/  SYNCS.EXCH.64 URZ, [UR4+0xe8], UR6 ;  /* 0x0000e80604ff75b2 */ /* 0x0008620008000100 */
[----:B------:R4:W1:Y:S02]  /*0d30*/  SYNCS.EXCH.64 URZ, [UR4+0xf8], UR6 ;  /* 0x0000f80604ff75b2 */ /* 0x0008640008000100 */
[----:B----4-:R-:W-:Y:S01]  /*0d40*/  NOP ;  /* 0x0000000000007918 */ /* 0x010fe20000000000 */
.L_x_14:
[----:B------:R-:W-:Y:S01]  /*0d50*/  VOTEU.ALL UP0, P1 ;  /* 0x0000000000ff7886 */ /* 0x000fe20000800000 */
[----:B--23--:R-:W-:Y:S01]  /*0d60*/  UMOV UR4, 0x20 ;  /* 0x0000002000047882 */ /* 0x00cfe20000000000 */
[----:B------:R-:W2:Y:S01]  /*0d70*/  LDCU UR7, c[0x0][0x36c] ;  /* 0x00006d80ff0777ac */ /* 0x000ea20008000800 */
[----:B------:R-:W-:Y:S01]  /*0d80*/  NOP ;  /* 0x0000000000007918 */ /* 0x000fe20000000000 */
[----:B------:R-:W-:Y:S01]  /*0d90*/  LOP3.LUT R3, R155, 0x1f, RZ, 0xc0, !PT ;  /* 0x0000001f9b037812 */ /* 0x000fe200078ec0ff */
[----:B------:R-:W-:Y:S01]  /*0da0*/  @!UP0 UMOV UR6, 0x400 ;  /* 0x0000040000068882 */ /* 0x000fe20000000000 */
[----:B------:R-:W-:-:S04]  /*0db0*/  @!UP0 UIADD3 UR4, UPT, UPT, -UR4, 0x100000, URZ ;  /* 0x0010000004048890 */ /* 0x000fc8000fffe1ff */
[----:B------:R-:W-:Y:S02]  /*0dc0*/  @!UP0 USHF.L.U32 UR5, UR4, 0xb, URZ ;  /* 0x0000000b04058899 */ /* 0x000fe400080006ff */
[----:B------:R-:W-:Y:S02]  /*0dd0*/  @!UP0 USHF.L.U32 UR4, UR4, 0x1, URZ ;  /* 0x0000000104048899 */ /* 0x000fe400080006ff */
[----:B------:R-:W-:Y:S01]  /*0de0*/  @!UP0 ULEA UR6, UR45, UR6, 0x18 ;  /* 0x000000062d068291 */ /* 0x000fe2000f8ec0ff */
[----:B------:R-:W-:Y:S01]  /*0df0*/  VOTEU.ALL UP0, P1 ;  /* 0x0000000000ff7886 */ /* 0x000fe20000800000 */
[----:B------:R-:W-:Y:S02]  /*0e00*/  UISETP.NE.AND UP4, UPT, UR17, URZ, UPT ;  /* 0x000000ff1100728c */ /* 0x000fe4000bf85270 */
[----:B--2---:R-:W-:Y:S01]  /*0e10*/  UISETP.EQ.U32.AND UP5, UPT, UR7, 0x1, UPT ;  /* 0x000000010700788c */ /* 0x004fe2000bfa2070 */
[----:B------:R-:W2:Y:S07]  /*0e20*/  FENCE.VIEW.ASYNC.S ;  /* 0x00000000000073c6 */ /* 0x000eae0000000000 */
[----:B--2---:R2:W3:Y:S01]  /*0e30*/  @!UP0 SYNCS.EXCH.64 URZ, [UR6+0x100], UR4 ;  /* 0x0001000406ff85b2 */ /* 0x0044e20008000100 */
[----:B------:R-:W-:Y:S05]  /*0e40*/  BRA.U !UP5, `(.L_x_15) ;  /* 0x000000010d087547 */ /* 0x000fea000b800000 */
[----:B-1-3--:R-:W-:Y:S01]  /*0e50*/  UCGABAR_ARV ;  /* 0x00000000000079c7 */ /* 0x00afe20008000000 */
[----:B------:R-:W-:Y:S05]  /*0e60*/  BRA `(.L_x_16) ;  /* 0x0000000000047947 */ /* 0x000fea0003800000 */
.L_x_15:
[----:B-1-3--:R-:W-:Y:S01]  /*0e70*/  NOP ;  /* 0x0000000000007918 */ /* 0x00afe20000000000 */
.L_x_16:
[----:B------:R-:W1:Y:S01]  /*0e80*/  S2UR UR16, SR_CTAID.X ;  /* 0x00000000001079c3 */ /* 0x000e620000002500 */
[----:B------:R-:W-:-:S05]  /*0e90*/  CS2R.32 R143, SR_CgaSize ;  /* 0x00000000008f7805 */ /* 0x000fca0000008a00 */
[----:B------:R-:W-:-:S05]  /*0ea0*/  IMAD R143, R143, -0xa0, RZ ;  /* 0xffffff608f8f7824 */ /* 0x000fca00078e02ff */
[----:B--2---:R-:W-:-:S14]  /*0eb0*/  R2UR UR5, R143 ;  /* 0x000000008f0572ca */ /* 0x004fdc00000e0000 */
[----:B------:R-:W2:Y:S01]  /*0ec0*/  LDCU UR5, c[0x0][UR5+0x2b0] ;  /* 0x00005600050577ac */ /* 0x000ea20008000800 */
[----:B------:R-:W-:-:S05]  /*0ed0*/  CS2R.32 R143, SR_CgaSize ;  /* 0x00000000008f7805 */ /* 0x000fca0000008a00 */
[----:B------:R-:W-:-:S05]  /*0ee0*/  IMAD R143, R143, -0xa0, RZ ;  /* 0xffffff608f8f7824 */ /* 0x000fca00078e02ff */
[----:B------:R-:W-:-:S14]  /*0ef0*/  R2UR UR4, R143 ;  /* 0x000000008f0472ca */ /* 0x000fdc00000e0000 */
[----:B------:R-:W3:Y:S01]  /*0f00*/  LDCU UR4, c[0x0][UR4+0x2b4] ;  /* 0x00005680040477ac */ /* 0x000ee20008000800 */
[----:B------:R-:W4:Y:S01]  /*0f10*/  S2UR UR7, SR_CTAID.Y ;  /* 0x00000000000779c3 */ /* 0x000f220000002600 */
[----:B------:R-:W-:-:S05]  /*0f20*/  CS2R.32 R143, SR_CgaSize ;  /* 0x00000000008f7805 */ /* 0x000fca0000008a00 */
[----:B------:R-:W-:-:S05]  /*0f30*/  IMAD R143, R143, -0xa0, RZ ;  /* 0xffffff608f8f7824 */ /* 0x000fca00078e02ff */
[----:B------:R-:W-:-:S14]  /*0f40*/  R2UR UR8, R143 ;  /* 0x000000008f0872ca */ /* 0x000fdc00000e0000 */
[----:B------:R-:W3:Y:S01]  /*0f50*/  LDCU UR8, c[0x0][UR8+0x2a0] ;  /* 0x00005400080877ac */ /* 0x000ee20008000800 */
[----:B------:R-:W-:-:S05]  /*0f60*/  CS2R.32 R143, SR_CgaSize ;  /* 0x00000000008f7805 */ /* 0x000fca0000008a00 */
[----:B------:R-:W-:-:S05]  /*0f70*/  IMAD R143, R143, -0xa0, RZ ;  /* 0xffffff608f8f7824 */ /* 0x000fca00078e02ff */
[----:B------:R-:W-:-:S14]  /*0f80*/  R2UR UR9, R143 ;  /* 0x000000008f0972ca */ /* 0x000fdc00000e0000 */
[----:B------:R-:W3:Y:S01]  /*0f90*/  LDCU UR9, c[0x0][UR9+0x2a4] ;  /* 0x00005480090977ac */ /* 0x000ee20008000800 */
[----:B------:R-:W3:Y:S01]  /*0fa0*/  S2UR UR36, SR_CTAID.Z ;  /* 0x00000000002479c3 */ /* 0x000ee20000002700 */
[----:B------:R-:W3:Y:S01]  /*0fb0*/  LDCU UR21, c[0x0][0xb24] ;  /* 0x00016480ff1577ac */ /* 0x000ee20008000800 */
[----:B------:R-:W-:Y:S02]  /*0fc0*/  UISETP.GT.U32.AND UP0, UPT, UR47, 0xffff, UPT ;  /* 0x0000ffff2f00788c */ /* 0x000fe4000bf04070 */
[----:B------:R-:W-:Y:S01]  /*0fd0*/  USHF.L.U32 UR27, UR45, 0xc, URZ ;  /* 0x0000000c2d1b7899 */ /* 0x000fe200080006ff */
[----:B-1----:R-:W-:Y:S01]  /*0fe0*/  I2FP.F32.U32 R2, UR16 ;  /* 0x0000001000027c45 */ /* 0x002fe20008201000 */
[----:B------:R-:W-:Y:S01]  /*0ff0*/  UMOV UR30, 0x5 ;  /* 0x00000005001e7882 */ /* 0x000fe20000000000 */
[----:B------:R-:W1:Y:S03]  /*1000*/  LDCU UR42, c[0x0][0xb24] ;  /* 0x00016480ff2a77ac */ /* 0x000e660008000800 */
[----:B--2---:R-:W-:Y:S01]  /*1010*/  FMUL R2, R2, UR5 ;  /* 0x0000000502027c20 */ /* 0x004fe20008400000 */
[----:B------:R-:W2:Y:S01]  /*1020*/  LDCU UR29, c[0x0][0xb30] ;  /* 0x00016600ff1d77ac */ /* 0x000ea20008000800 */
[----:B----4-:R-:W-:Y:S01]  /*1030*/  I2FP.F32.U32 R0, UR7 ;  /* 0x0000000700007c45 */ /* 0x010fe20008201000 */
[----:B------:R-:W-:-:S03]  /*1040*/  USHF.L.U32 UR46, UR16, 0x7, URZ ;  /* 0x00000007102e7899 */ /* 0x000fc600080006ff */
[----:B------:R-:W4:Y:S01]  /*1050*/  F2I.U32.TRUNC.NTZ R2, R2 ;  /* 0x0000000200027305 */ /* 0x000f22000020f000 */
[----:B------:R-:W-:Y:S01]  /*1060*/  USEL UR26, UR47, 0xffff, !UP0 ;  /* 0x0000ffff2f1a7887 */ /* 0x000fe2000c000000 */
[----:B---3--:R-:W-:Y:S01]  /*1070*/  FMUL R0, R0, UR4 ;  /* 0x0000000400007c20 */ /* 0x008fe20008400000 */
[----:B------:R-:W-:Y:S01]  /*1080*/  UISETP.GE.AND UP2, UPT, UR21, 0x1, UPT ;  /* 0x000000011500788c */ /* 0x000fe2000bf46270 */
[----:B------:R-:W-:-:S04]  /*1090*/  UMOV UR20, UR7 ;  /* 0x0000000700147c82 */ /* 0x000fc80008000000 */
[----:B------:R-:W3:Y:S01]  /*10a0*/  F2I.U32.TRUNC.NTZ R0, R0 ;  /* 0x0000000000007305 */ /* 0x000ee2000020f000 */
[----:B----4-:R-:W-:Y:S02]  /*10b0*/  R2UR UR4, R2 ;  /* 0x00000000020472ca */ /* 0x010fe400000e0000 */
[----:B------:R-:W-:Y:S02]  /*10c0*/  PRMT R2, RZ, 0x7610, R2 ;  /* 0x00007610ff027816 */ /* 0x000fe40000000002 */
[----:B---3--:R-:W-:Y:S02]  /*10d0*/  R2UR UR6, R0 ;  /* 0x00000000000672ca */ /* 0x008fe400000e0000 */
[----:B------:R-:W-:-:S07]  /*10e0*/  PRMT R0, RZ, 0x7610, R0 ;  /* 0x00007610ff007816 */ /* 0x000fce0000000000 */
[----:B------:R-:W-:-:S04]  /*10f0*/  UIADD3 UR5, UPT, UPT, -UR4, URZ, URZ ;  /* 0x000000ff04057290 */ /* 0x000fc8000fffe1ff */
[----:B------:R-:W-:Y:S02]  /*1100*/  UIMAD UR5, UR8, UR5, UR16 ;  /* 0x00000005080572a4 */ /* 0x000fe4000f8e0210 */
[----:B------:R-:W-:-:S04]  /*1110*/  UIADD3 UR4, UPT, UPT, -UR6, URZ, URZ ;  /* 0x000000ff06047290 */ /* 0x000fc8000fffe1ff */
[----:B------:R-:W-:Y:S01]  /*1120*/  IMAD.U32 R143, RZ, RZ, UR5 ;  /* 0x00000005ff8f7e24 */ /* 0x000fe2000f8e00ff */
[----:B------:R-:W-:-:S06]  /*1130*/  UIMAD UR4, UR9, UR4, UR7 ;  /* 0x00000004090472a4 */ /* 0x000fcc000f8e0207 */
[----:B------:R-:W-:Y:S01]  /*1140*/  IMAD.U32 R142, RZ, RZ, UR4 ;  /* 0x00000004ff8e7e24 */ /* 0x000fe2000f8e00ff */
[----:B-12---:R-:W-:Y:S06]  /*1150*/  BRA.U UP4, `(.L_x_17) ;  /* 0x0000000104447547 */ /* 0x006fec000b800000 */
[----:B------:R-:W-:Y:S02]  /*1160*/  R2UR UR4, R143 ;  /* 0x000000008f0472ca */ /* 0x000fe400000e0000 */
[----:B------:R-:W-:-:S11]  /*1170*/  R2UR UR8, R142 ;  /* 0x000000008e0872ca */ /* 0x000fd600000e0000 */
[----:B------:R-:W-:Y:S02]  /*1180*/  UISETP.GT.U32.AND UP0, UPT, UR4, 0x1, UPT ;  /* 0x000000010400788c */ /* 0x000fe4000bf04070 */
[----:B------:R-:W-:Y:S02]  /*1190*/  ULOP3.LUT UR4, UR4, 0xfffffffe, URZ, 0xc0, !UPT ;  /* 0xfffffffe04047892 */ /* 0x000fe4000f8ec0ff */
[----:B------:R-:W-:Y:S02]  /*11a0*/  UISETP.NE.AND UP1, UPT, UR8, URZ, UP0 ;  /* 0x000000ff0800728c */ /* 0x000fe40008725270 */
[----:B------:R-:W-:Y:S02]  /*11b0*/  UISETP.NE.AND UP0, UPT, UR8, 0x1, UP0 ;  /* 0x000000010800788c */ /* 0x000fe40008705270 */
[----:B------:R-:W-:Y:S02]  /*11c0*/  USEL UR7, URZ, 0x1, UP1 ;  /* 0x00000001ff077887 */ /* 0x000fe40008800000 */
[----:B------:R-:W-:-:S02]  /*11d0*/  USEL UR6, URZ, 0x4, UP0 ;  /* 0x00000004ff067887 */ /* 0x000fc40008000000 */
[----:B------:R-:W-:Y:S02]  /*11e0*/  USEL UR5, URZ, 0x2, UP1 ;  /* 0x00000002ff057887 */ /* 0x000fe40008800000 */
[----:B------:R-:W-:Y:S02]  /*11f0*/  ULEA UR4, UR8, UR4, 0x1 ;  /* 0x0000000408047291 */ /* 0x000fe4000f8e08ff */
[----:B------:R-:W-:Y:S02]  /*1200*/  USEL UR8, URZ, 0x8, UP0 ;  /* 0x00000008ff087887 */ /* 0x000fe40008000000 */
[----:B------:R-:W-:-:S03]  /*1210*/  UIADD3 UR5, UPT, UPT, UR5, UR6, UR7 ;  /* 0x0000000605057290 */ /* 0x000fc6000fffe007 */
[----:B------:R-:W-:Y:S01]  /*1220*/  UMOV UR6, 0x3 ;  /* 0x0000000300067882 */ /* 0x000fe20000000000 */
[----:B------:R-:W-:Y:S02]  /*1230*/  UIADD3 UR5, UPT, UPT, UR5, UR8, URZ ;  /* 0x0000000805057290 */ /* 0x000fe4000fffe0ff */
[----:B------:R-:W-:-:S04]  /*1240*/  USHF.L.U32 UR4, UR6, UR4, URZ ;  /* 0x0000000406047299 */ /* 0x000fc800080006ff */
[----:B------:R-:W-:Y:S02]  /*1250*/  IMAD.U32 R2, RZ, RZ, UR5 ;  /* 0x00000005ff027e24 */ /* 0x000fe4000f8e00ff */
[----:B------:R-:W-:Y:S02]  /*1260*/  IMAD.U32 R0, RZ, RZ, UR4 ;  /* 0x00000004ff007e24 */ /* 0x000fe4000f8e00ff */
.L_x_17:
[----:B------:R-:W-:Y:S05]  /*1270*/  BRA.U !UP2, `(.L_x_18) ;  /* 0x000000010ad47547 */ /* 0x000fea000b800000 */
[----:B------:R-:W1:Y:S01]  /*1280*/  LDCU.128 UR12, c[0x0][0xb10] ;  /* 0x00016200ff0c77ac */ /* 0x000e620008000c00 */
[----:B------:R-:W2:Y:S01]  /*1290*/  LDCU UR6, c[0x0][0x370] ;  /* 0x00006e00ff0677ac */ /* 0x000ea20008000800 */
[----:B------:R-:W3:Y:S01]  /*12a0*/  LDCU UR5, c[0x0][0x374] ;  /* 0x00006e80ff0577ac */ /* 0x000ee20008000800 */
[----:B------:R-:W4:Y:S01]  /*12b0*/  LDCU UR28, c[0x0][0xb0c] ;  /* 0x00016180ff1c77ac */ /* 0x000f220008000800 */
[----:B------:R-:W4:Y:S01]  /*12c0*/  LDCU UR4, c[0x0][0xb20] ;  /* 0x00016400ff0477ac */ /* 0x000f220008000800 */
[----:B------:R-:W4:Y:S01]  /*12d0*/  LDCU.64 UR8, c[0x0][0xb28] ;  /* 0x00016500ff0877ac */ /* 0x000f220008000a00 */
[----:B-1----:R-:W-:Y:S02]  /*12e0*/  UISETP.NE.AND UP0, UPT, UR14, 0x1, UPT ;  /* 0x000000010e00788c */ /* 0x002fe4000bf05270 */
[----:B---3--:R-:W-:Y:S02]  /*12f0*/  UIMAD.WIDE.U32 UR10, UR5, UR15, URZ ;  /* 0x0000000f050a72a5 */ /* 0x008fe4000f8e00ff */
[----:B--2---:R-:W-:-:S02]  /*1300*/  UIMAD.WIDE.U32 UR22, UR6, UR12, URZ ;  /* 0x0000000c061672a5 */ /* 0x004fc4000f8e00ff */
[----:B----4-:R-:W-:Y:S02]  /*1310*/  UISETP.NE.AND UP1, UPT, UR28, 0x1, UPT ;  /* 0x000000011c00788c */ /* 0x010fe4000bf25270 */
[----:B------:R-:W-:Y:S01]  /*1320*/  UISETP.NE.AND UP2, UPT, UR21, 0x1, UPT ;  /* 0x000000011500788c */ /* 0x000fe2000bf45270 */
[----:B------:R-:W-:Y:S02]  /*1330*/  UMOV UR10, UR11 ;  /* 0x0000000b000a7c82 */ /* 0x000fe40008000000 */
[----:B------:R-:W-:Y:S01]  /*1340*/  UMOV UR22, UR23 ;  /* 0x0000001700167c82 */ /* 0x000fe20008000000 */
[----:B------:R-:W-:Y:S02]  /*1350*/  @UP0 USHF.R.U32.HI UR5, URZ, UR4, UR10 ;  /* 0x00000004ff050299 */ /* 0x000fe4000801160a */
[----:B------:R-:W-:Y:S02]  /*1360*/  UIMAD.WIDE.U32 UR24, UR20, UR15, URZ ;  /* 0x0000000f141872a5 */ /* 0x000fe4000f8e00ff */
[----:B------:R-:W-:-:S02]  /*1370*/  UIMAD.WIDE.U32 UR10, UR5, UR8, URZ ;  /* 0x00000008050a72a5 */ /* 0x000fc4000f8e00ff */
[----:B------:R-:W-:Y:S02]  /*1380*/  @UP1 USHF.R.U32.HI UR6, URZ, UR13, UR22 ;  /* 0x0000000dff061299 */ /* 0x000fe40008011616 */
[----:B------:R-:W-:Y:S02]  /*1390*/  UIMAD.WIDE.U32 UR18, UR16, UR12, URZ ;  /* 0x0000000c101272a5 */ /* 0x000fe4000f8e00ff */
[----:B------:R-:W-:Y:S01]  /*13a0*/  UIMAD.WIDE.U32 UR22, UR6, UR8, URZ ;  /* 0x00000008061672a5 */ /* 0x000fe2000f8e00ff */
[----:B------:R-:W-:Y:S01]  /*13b0*/  UMOV UR24, UR25 ;  /* 0x0000001900187c82 */ /* 0x000fe20008000000 */
[----:B------:R-:W-:Y:S01]  /*13c0*/  UMOV UR10, UR11 ;  /* 0x0000000b000a7c82 */ /* 0x000fe20008000000 */
[----:B------:R-:W-:Y:S02]  /*13d0*/  USHF.R.U32.HI UR24, URZ, UR4, UR24 ;  /* 0x00000004ff187299 */ /* 0x000fe40008011618 */
[----:B------:R-:W-:Y:S02]  /*13e0*/  @UP2 USHF.R.U32.HI UR5, URZ, UR9, UR10 ;  /* 0x00000009ff052299 */ /* 0x000fe4000801160a */
[----:B------:R-:W-:Y:S01]  /*13f0*/  UMOV UR7, UR23 ;  /* 0x0000001700077c82 */ /* 0x000fe20008000000 */
[----:B------:R-:W-:Y:S01]  /*1400*/  UMOV UR18, UR19 ;  /* 0x0000001300127c82 */ /* 0x000fe20008000000 */
[----:B------:R-:W-:-:S02]  /*1410*/  @UP2 USHF.R.U32.HI UR6, URZ, UR9, UR7 ;  /* 0x00000009ff062299 */ /* 0x000fc40008011607 */
[----:B------:R-:W-:Y:S02]  /*1420*/  USHF.R.U32.HI UR13, URZ, UR13, UR18 ;  /* 0x0000000dff0d7299 */ /* 0x000fe40008011612 */
[----:B------:R-:W-:Y:S02]  /*1430*/  USEL UR4, UR20, UR24, !UP0 ;  /* 0x0000001814047287 */ /* 0x000fe4000c000000 */
[----:B------:R-:W-:Y:S02]  /*1440*/  UIMAD UR7, UR5, UR21, URZ ;  /* 0x00000015050772a4 */ /* 0x000fe4000f8e02ff */
[----:B------:R-:W-:Y:S02]  /*1450*/  USEL UR5, UR16, UR13, !UP1 ;  /* 0x0000000d10057287 */ /* 0x000fe4000c800000 */
[----:B------:R-:W-:Y:S02]  /*1460*/  UIMAD UR12, UR6, UR21, URZ ;  /* 0x00000015060c72a4 */ /* 0x000fe4000f8e02ff */
[----:B------:R-:W-:-:S02]  /*1470*/  UISETP.GE.AND UP0, UPT, UR4, UR7, UPT ;  /* 0x000000070400728c */ /* 0x000fc4000bf06270 */
[----:B------:R-:W-:Y:S02]  /*1480*/  UIMAD.WIDE.U32 UR10, UR4, UR8, URZ ;  /* 0x00000008040a72a5 */ /* 0x000fe4000f8e00ff */
[----:B------:R-:W-:Y:S02]  /*1490*/  UISETP.GE.OR UP0, UPT, UR5, UR12, UP0 ;  /* 0x0000000c0500728c */ /* 0x000fe40008706670 */
[----:B------:R-:W-:Y:S02]  /*14a0*/  UIMAD.WIDE.U32 UR12, UR5, UR8, URZ ;  /* 0x00000008050c72a5 */ /* 0x000fe4000f8e00ff */
[----:B------:R-:W-:Y:S01]  /*14b0*/  UIADD3 UR10, UPT, UPT, -UR4, URZ, URZ ;  /* 0x000000ff040a7290 */ /* 0x000fe2000fffe1ff */
[----:B------:R-:W-:Y:S01]  /*14c0*/  UMOV UR8, UR11 ;  /* 0x0000000b00087c82 */ /* 0x000fe20008000000 */
[----:B------:R-:W-:Y:S02]  /*14d0*/  UIADD3 UR11, UPT, UPT, -UR5, URZ, URZ ;  /* 0x000000ff050b7290 */ /* 0x000fe4000fffe1ff */
[----:B------:R-:W-:-:S03]  /*14e0*/  USHF.R.U32.HI UR8, URZ, UR9, UR8 ;  /* 0x00000009ff087299 */ /* 0x000fc60008011608 */
[----:B------:R-:W-:Y:S01]  /*14f0*/  @!UP0 UMOV UR7, UR13 ;  /* 0x0000000d00078c82 */ /* 0x000fe20008000000 */
[----:B------:R-:W-:Y:S02]  /*1500*/  UIMAD UR20, UR14, UR10, UR20 ;  /* 0x0000000a0e1472a4 */ /* 0x000fe4000f8e0214 */
[----:B------:R-:W-:Y:S02]  /*1510*/  USEL UR8, UR4, UR8, !UP2 ;  /* 0x0000000804087287 */ /* 0x000fe4000d000000 */
[----:B------:R-:W-:Y:S02]  /*1520*/  @!UP0 USHF.R.U32.HI UR7, URZ, UR9, UR7 ;  /* 0x00000009ff078299 */ /* 0x000fe40008011607 */
[----:B------:R-:W-:Y:S02]  /*1530*/  UIADD3 UR9, UPT, UPT, -UR8, URZ, URZ ;  /* 0x000000ff08097290 */ /* 0x000fe4000fffe1ff */
[----:B------:R-:W-:Y:S02]  /*1540*/  @!UP0 USEL UR7, UR5, UR7, !UP2 ;  /* 0x0000000705078287 */ /* 0x000fe4000d000000 */
[----:B------:R-:W-:-:S02]  /*1550*/  UIMAD UR9, UR21, UR9, UR4 ;  /* 0x00000009150972a4 */ /* 0x000fc4000f8e0204 */
[----:B------:R-:W-:Y:S02]  /*1560*/  @!UP0 UIADD3 UR8, UPT, UPT, UR8, -UR7, URZ ;  /* 0x8000000708088290 */ /* 0x000fe4000fffe0ff */
[----:B------:R-:W-:Y:S02]  /*1570*/  @!UP0 UIMAD UR6, UR9, UR6, UR7 ;  /* 0x00000006090682a4 */ /* 0x000fe4000f8e0207 */
[----:B------:R-:W-:Y:S02]  /*1580*/  @!UP0 UIMAD UR4, UR8, UR21, UR5 ;  /* 0x00000015080482a4 */ /* 0x000fe4000f8e0205 */
[----:B------:R-:W-:Y:S02]  /*1590*/  UIMAD UR16, UR28, UR11, UR16 ;  /* 0x0000000b1c1072a4 */ /* 0x000fe4000f8e0210 */
[----:B------:R-:W-:Y:S01]  /*15a0*/  UIMAD UR20, UR4, UR14, UR20 ;  /* 0x0000000e041472a4 */ /* 0x000fe2000f8e0214 */
[----:B------:R-:W-:Y:S02]  /*15b0*/  @!UP0 UMOV UR5, UR6 ;  /* 0x0000000600058c82 */ /* 0x000fe40008000000 */
[----:B------:R-:W-:-:S12]  /*15c0*/  UIMAD UR16, UR5, UR28, UR16 ;  /* 0x0000001c051072a4 */ /* 0x000fd8000f8e0210 */
.L_x_18:
[----:B------:R-:W-:Y:S02]  /*15d0*/  UISETP.NE.AND UP1, UPT, UR29, 0x1, UPT ;  /* 0x000000011d00788c */ /* 0x000fe4000bf25270 */
[----:B------:R-:W-:Y:S02]  /*15e0*/  ULOP3.LUT UR21, UR26, 0xffff, URZ, 0xc0, !UPT ;  /* 0x0000ffff1a157892 */ /* 0x000fe4000f8ec0ff */
[----:B------:R-:W-:Y:S02]  /*15f0*/  UISETP.NE.AND UP0, UPT, UR17, 0x2, UPT ;  /* 0x000000021100788c */ /* 0x000fe4000bf05270 */
[----:B------:R-:W-:Y:S02]  /*1600*/  ULOP3.LUT UR22, UR27, 0x2000, URZ, 0xc0, !UPT ;  /* 0x000020001b167892 */ /* 0x000fe4000f8ec0ff */
[----:B------:R-:W-:Y:S02]  /*1610*/  ULOP3.LUT UR46, UR46, 0x80, URZ, 0xc0, !UPT ;  /* 0x000000802e2e7892 */ /* 0x000fe4000f8ec0ff */
[----:B------:R-:W-:Y:S01]  /*1620*/  USHF.L.U32 UR21, UR30, UR21, URZ ;  /* 0x000000151e157299 */ /* 0x000fe200080006ff */
[----:B------:R-:W-:Y:S11]  /*1630*/  BRA.U UP1, `(.L_x_19) ;  /* 0x0000000101447547 */ /* 0x000ff6000b800000 */
[----:B------:R-:W1:Y:S01]  /*1640*/  LDCU.128 UR8, c[0x0][0xb10] ;  /* 0x00016200ff0877ac */ /* 0x000e620008000c00 */
[----:B------:R-:W2:Y:S01]  /*1650*/  LDCU UR12, c[0x0][0xb0c] ;  /* 0x00016180ff0c77ac */ /* 0x000ea20008000800 */
[----:B------:R-:W3:Y:S01]  /*1660*/  LDCU UR13, c[0x0][0xb20] ;  /* 0x00016400ff0d77ac */ /* 0x000ee20008000800 */
[----:B-1----:R-:W-:Y:S02]  /*1670*/  UIMAD.WIDE.U32 UR6, UR16, UR8, URZ ;  /* 0x00000008100672a5 */ /* 0x002fe4000f8e00ff */
[----:B------:R-:W-:Y:S02]  /*1680*/  UIMAD.WIDE.U32 UR4, UR20, UR11, URZ ;  /* 0x0000000b140472a5 */ /* 0x000fe4000f8e00ff */
[----:B--2---:R-:W-:Y:S02]  /*1690*/  UISETP.NE.AND UP2, UPT, UR12, 0x1, UPT ;  /* 0x000000010c00788c */ /* 0x004fe4000bf45270 */
[----:B------:R-:W-:Y:S01]  /*16a0*/  UISETP.NE.AND UP1, UPT, UR10, 0x1, UPT ;  /* 0x000000010a00788c */ /* 0x000fe2000bf25270 */
[----:B------:R-:W-:-:S02]  /*16b0*/  UMOV UR6, UR7 ;  /* 0x0000000700067c82 */ /* 0x000fc40008000000 */
[----:B------:R-:W-:Y:S01]  /*16c0*/  UMOV UR4, UR5 ;  /* 0x0000000500047c82 */ /* 0x000fe20008000000 */
[----:B------:R-:W-:Y:S02]  /*16d0*/  USHF.R.U32.HI UR6, URZ, UR9, UR6 ;  /* 0x00000009ff067299 */ /* 0x000fe40008011606 */
[----:B---3--:R-:W-:Y:S02]  /*16e0*/  USHF.R.U32.HI UR4, URZ, UR13, UR4 ;  /* 0x0000000dff047299 */ /* 0x008fe40008011604 */
[----:B------:R-:W-:Y:S02]  /*16f0*/  USEL UR5, UR16, UR6, !UP2 ;  /* 0x0000000610057287 */ /* 0x000fe4000d000000 */
[----:B------:R-:W-:-:S04]  /*1700*/  USEL UR4, UR20, UR4, !UP1 ;  /* 0x0000000414047287 */ /* 0x000fc8000c800000 */
[----:B------:R-:W-:Y:S02]  /*1710*/  UIADD3 UR6, UPT, UPT, UR5, -UR4, URZ ;  /* 0x8000000405067290 */ /* 0x000fe4000fffe0ff */
[----:B------:R-:W-:Y:S02]  /*1720*/  UIADD3 UR4, UPT, UPT, -UR5, UR4, URZ ;  /* 0x0000000405047290 */ /* 0x000fe4000fffe1ff */
[----:B------:R-:W-:Y:S02]  /*1730*/  UIMAD UR20, UR6, UR10, UR20 ;  /* 0x0000000a061472a4 */ /* 0x000fe4000f8e0214 */
[----:B------:R-:W-:-:S12]  /*1740*/  UIMAD UR16, UR4, UR12, UR16 ;  /* 0x0000000c041072a4 */ /* 0x000fd8000f8e0210 */
.L_x_19:
[----:B------:R-:W-:Y:S05]  /*1750*/  BRA.U !UP5, `(.L_x_20) ;  /* 0x000000010d0c7547 */ /* 0x000fea000b800000 */
[----:B------:R-:W-:Y:S01]  /*1760*/  UCGABAR_WAIT ;  /* 0x0000000000007dc7 */ /* 0x000fe20008000000 */
[----:B------:R-:W-:Y:S01]  /*1770*/  CCTL.IVALL ;  /* 0x00000000ff00798f */ /* 0x000fe20002000000 */
[----:B------:R-:W-:Y:S05]  /*1780*/  BRA `(.L_x_21) ;  /* 0x0000000000047947 */ /* 0x000fea0003800000 */
.L_x_20:
[----:B------:R-:W-:Y:S06]  /*1790*/  BAR.SYNC.DEFER_BLOCKING 0x0 ;  /* 0x0000000000007b1d */ /* 0x000fec0000010000 */
.L_x_21:
[----:B------:R-:W-:Y:S05]  /*17a0*/  BRA.U UP0, `(.L_x_22) ;  /* 0x0000001500047547 */ /* 0x000fea000b800000 */
[----:B------:R-:W1:Y:S01]  /*17b0*/  LDCU UR6, c[0x0][0x38c] ;  /* 0x00007180ff0677ac */ /* 0x000e620008000800 */
[----:B------:R-:W-:Y:S01]  /*17c0*/  PLOP3.LUT P1, PT, PT, PT, UP3, 0x80, 0x8 ;  /* 0x000000000008781c */ /* 0x000fe20003f2f038 */
[----:B------:R-:W-:Y:S01]  /*17d0*/  IMAD.MOV.U32 R12, RZ, RZ, 0x1 ;  /* 0x00000001ff0c7424 */ /* 0x000fe200078e00ff */
[----:B------:R-:W-:Y:S02]  /*17e0*/  ISETP.NE.AND P2, PT, R3, RZ, P3 ;  /* 0x000000ff0300720c */ /* 0x000fe40001f45270 */
[----:B------:R-:W-:Y:S02]  /*17f0*/  CS2R R10, SRZ ;  /* 0x00000000000a7805 */ /* 0x000fe4000001ff00 */
[----:B------:R-:W-:Y:S01]  /*1800*/  PLOP3.LUT P1, PT, P1, PT, PT, 0x8, 0x80 ;  /* 0x000000000080781c */ /* 0x000fe20000f2e170 */
[----:B------:R-:W-:Y:S01]  /*1810*/  IMAD.MOV.U32 R9, RZ, RZ, RZ ;  /* 0x000000ffff097224 */ /* 0x000fe200078e00ff */
[----:B------:R-:W2:Y:S01]  /*1820*/  LDCU UR38, c[0x0][0x370] ;  /* 0x00006e00ff2677ac */ /* 0x000ea20008000800 */
[----:B------:R-:W-:Y:S01]  /*1830*/  IMAD.MOV.U32 R8, RZ, RZ, 0x1 ;  /* 0x00000001ff087424 */ /* 0x000fe200078e00ff */
[----:B------:R-:W3:Y:S01]  /*1840*/  LDCU.64 UR26, c[0x0][0x348] ;  /* 0x00006900ff1a77ac */ /* 0x000ee20008000a00 */
[----:B------:R-:W-:Y:S01]  /*1850*/  ULEA.HI UR43, UR22, UR46, URZ, 0x19 ;  /* 0x0000002e162b7291 */ /* 0x000fe2000f8fc8ff */
[----:B------:R-:W4:Y:S01]  /*1860*/  LDCU UR37, c[0x0][0x374] ;  /* 0x00006e80ff2577ac */ /* 0x000f220008000800 */
[----:B-1----:R-:W-:-:S02]  /*1870*/  UIADD3 UR5, UPT, UPT, UR6, 0x7f, URZ ;  /* 0x0000007f06057890 */ /* 0x002fc4000fffe0ff */
[----:B------:R-:W-:Y:S02]  /*1880*/  UIADD3 UR47, UPT, UPT, UR6, 0xfe, URZ ;  /* 0x000000fe062f7890 */ /* 0x000fe4000fffe0ff */
[----:B------:R-:W-:Y:S01]  /*1890*/  USHF.R.S32.HI UR4, URZ, 0x1f, UR5 ;  /* 0x0000001fff047899 */ /* 0x000fe20008011405 */
[----:B------:R-:W-:-:S03]  /*18a0*/  UMOV UR7, URZ ;  /* 0x000000ff00077c82 */ /* 0x000fc60008000000 */
[----:B------:R-:W-:Y:S02]  /*18b0*/  ULEA.HI UR4, UR4, UR5, URZ, 0x7 ;  /* 0x0000000504047291 */ /* 0x000fe4000f8f38ff */
[----:B------:R-:W-:Y:S02]  /*18c0*/  UIADD3 UR5, UPT, UPT, UR6, -0x1, URZ ;  /* 0xffffffff06057890 */ /* 0x000fe4000fffe0ff */
[----:B------:R-:W-:Y:S02]  /*18d0*/  USHF.R.S32.HI UR40, URZ, 0x7, UR4 ;  /* 0x00000007ff287899 */ /* 0x000fe40008011404 */
[----:B------:R-:W-:Y:S02]  /*18e0*/  UISETP.GE.U32.AND UP1, UPT, UR5, -0xff, UPT ;  /* 0xffffff010500788c */ /* 0x000fe4000bf26070 */
[----:B------:R-:W-:-:S04]  /*18f0*/  UISETP.LT.U32.AND UP0, UPT, UR40, 0x5, UPT ;  /* 0x000000052800788c */ /* 0x000fc8000bf01070 */
[----:B------:R-:W-:Y:S02]  /*1900*/  USEL UR39, UR40, 0x5, UP0 ;  /* 0x0000000528277887 */ /* 0x000fe40008000000 */
[----:B------:R-:W-:Y:S02]  /*1910*/  UISETP.NE.AND UP0, UPT, UR17, URZ, UPT ;  /* 0x000000ff1100728c */ /* 0x000fe4000bf05270 */
[----:B------:R-:W-:Y:S02]  /*1920*/  UIADD3 UR4, UPT, UPT, UR39, -0x1, URZ ;  /* 0xffffffff27047890 */ /* 0x000fe4000fffe0ff */
[----:B------:R-:W-:Y:S02]  /*1930*/  @UP1 UIADD3 UR4, UPT, UPT, UR39, URZ, URZ ;  /* 0x000000ff27041290 */ /* 0x000fe4000fffe0ff */
[----:B------:R-:W-:Y:S02]  /*1940*/  USEL UR23, UR41, 0x2, UP0 ;  /* 0x0000000229177887 */ /* 0x000fe40008000000 */
[----:B------:R-:W-:-:S02]  /*1950*/  UIADD3 UR44, UPT, UPT, UR40, -UR39, URZ ;  /* 0x80000027282c7290 */ /* 0x000fc4000fffe0ff */
[----:B------:R-:W-:Y:S02]  /*1960*/  UIADD3 UR25, UPT, UPT, UR4, 0x1, URZ ;  /* 0x0000000104197890 */ /* 0x000fe4000fffe0ff */
[----:B--234-:R-:W-:-:S12]  /*1970*/  UIADD3 UR41, UPT, UPT, -UR4, URZ, URZ ;  /* 0x000000ff04297290 */ /* 0x01cfd8000fffe1ff */
.L_x_42:
[----:B------:R-:W-:Y:S01]  /*1980*/  UISETP.NE.AND UP0, UPT, UR45, URZ, UPT ;  /* 0x000000ff2d00728c */ /* 0x000fe2000bf05270 */
[----:B-1----:R-:W1:Y:S08]  /*1990*/  S2UR UR45, SR_CgaCtaId ;  /* 0x00000000002d79c3 */ /* 0x002e700000008800 */
[----:B------:R-:W-:Y:S05]  /*19a0*/  BRA.U UP0, `(.L_x_23) ;  /* 0x0000000100347547 */ /* 0x000fea000b800000 */
[----:B------:R-:W2:Y:S01]  /*19b0*/  S2R R0, SR_CgaCtaId ;  /* 0x0000000000007919 */ /* 0x000ea20000008800 */
[----:B------:R-:W-:Y:S02]  /*19c0*/  MOV R3, 0x400 ;  /* 0x0000040000037802 */ /* 0x000fe40000000f00 */
[----:B------:R-:W-:Y:S02]  /*19d0*/  SHF.L.U32 R2, R8, 0x1f, RZ ;  /* 0x0000001f08027819 */ /* 0x000fe400000006ff */
[----:B--2---:R-:W-:-:S05]  /*19e0*/  LEA R0, R0, R3, 0x18 ;  /* 0x0000000300007211 */ /* 0x004fca00078ec0ff */
[----:B------:R-:W-:-:S04]  /*19f0*/  IMAD R3, R9, 0x8, R0 ;  /* 0x0000000809037824 */ /* 0x000fc800078e0200 */
[----:B------:R-:W2:Y:S02]  /*1a00*/  SYNCS.PHASECHK.TRANS64.TRYWAIT P0, [R3+URZ+0xf0], R2 ;  /* 0x0000f002030075a7 */ /* 0x000ea400080011ff */
[----:B--2---:R-:W-:Y:S05]  /*1a10*/  @!P0 BRA `(.L_x_24) ;  /* 0x000000a400148947 */ /* 0x004fea0003800000 */
.L_x_142:
[----:B------:R-:W-:Y:S01]  /*1a20*/  VIADD R9, R9, 0x1 ;  /* 0x0000000109097836 */ /* 0x000fe20000000000 */
[----:B------:R2:W-:Y:S04]  /*1a30*/  SYNCS.ARRIVE.TRANS64.A1T0 RZ, [R3+URZ+0xe0], RZ ;  /* 0x0000e0ff03ff79a7 */ /* 0x0005e800081000ff */
[----:B------:R-:W-:-:S04]  /*1a40*/  ISETP.NE.AND P0, PT, R9, 0x2, PT ;  /* 0x000000020900780c */ /* 0x000fc80003f05270 */
[----:B------:R-:W-:Y:S02]  /*1a50*/  SEL R9, R9, RZ, P0 ;  /* 0x000000ff09097207 */ /* 0x000fe40000000000 */
[----:B--2---:R-:W-:-:S04]  /*1a60*/  SEL R3, RZ, 0x1, P0 ;  /* 0x00000001ff037807 */ /* 0x004fc80000000000 */
[----:B------:R-:W-:-:S07]  /*1a70*/  LOP3.LUT R8, R8, R3, RZ, 0x3c, !PT ;  /* 0x0000000308087212 */ /* 0x000fce00078e3cff */
.L_x_23:
[----:B------:R-:W-:Y:S01]  /*1a80*/  UMOV UR6, 0x400 ;  /* 0x0000040000067882 */ /* 0x000fe20000000000 */
[----:B------:R-:W-:Y:S01]  /*1a90*/  SHF.L.U32 R0, R12, 0x1f, RZ ;  /* 0x0000001f0c007819 */ /* 0x000fe200000006ff */
[----:B-1----:R-:W-:Y:S02]  /*1aa0*/  ULEA UR6, UR45, UR6, 0x18 ;  /* 0x000000062d067291 */ /* 0x002fe4000f8ec0ff */
[----:B------:R-:W-:Y:S02]  /*1ab0*/  UISETP.GE.U32.AND UP0, UPT, UR47, 0xff, UPT ;  /* 0x000000ff2f00788c */ /* 0x000fe4000bf06070 */
[----:B------:R-:W-:Y:S02]  /*1ac0*/  ULEA UR4, UR7, UR6, 0x3 ;  /* 0x0000000607047291 */ /* 0x000fe4000f8e18ff */
[----:B------:R-:W-:Y:S01]  /*1ad0*/  ULEA UR11, UR20, UR46, 0x8 ;  /* 0x0000002e140b7291 */ /* 0x000fe2000f8e40ff */
[----:B------:R-:W-:-:S06]  /*1ae0*/  UMOV UR13, URZ ;  /* 0x000000ff000d7c82 */ /* 0x000fcc0008000000 */
[----:B------:R1:W2:Y:S01]  /*1af0*/  SYNCS.PHASECHK.TRANS64.TRYWAIT P0, [UR4+0x28], R0 ;  /* 0x00002800ff0075a7 */ /* 0x0002a20008001104 */
[----:B------:R-:W-:-:S04]  /*1b00*/  ULEA.HI UR4, UR16, UR16, URZ, 0x1 ;  /* 0x0000001010047291 */ /* 0x000fc8000f8f08ff */
[----:B------:R-:W-:-:S04]  /*1b10*/  USHF.L.U32 UR4, UR4, 0x7, URZ ;  /* 0x0000000704047899 */ /* 0x000fc800080006ff */
[----:B------:R-:W-:-:S04]  /*1b20*/  ULOP3.LUT UR35, UR4, 0xffffff00, URZ, 0xc0, !UPT ;  /* 0xffffff0004237892 */ /* 0x000fc8000f8ec0ff */
[----:B------:R-:W-:Y:S01]  /*1b30*/  UIADD3 UR35, UPT, UPT, UR43, UR35, URZ ;  /* 0x000000232b237290 */ /* 0x000fe2000fffe0ff */
[----:B------:R-:W-:Y:S11]  /*1b40*/  BRA.U !UP0, `(.L_x_25) ;  /* 0x0000000108c47547 */ /* 0x000ff6000b800000 */
[----:B------:R-:W-:Y:S01]  /*1b50*/  UMOV UR16, UR41 ;  /* 0x0000002900107c82 */ /* 0x000fe20008000000 */
[----:B------:R-:W-:Y:S01]  /*1b60*/  UMOV UR4, UR7 ;  /* 0x0000000700047c82 */ /* 0x000fe20008000000 */
[----:B------:R-:W-:-:S05]  /*1b70*/  UMOV UR34, URZ ;  /* 0x000000ff00227c82 */ /* 0x000fca0008000000 */
.L_x_31:
[----:B------:R-:W-:Y:S01]  /*1b80*/  ULEA UR33, UR4, UR6, 0x3 ;  /* 0x0000000604217291 */ /* 0x000fe2000f8e18ff */
[----:B------:R-:W-:Y:S01]  /*1b90*/  @P3 MOV R2, 0x10000 ;  /* 0x0001000000023802 */ /* 0x000fe20000000f00 */
[----:B--234-:R-:W-:Y:S10]  /*1ba0*/  @P0 BRA `(.L_x_26) ;  /* 0x00000000000c0947 */ /* 0x01cff40003800000 */
[----:B------:R-:W-:-:S04]  /*1bb0*/  SHF.L.U32 R3, R12, 0x1f, RZ ;  /* 0x0000001f0c037819 */ /* 0x000fc800000006ff */
[----:B------:R-:W2:Y:S02]  /*1bc0*/  SYNCS.PHASECHK.TRANS64.TRYWAIT P0, [UR33+0x28], R3 ;  /* 0x00002803ff0075a7 */ /* 0x000ea40008001121 */
[----:B--2---:R-:W-:Y:S05]  /*1bd0*/  @!P0 BRA `(.L_x_27) ;  /* 0x000000a000b88947 */ /* 0x004fea0003800000 */
.L_x_26:
[----:B------:R2:W-:Y:S01]  /*1be0*/  @P3 SYNCS.ARRIVE.TRANS64 RZ, [UR33], R2 ;  /* 0x00000002ffff39a7 */ /* 0x0005e20008000021 */
[----:B------:R-:W-:Y:S02]  /*1bf0*/  ULOP3.LUT UR5, UR23, 0x2, URZ, 0xfc, !UPT ;  /* 0x0000000217057892 */ /* 0x000fe4000f8efcff */
[----:B------:R-:W-:Y:S02]  /*1c00*/  UIADD3 UR16, UPT, UPT, UR16, 0x1, URZ ;  /* 0x0000000110107890 */ /* 0x000fe4000fffe0ff */
[----:B------:R-:W-:Y:S02]  /*1c10*/  UISETP.NE.AND UP0, UPT, UR5, 0x2, UPT ;  /* 0x000000020500788c */ /* 0x000fe4000bf05270 */
[----:B------:R-:W-:-:S07]  /*1c20*/  UISETP.NE.AND UP2, UPT, UR16, 0x1, UPT ;  /* 0x000000011000788c */ /* 0x000fce000bf45270 */
[----:B------:R-:W-:Y:S05]  /*1c30*/  BRA.U UP0, `(.L_x_28) ;  /* 0x0000000100047547 */ /* 0x000fea000b800000 */
[----:B------:R-:W-:Y:S05]  /*1c40*/  BPT.TRAP 0x1 ;  /* 0x000000040000795c */ /* 0x000fea0000300000 */
.L_x_28:
[----:B------:R-:W-:Y:S04]  /*1c50*/  BSSY.RECONVERGENT B0, `(.L_x_29) ;  /* 0x0000003000007945 */ /* 0x000fe80003800200 */
[----:B------:R-:W-:Y:S05]  /*1c60*/  @!P2 BRA `(.L_x_30) ;  /* 0x000000000004a947 */ /* 0x000fea0003800000 */
[----:B------:R-:W-:Y:S05]  /*1c70*/  BPT.TRAP 0x1 ;  /* 0x000000040000795c */ /* 0x000fea0000300000 */
.L_x_30:
[----:B------:R-:W-:Y:S05]  /*1c80*/  BSYNC.RECONVERGENT B0 ;  /* 0x0000000000007941 */ /* 0x000fea0003800200 */
.L_x_29:
[----:B------:R-:W-:Y:S02]  /*1c90*/  UIADD3 UR5, UPT, UPT, UR4, 0x1, URZ ;  /* 0x0000000104057890 */ /* 0x000fe4000fffe0ff */
[----:B------:R-:W-:Y:S02]  /*1ca0*/  UIADD3 UR14, UP1, UPT, UR26, 0x80, URZ ;  /* 0x000000801a0e7890 */ /* 0x000fe4000ff3e0ff */
[----:B------:R-:W-:Y:S02]  /*1cb0*/  UISETP.NE.AND UP0, UPT, UR5, 0x5, UPT ;  /* 0x000000050500788c */ /* 0x000fe4000bf05270 */
[----:B------:R-:W-:Y:S02]  /*1cc0*/  ULOP3.LUT UR33, UR33, 0xfefffff8, URZ, 0xc0, !UPT ;  /* 0xfefffff821217892 */ /* 0x000fe4000f8ec0ff */
[----:B------:R-:W-:Y:S02]  /*1cd0*/  USEL UR8, URZ, 0x1, UP0 ;  /* 0x00000001ff087887 */ /* 0x000fe40008000000 */
[----:B------:R-:W-:-:S02]  /*1ce0*/  USEL UR7, UR5, URZ, UP0 ;  /* 0x000000ff05077287 */ /* 0x000fc40008000000 */
[----:B------:R-:W-:Y:S02]  /*1cf0*/  UIADD3.X UR15, UPT, UPT, URZ, UR27, URZ, UP1, !UPT ;  /* 0x0000001bff0f7290 */ /* 0x000fe40008ffe4ff */
[----:B------:R-:W-:Y:S01]  /*1d00*/  ULEA UR5, UR7, UR6, 0x3 ;  /* 0x0000000607057291 */ /* 0x000fe2000f8e18ff */
[----:B------:R-:W-:Y:S01]  /*1d10*/  LOP3.LUT R12, R12, UR8, RZ, 0x3c, !PT ;  /* 0x000000080c0c7c12 */ /* 0x000fe2000f8e3cff */
[----:B------:R-:W-:Y:S02]  /*1d20*/  USHF.L.U32 UR8, UR4, 0xe, URZ ;  /* 0x0000000e04087899 */ /* 0x000fe400080006ff */
[----:B------:R-:W-:Y:S01]  /*1d30*/  UIADD3 UR4, UP0, UPT, UR26, 0x180, URZ ;  /* 0x000001801a047890 */ /* 0x000fe2000ff1e0ff */
[----:B-1----:R-:W-:Y:S01]  /*1d40*/  SHF.L.U32 R0, R12, 0x1f, RZ ;  /* 0x0000001f0c007819 */ /* 0x002fe200000006ff */
[----:B------:R-:W-:Y:S02]  /*1d50*/  ULOP3.LUT UR32, UR8, UR22, URZ, 0xfc, !UPT ;  /* 0x0000001608207292 */ /* 0x000fe4000f8efcff */
[----:B------:R-:W-:Y:S01]  /*1d60*/  UPRMT UR13, URZ, 0x5410, UR21 ;  /* 0x00005410ff0d7896 */ /* 0x000fe20008000015 */
[----:B------:R3:W4:Y:S01]  /*1d70*/  SYNCS.PHASECHK.TRANS64.TRYWAIT P0, [UR5+0x28], R0 ;  /* 0x00002800ff0075a7 */ /* 0x0007220008001105 */
[----:B------:R-:W-:-:S02]  /*1d80*/  UIADD3 UR32, UPT, UPT, UR6, 0xc400, UR32 ;  /* 0x0000c40006207890 */ /* 0x000fc4000fffe020 */
[----:B------:R-:W-:Y:S02]  /*1d90*/  UIADD3 UR8, UPT, UPT, UR6, 0x20400, UR8 ;  /* 0x0002040006087890 */ /* 0x000fe4000fffe008 */
[----:B------:R-:W-:Y:S01]  /*1da0*/  UIADD3.X UR5, UPT, UPT, URZ, UR27, URZ, UP0, !UPT ;  /* 0x0000001bff057290 */ /* 0x000fe200087fe4ff */
[----:B------:R-:W-:Y:S01]  /*1db0*/  UMOV UR18, 0x0 ;  /* 0x0000000000127882 */ /* 0x000fe20000000000 */
[----:B------:R-:W-:Y:S01]  /*1dc0*/  UMOV UR19, 0x10000000 ;  /* 0x1000000000137882 */ /* 0x000fe20000000000 */
[----:B------:R-:W-:Y:S01]  /*1dd0*/  UMOV UR10, UR34 ;  /* 0x00000022000a7c82 */ /* 0x000fe20008000000 */
[----:B------:R-:W-:Y:S01]  /*1de0*/  UMOV UR12, UR36 ;  /* 0x00000024000c7c82 */ /* 0x000fe20008000000 */
[----:B------:R-:W-:Y:S01]  /*1df0*/  UMOV UR9, UR33 ;  /* 0x0000002100097c82 */ /* 0x000fe20008000000 */
[----:B------:R1:W-:Y:S03]  /*1e00*/  UTMALDG.3D.MULTICAST.2CTA [UR32], [UR14], UR13, desc[UR18] ;  /* 0x000012200e0073b4 */ /* 0x0003e6000821180d */
[----:B------:R2:W-:Y:S01]  /*1e10*/  UTMALDG.3D.2CTA [UR8], [UR4], desc[UR18] ;  /* 0x00001208040075b4 */ /* 0x0005e20008211000 */
[----:B-1----:R-:W-:Y:S01]  /*1e20*/  UIADD3 UR34, UPT, UPT, UR34, 0x80, URZ ;  /* 0x0000008022227890 */ /* 0x002fe2000fffe0ff */
[----:B------:R-:W-:Y:S01]  /*1e30*/  UMOV UR13, UR25 ;  /* 0x00000019000d7c82 */ /* 0x000fe20008000000 */
[----:B--2---:R-:W-:Y:S01]  /*1e40*/  UMOV UR4, UR7 ;  /* 0x0000000700047c82 */ /* 0x004fe20008000000 */
[----:B------:R-:W-:Y:S09]  /*1e50*/  BRA.U UP2, `(.L_x_31) ;  /* 0xfffffffd02487547 */ /* 0x000ff2000b83ffff */
.L_x_25:
[----:B------:R-:W-:Y:S01]  /*1e60*/  ULEA UR4, UR7, UR6, 0x3 ;  /* 0x0000000607047291 */ /* 0x000fe2000f8e18ff */
[----:B-1-3--:R-:W-:Y:S01]  /*1e70*/  SHF.L.U32 R0, R12, 0x1f, RZ ;  /* 0x0000001f0c007819 */ /* 0x00afe200000006ff */
[----:B------:R-:W-:Y:S01]  /*1e80*/  @!P1 SYNCS.ARRIVE.TRANS64.A1T0 RZ, [UR6+0x98], RZ ;  /* 0x000098ffffff99a7 */ /* 0x000fe20008100006 */
[----:B------:R-:W-:-:S06]  /*1e90*/  UISETP.GT.AND UP0, UPT, UR40, UR39, UPT ;  /* 0x000000272800728c */ /* 0x000fcc000bf04270 */
[----:B--2-4-:R1:W2:Y:S03]  /*1ea0*/  SYNCS.PHASECHK.TRANS64.TRYWAIT P0, [UR4+0x28], R0 ;  /* 0x00002800ff0075a7 */ /* 0x0142a60008001104 */
[----:B------:R-:W-:Y:S05]  /*1eb0*/  BRA.U !UP0, `(.L_x_32) ;  /* 0x0000000108c47547 */ /* 0x000fea000b800000 */
[----:B------:R-:W-:Y:S01]  /*1ec0*/  UIADD3 UR24, UPT, UPT, UR44, UR13, URZ ;  /* 0x0000000d2c187290 */ /* 0x000fe2000fffe0ff */
[----:B------:R-:W-:-:S11]  /*1ed0*/  UMOV UR4, UR7 ;  /* 0x0000000700047c82 */ /* 0x000fd60008000000 */
.L_x_38:
[----:B------:R-:W-:Y:S01]  /*1ee0*/  ULEA UR17, UR4, UR6, 0x3 ;  /* 0x0000000604117291 */ /* 0x000fe2000f8e18ff */
[----:B--2---:R-:W-:Y:S01]  /*1ef0*/  @P3 MOV R2, 0x10000 ;  /* 0x0001000000023802 */ /* 0x004fe20000000f00 */
[----:B--2-4-:R-:W-:Y:S10]  /*1f00*/  @P0 BRA `(.L_x_33) ;  /* 0x00000000000c0947 */ /* 0x014ff40003800000 */
[----:B------:R-:W-:-:S04]  /*1f10*/  SHF.L.U32 R3, R12, 0x1f, RZ ;  /* 0x0000001f0c037819 */ /* 0x000fc800000006ff */
[----:B------:R-:W2:Y:S02]  /*1f20*/  SYNCS.PHASECHK.TRANS64.TRYWAIT P0, [UR17+0x28], R3 ;  /* 0x00002803ff0075a7 */ /* 0x000ea40008001111 */
[----:B--2---:R-:W-:Y:S05]  /*1f30*/  @!P0 BRA `(.L_x_34) ;  /* 0x0000009c00f88947 */ /* 0x004fea0003800000 */
.L_x_33:
[----:B------:R2:W-:Y:S01]  /*1f40*/  @P3 SYNCS.ARRIVE.TRANS64 RZ, [UR17], R2 ;  /* 0x00000002ffff39a7 */ /* 0x0005e20008000011 */
[----:B------:R-:W-:-:S04]  /*1f50*/  ULOP3.LUT UR5, UR23, 0x2, URZ, 0xfc, !UPT ;  /* 0x0000000217057892 */ /* 0x000fc8000f8efcff */
[----:B------:R-:W-:-:S09]  /*1f60*/  UISETP.NE.AND UP0, UPT, UR5, 0x2, UPT ;  /* 0x000000020500788c */ /* 0x000fd2000bf05270 */
[----:B------:R-:W-:Y:S05]  /*1f70*/  BRA.U UP0, `(.L_x_35) ;  /* 0x0000000100047547 */ /* 0x000fea000b800000 */
[----:B------:R-:W-:Y:S05]  /*1f80*/  BPT.TRAP 0x1 ;  /* 0x000000040000795c */ /* 0x000fea0000300000 */
.L_x_35:
[----:B------:R-:W-:Y:S04]  /*1f90*/  BSSY.RECONVERGENT B0, `(.L_x_36) ;  /* 0x0000003000007945 */ /* 0x000fe80003800200 */
[----:B------:R-:W-:Y:S05]  /*1fa0*/  @!P2 BRA `(.L_x_37) ;  /* 0x000000000004a947 */ /* 0x000fea0003800000 */
[----:B------:R-:W-:Y:S05]  /*1fb0*/  BPT.TRAP 0x1 ;  /* 0x000000040000795c */ /* 0x000fea0000300000 */
.L_x_37:
[----:B------:R-:W-:Y:S05]  /*1fc0*/  BSYNC.RECONVERGENT B0 ;  /* 0x0000000000007941 */ /* 0x000fea0003800200 */
.L_x_36:
[----:B------:R-:W-:Y:S02]  /*1fd0*/  UIADD3 UR5, UPT, UPT, UR4, 0x1, URZ ;  /* 0x0000000104057890 */ /* 0x000fe4000fffe0ff */
[----:B------:R-:W-:Y:S02]  /*1fe0*/  USHF.L.U32 UR18, UR13, 0x7, URZ ;  /* 0x000000070d127899 */ /* 0x000fe400080006ff */
[----:B------:R-:W-:Y:S02]  /*1ff0*/  UISETP.NE.AND UP0, UPT, UR5, 0x5, UPT ;  /* 0x000000050500788c */ /* 0x000fe4000bf05270 */
[----:B------:R-:W-:Y:S02]  /*2000*/  ULOP3.LUT UR17, UR17, 0xfefffff8, URZ, 0xc0, !UPT ;  /* 0xfefffff811117892 */ /* 0x000fe4000f8ec0ff */
[----:B------:R-:W-:Y:S02]  /*2010*/  USEL UR8, URZ, 0x1, UP0 ;  /* 0x00000001ff087887 */ /* 0x000fe40008000000 */
[----:B------:R-:W-:-:S02]  /*2020*/  USEL UR7, UR5, URZ, UP0 ;  /* 0x000000ff05077287 */ /* 0x000fc40008000000 */
[----:B------:R-:W-:Y:S02]  /*2030*/  UIADD3 UR14, UP0, UPT, UR26, 0x180, URZ ;  /* 0x000001801a0e7890 */ /* 0x000fe4000ff1e0ff */
        /* <DEDUP_REMOVED lines=9> */
[----:B------:R-:W-:Y:S02]  /*20d0*/  UIADD3.X UR5, UPT, UPT, URZ, UR27, URZ, UP1, !UPT ;  /* 0x0000001bff057290 */ /* 0x000fe40008ffe4ff */
[----:B------:R-:W-:Y:S02]  /*20e0*/  UIADD3 UR8, UPT, UPT, UR6, 0x20400, UR8 ;  /* 0x0002040006087890 */ /* 0x000fe4000fffe008 */
[----:B------:R-:W-:Y:S01]  /*20f0*/  UIADD3.X UR15, UPT, UPT, URZ, UR27, URZ, UP0, !UPT ;  /* 0x0000001bff0f7290 */ /* 0x000fe200087fe4ff */
[----:B------:R-:W-:Y:S01]  /*2100*/  UMOV UR28, 0x0 ;  /* 0x00000000001c7882 */ /* 0x000fe20000000000 */
[----:B------:R-:W-:Y:S01]  /*2110*/  UMOV UR29, 0x10000000 ;  /* 0x10000000001d7882 */ /* 0x000fe20000000000 */
[----:B------:R-:W-:Y:S01]  /*2120*/  UMOV UR19, UR35 ;  /* 0x0000002300137c82 */ /* 0x000fe20008000000 */
[----:B------:R-:W-:Y:S01]  /*2130*/  UMOV UR20, UR36 ;  /* 0x0000002400147c82 */ /* 0x000fe20008000000 */
[----:B------:R-:W-:Y:S01]  /*2140*/  UMOV UR12, UR36 ;  /* 0x00000024000c7c82 */ /* 0x000fe20008000000 */
[----:B------:R1:W-:Y:S01]  /*2150*/  UTMALDG.3D.MULTICAST.2CTA [UR16], [UR4], UR10, desc[UR28] ;  /* 0x00001c10040073b4 */ /* 0x0003e2000821180a */
[----:B------:R-:W-:Y:S01]  /*2160*/  UMOV UR9, UR17 ;  /* 0x0000001100097c82 */ /* 0x000fe20008000000 */
[----:B------:R-:W-:-:S04]  /*2170*/  UIADD3 UR13, UPT, UPT, UR13, 0x1, URZ ;  /* 0x000000010d0d7890 */ /* 0x000fc8000fffe0ff */
[----:B------:R-:W-:Y:S01]  /*2180*/  UISETP.NE.AND UP0, UPT, UR13, UR24, UPT ;  /* 0x000000180d00728c */ /* 0x000fe2000bf05270 */
[----:B-1----:R-:W-:Y:S01]  /*2190*/  UMOV UR10, UR18 ;  /* 0x00000012000a7c82 */ /* 0x002fe20008000000 */
[----:B------:R-:W-:Y:S01]  /*21a0*/  UMOV UR4, UR7 ;  /* 0x0000000700047c82 */ /* 0x000fe20008000000 */
[----:B------:R3:W-:Y:S06]  /*21b0*/  UTMALDG.3D.2CTA [UR8], [UR14], desc[UR28] ;  /* 0x00001c080e0075b4 */ /* 0x0007ec0008211000 */
[----:B---3--:R-:W-:Y:S05]  /*21c0*/  BRA.U UP0, `(.L_x_38) ;  /* 0xfffffffd00447547 */ /* 0x008fea000b83ffff */
.L_x_32:
[C---:B------:R-:W-:Y:S01]  /*21d0*/  LEA R3, R11.reuse, UR6, 0x3 ;  /* 0x000000060b037c11 */ /* 0x040fe2000f8e18ff */
[----:B------:R-:W-:Y:S01]  /*21e0*/  NOP ;  /* 0x0000000000007918 */ /* 0x000fe20000000000 */
[----:B-1----:R-:W-:Y:S02]  /*21f0*/  SHF.L.U32 R0, R10, 0x1f, RZ ;  /* 0x0000001f0a007819 */ /* 0x002fe400000006ff */
[----:B------:R-:W-:Y:S02]  /*2200*/  LEA R5, R11, UR6, 0x4 ;  /* 0x000000060b057c11 */ /* 0x000fe4000f8e20ff */
[----:B--2-4-:R-:W1:Y:S02]  /*2210*/  SYNCS.PHASECHK.TRANS64.TRYWAIT P0, [R3+URZ+0xa0], R0 ;  /* 0x0000a000030075a7 */ /* 0x014e6400080011ff */
[----:B-1----:R-:W-:Y:S05]  /*2220*/  @!P0 BRA `(.L_x_39) ;  /* 0x0000009c00548947 */ /* 0x002fea0003800000 */
.L_x_145:
[----:B------:R-:W2:Y:S01]  /*2230*/  LDS.128 R4, [R5+0x110] ;  /* 0x0001100005047984 */ /* 0x000ea20000000c00 */
[----:B------:R-:W-:Y:S01]  /*2240*/  UISETP.GE.AND UP0, UPT, UR42, 0x1, UPT ;  /* 0x000000012a00788c */ /* 0x000fe2000bf06270 */
[----:B------:R-:W-:Y:S01]  /*2250*/  @!PT LDS RZ, [RZ] ;  /* 0x00000000fffff984 */ /* 0x000fe20000000800 */
[----:B------:R-:W-:Y:S01]  /*2260*/  @!PT LDS RZ, [RZ] ;  /* 0x00000000fffff984 */ /* 0x000fe20000000800 */
[----:B------:R-:W-:Y:S01]  /*2270*/  @!PT LDS RZ, [RZ] ;  /* 0x00000000fffff984 */ /* 0x000fe20000000800 */
[----:B------:R-:W-:Y:S01]  /*2280*/  @!PT LDS RZ, [RZ] ;  /* 0x00000000fffff984 */ /* 0x000fe20000000800 */
[----:B------:R3:W-:Y:S06]  /*2290*/  MEMBAR.ALL.CTA ;  /* 0x0000000000007992 */ /* 0x0007ec0000008000 */
[----:B---3--:R-:W3:Y:S01]  /*22a0*/  FENCE.VIEW.ASYNC.S ;  /* 0x00000000000073c6 */ /* 0x008ee20000000000 */
[----:B--2---:R-:W-:-:S13]  /*22b0*/  LOP3.LUT P0, RZ, R6, 0x1, RZ, 0xc0, !PT ;  /* 0x0000000106ff7812 */ /* 0x004fda000780c0ff */
[----:B---3--:R-:W-:Y:S01]  /*22c0*/  VOTEU.ANY UP1, P0 ;  /* 0x0000000000ff7886 */ /* 0x008fe20000020100 */
[----:B------:R-:W-:-:S13]  /*22d0*/  PLOP3.LUT P0, PT, PT, PT, UP1, 0x80, 0x8 ;  /* 0x000000000008781c */ /* 0x000fda0003f0f018 */
[----:B-1----:R-:W-:Y:S02]  /*22e0*/  @P0 LOP3.LUT R0, R5, 0xffff, RZ, 0xc0, !PT ;  /* 0x0000ffff05000812 */ /* 0x002fe400078ec0ff */
[----:B------:R-:W-:Y:S02]  /*22f0*/  @P0 MOV R2, R4 ;  /* 0x0000000400020202 */ /* 0x000fe40000000f00 */
[----:B------:R-:W-:Y:S01]  /*2300*/  @P0 R2UR UR5, R0 ;  /* 0x00000000000502ca */ /* 0x000fe200000e0000 */
[----:B------:R-:W-:Y:S01]  /*2310*/  VIADD R0, R3, 0xb0 ;  /* 0x000000b003007836 */ /* 0x000fe20000000000 */
[----:B------:R-:W-:Y:S02]  /*2320*/  @P0 SHF.R.U32.HI R4, RZ, 0x10, R5 ;  /* 0x00000010ff040819 */ /* 0x000fe40000011605 */
[----:B------:R-:W-:Y:S02]  /*2330*/  @P0 R2UR UR8, R2 ;  /* 0x00000000020802ca */ /* 0x000fe400000e0000 */
[----:B------:R-:W-:-:S02]  /*2340*/  PRMT R0, RZ, 0x654, R0 ;  /* 0x00000654ff007816 */ /* 0x000fc40000000000 */
[----:B------:R-:W-:Y:S02]  /*2350*/  @P0 R2UR UR4, R4 ;  /* 0x00000000040402ca */ /* 0x000fe400000e0000 */
[----:B------:R1:W-:Y:S03]  /*2360*/  SYNCS.ARRIVE.TRANS64.RED.A1T0 RZ, [R0+URZ], RZ ;  /* 0x000000ff00ff79a7 */ /* 0x0003e600081004ff */
[----:B------:R-:W-:-:S04]  /*2370*/  @UP1 UMOV UR30, UR5 ;  /* 0x00000005001e1c82 */ /* 0x000fc80008000000 */
[----:B------:R-:W-:-:S04]  /*2380*/  @UP1 UMOV UR31, UR8 ;  /* 0x00000008001f1c82 */ /* 0x000fc80008000000 */
[----:B------:R-:W-:Y:S01]  /*2390*/  @UP1 UMOV UR36, UR4 ;  /* 0x0000000400241c82 */ /* 0x000fe20008000000 */
[----:B------:R-:W-:Y:S05]  /*23a0*/  BRA.U !UP0, `(.L_x_40) ;  /* 0x0000000108d47547 */ /* 0x000fea000b800000 */
[----:B------:R-:W2:Y:S01]  /*23b0*/  LDCU.128 UR12, c[0x0][0xb10] ;  /* 0x00016200ff0c77ac */ /* 0x000ea20008000c00 */
[----:B------:R-:W3:Y:S01]  /*23c0*/  LDCU UR24, c[0x0][0xb20] ;  /* 0x00016400ff1877ac */ /* 0x000ee20008000800 */
[----:B------:R-:W4:Y:S01]  /*23d0*/  LDCU UR20, c[0x0][0xb0c] ;  /* 0x00016180ff1477ac */ /* 0x000f220008000800 */
[----:B------:R-:W1:Y:S01]  /*23e0*/  LDCU.64 UR10, c[0x0][0xb28] ;  /* 0x00016500ff0a77ac */ /* 0x000e620008000a00 */
[----:B------:R-:W-:Y:S02]  /*23f0*/  UISETP.NE.AND UP3, UPT, UR42, 0x1, UPT ;  /* 0x000000012a00788c */ /* 0x000fe4000bf65270 */
[----:B--2---:R-:W-:Y:S02]  /*2400*/  UIMAD.WIDE.U32 UR8, UR37, UR15, URZ ;  /* 0x0000000f250872a5 */ /* 0x004fe4000f8e00ff */
[----:B------:R-:W-:Y:S02]  /*2410*/  UIMAD.WIDE.U32 UR4, UR38, UR12, URZ ;  /* 0x0000000c260472a5 */ /* 0x000fe4000f8e00ff */
[----:B------:R-:W-:-:S02]  /*2420*/  UISETP.NE.AND UP0, UPT, UR14, 0x1, UPT ;  /* 0x000000010e00788c */ /* 0x000fc4000bf05270 */
[----:B------:R-:W-:Y:S01]  /*2430*/  UIMAD.WIDE.U32 UR28, UR30, UR15, URZ ;  /* 0x0000000f1e1c72a5 */ /* 0x000fe2000f8e00ff */
[----:B------:R-:W-:Y:S02]  /*2440*/  UMOV UR8, UR9 ;  /* 0x0000000900087c82 */ /* 0x000fe40008000000 */
[----:B------:R-:W-:Y:S01]  /*2450*/  UMOV UR4, UR5 ;  /* 0x0000000500047c82 */ /* 0x000fe20008000000 */
[----:B---3--:R-:W-:Y:S02]  /*2460*/  USHF.R.U32.HI UR8, URZ, UR24, UR8 ;  /* 0x00000018ff087299 */ /* 0x008fe40008011608 */
[----:B----4-:R-:W-:Y:S02]  /*2470*/  UISETP.NE.AND UP2, UPT, UR20, 0x1, UPT ;  /* 0x000000011400788c */ /* 0x010fe4000bf45270 */
[----:B------:R-:W-:Y:S02]  /*2480*/  USHF.R.U32.HI UR4, URZ, UR13, UR4 ;  /* 0x0000000dff047299 */ /* 0x000fe40008011604 */
[----:B------:R-:W-:-:S02]  /*2490*/  USEL UR5, UR37, UR8, !UP0 ;  /* 0x0000000825057287 */ /* 0x000fc4000c000000 */
[----:B------:R-:W-:Y:S02]  /*24a0*/  USEL UR8, UR38, UR4, !UP2 ;  /* 0x0000000426087287 */ /* 0x000fe4000d000000 */
[----:B-1----:R-:W-:Y:S01]  /*24b0*/  UIMAD.WIDE.U32 UR16, UR5, UR10, URZ ;  /* 0x0000000a051072a5 */ /* 0x002fe2000f8e00ff */
[----:B------:R-:W-:Y:S01]  /*24c0*/  UMOV UR4, UR29 ;  /* 0x0000001d00047c82 */ /* 0x000fe20008000000 */
[----:B------:R-:W-:Y:S02]  /*24d0*/  UIMAD.WIDE.U32 UR18, UR31, UR12, URZ ;  /* 0x0000000c1f1272a5 */ /* 0x000fe4000f8e00ff */
[----:B------:R-:W-:-:S03]  /*24e0*/  UIMAD.WIDE.U32 UR28, UR8, UR10, URZ ;  /* 0x0000000a081c72a5 */ /* 0x000fc6000f8e00ff */
[----:B------:R-:W-:Y:S01]  /*24f0*/  UMOV UR16, UR17 ;  /* 0x0000001100107c82 */ /* 0x000fe20008000000 */
[----:B------:R-:W-:Y:S02]  /*2500*/  USHF.R.U32.HI UR4, URZ, UR24, UR4 ;  /* 0x00000018ff047299 */ /* 0x000fe40008011604 */
[----:B------:R-:W-:Y:S01]  /*2510*/  @UP3 USHF.R.U32.HI UR5, URZ, UR11, UR16 ;  /* 0x0000000bff053299 */ /* 0x000fe20008011610 */
[----:B------:R-:W-:Y:S01]  /*2520*/  UMOV UR18, UR19 ;  /* 0x0000001300127c82 */ /* 0x000fe20008000000 */
[----:B------:R-:W-:Y:S01]  /*2530*/  UMOV UR28, UR29 ;  /* 0x0000001d001c7c82 */ /* 0x000fe20008000000 */
[----:B------:R-:W-:Y:S02]  /*2540*/  USHF.R.U32.HI UR13, URZ, UR13, UR18 ;  /* 0x0000000dff0d7299 */ /* 0x000fe40008011612 */
[----:B------:R-:W-:Y:S02]  /*2550*/  USEL UR4, UR30, UR4, !UP0 ;  /* 0x000000041e047287 */ /* 0x000fe4000c000000 */
[----:B------:R-:W-:-:S02]  /*2560*/  @UP3 USHF.R.U32.HI UR8, URZ, UR11, UR28 ;  /* 0x0000000bff083299 */ /* 0x000fc4000801161c */
[----:B------:R-:W-:Y:S02]  /*2570*/  UIMAD UR9, UR42, UR5, URZ ;  /* 0x000000052a0972a4 */ /* 0x000fe4000f8e02ff */
[----:B------:R-:W-:Y:S02]  /*2580*/  USEL UR5, UR31, UR13, !UP2 ;  /* 0x0000000d1f057287 */ /* 0x000fe4000d000000 */
[----:B------:R-:W-:Y:S02]  /*2590*/  UIMAD UR12, UR42, UR8, URZ ;  /* 0x000000082a0c72a4 */ /* 0x000fe4000f8e02ff */
[----:B------:R-:W-:Y:S02]  /*25a0*/  UISETP.GE.AND UP0, UPT, UR4, UR9, UPT ;  /* 0x000000090400728c */ /* 0x000fe4000bf06270 */
[----:B------:R-:W-:Y:S02]  /*25b0*/  UIMAD.WIDE.U32 UR16, UR4, UR10, URZ ;  /* 0x0000000a041072a5 */ /* 0x000fe4000f8e00ff */
[----:B------:R-:W-:-:S02]  /*25c0*/  UISETP.GE.OR UP0, UPT, UR5, UR12, UP0 ;  /* 0x0000000c0500728c */ /* 0x000fc40008706670 */
        /* <DEDUP_REMOVED lines=19> */
.L_x_40:
[----:B------:R-:W2:Y:S02]  /*2700*/  LDCU UR4, c[0x0][0xb30] ;  /* 0x00016600ff0477ac */ /* 0x000ea40008000800 */
[----:B--2---:R-:W-:-:S09]  /*2710*/  UISETP.NE.AND UP0, UPT, UR4, 0x1, UPT ;  /* 0x000000010400788c */ /* 0x004fd2000bf05270 */
[----:B------:R-:W-:Y:S05]  /*2720*/  BRA.U UP0, `(.L_x_41) ;  /* 0x0000000100447547 */ /* 0x000fea000b800000 */
[----:B------:R-:W2:Y:S01]  /*2730*/  LDCU.128 UR12, c[0x0][0xb10] ;  /* 0x00016200ff0c77ac */ /* 0x000ea20008000c00 */
[----:B------:R-:W3:Y:S01]  /*2740*/  LDCU UR10, c[0x0][0xb0c] ;  /* 0x00016180ff0a77ac */ /* 0x000ee20008000800 */
[----:B------:R-:W4:Y:S01]  /*2750*/  LDCU UR11, c[0x0][0xb20] ;  /* 0x00016400ff0b77ac */ /* 0x000f220008000800 */
[----:B--2---:R-:W-:Y:S02]  /*2760*/  UIMAD.WIDE.U32 UR8, UR31, UR12, URZ ;  /* 0x0000000c1f0872a5 */ /* 0x004fe4000f8e00ff */
[----:B------:R-:W-:Y:S02]  /*2770*/  UIMAD.WIDE.U32 UR4, UR30, UR15, URZ ;  /* 0x0000000f1e0472a5 */ /* 0x000fe4000f8e00ff */
[----:B---3--:R-:W-:Y:S02]  /*2780*/  UISETP.NE.AND UP2, UPT, UR10, 0x1, UPT ;  /* 0x000000010a00788c */ /* 0x008fe4000bf45270 */
[----:B------:R-:W-:Y:S01]  /*2790*/  UISETP.NE.AND UP0, UPT, UR14, 0x1, UPT ;  /* 0x000000010e00788c */ /* 0x000fe2000bf05270 */
[----:B------:R-:W-:-:S02]  /*27a0*/  UMOV UR8, UR9 ;  /* 0x0000000900087c82 */ /* 0x000fc40008000000 */
[----:B------:R-:W-:Y:S01]  /*27b0*/  UMOV UR4, UR5 ;  /* 0x0000000500047c82 */ /* 0x000fe20008000000 */
[----:B------:R-:W-:Y:S02]  /*27c0*/  USHF.R.U32.HI UR13, URZ, UR13, UR8 ;  /* 0x0000000dff0d7299 */ /* 0x000fe40008011608 */
[----:B----4-:R-:W-:Y:S02]  /*27d0*/  USHF.R.U32.HI UR4, URZ, UR11, UR4 ;  /* 0x0000000bff047299 */ /* 0x010fe40008011604 */
[----:B------:R-:W-:Y:S02]  /*27e0*/  USEL UR5, UR31, UR13, !UP2 ;  /* 0x0000000d1f057287 */ /* 0x000fe4000d000000 */
[----:B------:R-:W-:-:S04]  /*27f0*/  USEL UR4, UR30, UR4, !UP0 ;  /* 0x000000041e047287 */ /* 0x000fc8000c000000 */
[----:B------:R-:W-:Y:S02]  /*2800*/  UIADD3 UR8, UPT, UPT, UR5, -UR4, URZ ;  /* 0x8000000405087290 */ /* 0x000fe4000fffe0ff */
[----:B------:R-:W-:Y:S02]  /*2810*/  UIADD3 UR4, UPT, UPT, -UR5, UR4, URZ ;  /* 0x0000000405047290 */ /* 0x000fe4000fffe1ff */
[----:B------:R-:W-:Y:S02]  /*2820*/  UIMAD UR30, UR8, UR14, UR30 ;  /* 0x0000000e081e72a4 */ /* 0x000fe4000f8e021e */
[----:B------:R-:W-:-:S12]  /*2830*/  UIMAD UR31, UR4, UR10, UR31 ;  /* 0x0000000a041f72a4 */ /* 0x000fd8000f8e021f */
.L_x_41:
[----:B------:R-:W-:Y:S01]  /*2840*/  VIADD R11, R11, 0x1 ;  /* 0x000000010b0b7836 */ /* 0x000fe20000000000 */
[----:B------:R-:W-:Y:S02]  /*2850*/  R2UR UR5, R143 ;  /* 0x000000008f0572ca */ /* 0x000fe400000e0000 */
[----:B------:R-:W-:Y:S02]  /*2860*/  R2UR UR4, R142 ;  /* 0x000000008e0472ca */ /* 0x000fe400000e0000 */
[C---:B------:R-:W-:Y:S02]  /*2870*/  ISETP.NE.AND P0, PT, R11.reuse, 0x2, PT ;  /* 0x000000020b00780c */ /* 0x040fe40003f05270 */
[----:B------:R-:W-:Y:S02]  /*2880*/  PLOP3.LUT P1, PT, PT, PT, PT, 0x80, 0x8 ;  /* 0x000000000008781c */ /* 0x000fe40003f2f070 */
[----:B------:R-:W-:Y:S02]  /*2890*/  SEL R3, RZ, 0x1, P0 ;  /* 0x00000001ff037807 */ /* 0x000fe40000000000 */
[----:B------:R-:W-:-:S02]  /*28a0*/  SEL R11, R11, RZ, P0 ;  /* 0x000000ff0b0b7207 */ /* 0x000fc40000000000 */
[----:B------:R-:W-:Y:S01]  /*28b0*/  LOP3.LUT R10, R10, R3, RZ, 0x3c, !PT ;  /* 0x000000030a0a7212 */ /* 0x000fe200078e3cff */
[----:B------:R-:W-:Y:S02]  /*28c0*/  UIADD3 UR16, UPT, UPT, UR31, UR5, URZ ;  /* 0x000000051f107290 */ /* 0x000fe4000fffe0ff */
[----:B------:R-:W-:Y:S01]  /*28d0*/  UIADD3 UR20, UPT, UPT, UR30, UR4, URZ ;  /* 0x000000041e147290 */ /* 0x000fe2000fffe0ff */
[----:B------:R-:W-:Y:S11]  /*28e0*/  BRA.U UP1, `(.L_x_42) ;  /* 0xfffffff101247547 */ /* 0x000ff6000b83ffff */
[----:B------:R-:W-:Y:S01]  /*28f0*/  UIADD3 UR8, UPT, UPT, UR6, 0x28, URZ ;  /* 0x0000002806087890 */ /* 0x000fe2000fffe0ff */
[----:B------:R-:W-:-:S03]  /*2900*/  SHF.L.U32 R3, R12, 0x1f, RZ ;  /* 0x0000001f0c037819 */ /* 0x000fc600000006ff */
[----:B------:R-:W-:-:S09]  /*2910*/  ULEA UR4, UR7, UR8, 0x3 ;  /* 0x0000000807047291 */ /* 0x000fd2000f8e18ff */
[----:B------:R-:W2:Y:S02]  /*2920*/  SYNCS.PHASECHK.TRANS64.TRYWAIT P0, [UR4], R3 ;  /* 0x00000003ff0075a7 */ /* 0x000ea40008001104 */
[----:B--2---:R-:W-:Y:S05]  /*2930*/  @!P0 BRA `(.L_x_43) ;  /* 0x0000009400a48947 */ /* 0x004fea0003800000 */
.L_x_147:
[----:B------:R-:W-:-:S04]  /*2940*/  UIADD3 UR4, UPT, UPT, UR7, 0x1, URZ ;  /* 0x0000000107047890 */ /* 0x000fc8000fffe0ff */
[----:B------:R-:W-:-:S04]  /*2950*/  UISETP.NE.AND UP0, UPT, UR4, 0x5, UPT ;  /* 0x000000050400788c */ /* 0x000fc8000bf05270 */
[----:B------:R-:W-:Y:S02]  /*2960*/  USEL UR6, URZ, 0x1, UP0 ;  /* 0x00000001ff067887 */ /* 0x000fe40008000000 */
[----:B------:R-:W-:-:S04]  /*2970*/  USEL UR4, UR4, URZ, UP0 ;  /* 0x000000ff04047287 */ /* 0x000fc80008000000 */
[----:B------:R-:W-:Y:S01]  /*2980*/  ULEA UR5, UR4, UR8, 0x3 ;  /* 0x0000000804057291 */ /* 0x000fe2000f8e18ff */
[----:B------:R-:W-:-:S04]  /*2990*/  LOP3.LUT R2, R12, UR6, RZ, 0x3c, !PT ;  /* 0x000000060c027c12 */ /* 0x000fc8000f8e3cff */
[----:B-1----:R-:W-:-:S04]  /*29a0*/  SHF.L.U32 R3, R2, 0x1f, RZ ;  /* 0x0000001f02037819 */ /* 0x002fc800000006ff */
[----:B------:R-:W1:Y:S02]  /*29b0*/  SYNCS.PHASECHK.TRANS64.TRYWAIT P0, [UR5], R3 ;  /* 0x00000003ff0075a7 */ /* 0x000e640008001105 */
[----:B-1----:R-:W-:Y:S05]  /*29c0*/  @!P0 BRA `(.L_x_44) ;  /* 0x0000009400988947 */ /* 0x002fea0003800000 */
.L_x_149:
        /* <DEDUP_REMOVED lines=9> */
.L_x_151:
        /* <DEDUP_REMOVED lines=9> */
.L_x_153:
[----:B------:R-:W-:-:S04]  /*2af0*/  UIADD3 UR4, UPT, UPT, UR4, 0x1, URZ ;  /* 0x0000000104047890 */ /* 0x000fc8000fffe0ff */
[----:B------:R-:W-:-:S04]  /*2b00*/  UISETP.NE.AND UP0, UPT, UR4, 0x5, UPT ;  /* 0x000000050400788c */ /* 0x000fc8000bf05270 */
[----:B------:R-:W-:Y:S02]  /*2b10*/  USEL UR5, URZ, 0x1, UP0 ;  /* 0x00000001ff057887 */ /* 0x000fe40008000000 */
[----:B------:R-:W-:-:S04]  /*2b20*/  USEL UR4, UR4, URZ, UP0 ;  /* 0x000000ff04047287 */ /* 0x000fc80008000000 */
[----:B------:R-:W-:Y:S01]  /*2b30*/  ULEA UR4, UR4, UR8, 0x3 ;  /* 0x0000000804047291 */ /* 0x000fe2000f8e18ff */
[----:B-1----:R-:W-:-:S04]  /*2b40*/  LOP3.LUT R3, R2, UR5, RZ, 0x3c, !PT ;  /* 0x0000000502037c12 */ /* 0x002fc8000f8e3cff */
[----:B------:R-:W-:Y:S01]  /*2b50*/  SHF.L.U32 R3, R3, 0x1f, RZ ;  /* 0x0000001f03037819 */ /* 0x000fe200000006ff */
[----:B------:R-:W-:-:S07]  /*2b60*/  IMAD.U32 R0, RZ, RZ, UR4 ;  /* 0x00000004ff007e24 */ /* 0x000fce000f8e00ff */
.L_x_47:
[----:B-1----:R1:W2:Y:S02]  /*2b70*/  SYNCS.PHASECHK.TRANS64.TRYWAIT P0, [R0+URZ], R3 ;  /* 0x00000003000075a7 */ /* 0x0022a400080011ff */
[----:B--2---:R-:W-:Y:S05]  /*2b80*/  @!P0 NANOSLEEP.SYNCS 0x989680 ;  /* 0x009896800000895d */ /* 0x004fea0003900000 */
[----:B------:R-:W2:Y:S02]  /*2b90*/  @!P0 SYNCS.PHASECHK.TRANS64 P0, [R0+URZ], R3 ;  /* 0x00000003000085a7 */ /* 0x000ea400080010ff */
[----:B--2---:R-:W-:Y:S05]  /*2ba0*/  @P0 EXIT ;  /* 0x000000000000094d */ /* 0x004fea0003800000 */
[----:B------:R-:W-:Y:S05]  /*2bb0*/  BRA `(.L_x_47) ;  /* 0xfffffffc00ec7947 */ /* 0x000fea000383ffff */
.L_x_22:
[----:B------:R-:W-:-:S04]  /*2bc0*/  UISETP.NE.AND UP0, UPT, UR45, URZ, UPT ;  /* 0x000000ff2d00728c */ /* 0x000fc8000bf05270 */
[----:B------:R-:W-:-:S09]  /*2bd0*/  UISETP.NE.OR UP0, UPT, UR17, 0x1, UP0 ;  /* 0x000000011100788c */ /* 0x000fd20008705670 */
[----:B------:R-:W-:Y:S05]  /*2be0*/  BRA.U UP0, `(.L_x_48) ;  /* 0x0000000500487547 */ /* 0x000fea000b800000 */
[----:B------:R-:W-:Y:S01]  /*2bf0*/  ISETP.GE.U32.AND P2, PT, R3, 0x4, PT ;  /* 0x000000040300780c */ /* 0x000fe20003f46070 */
[----:B------:R-:W-:Y:S01]  /*2c00*/  IMAD.MOV.U32 R12, RZ, RZ, 0x1 ;  /* 0x00000001ff0c7424 */ /* 0x000fe200078e00ff */
[----:B------:R-:W-:Y:S02]  /*2c10*/  CS2R R10, SRZ ;  /* 0x00000000000a7805 */ /* 0x000fe4000001ff00 */
[----:B------:R-:W-:Y:S01]  /*2c20*/  CS2R R8, SRZ ;  /* 0x0000000000087805 */ /* 0x000fe2000001ff00 */
[----:B------:R-:W-:Y:S01]  /*2c30*/  UMOV UR6, 0x400 ;  /* 0x0000040000067882 */ /* 0x000fe20000000000 */
[----:B------:R-:W-:Y:S01]  /*2c40*/  UMOV UR5, URZ ;  /* 0x000000ff00057c82 */ /* 0x000fe20008000000 */
[----:B------:R-:W-:-:S12]  /*2c50*/  ULEA UR6, UR45, UR6, 0x18 ;  /* 0x000000062d067291 */ /* 0x000fd8000f8ec0ff */
.L_x_52:
[----:B------:R-:W-:Y:S02]  /*2c60*/  LEA R0, R8, UR6, 0x3 ;  /* 0x0000000608007c11 */ /* 0x000fe4000f8e18ff */
[----:B------:R-:W-:-:S03]  /*2c70*/  SHF.L.U32 R5, R9, 0x1f, RZ ;  /* 0x0000001f09057819 */ /* 0x000fc600000006ff */
[----:B------:R-:W-:Y:S01]  /*2c80*/  VIADD R4, R0, 0xf0 ;  /* 0x000000f000047836 */ /* 0x000fe20000000000 */
[----:B------:R-:W1:Y:S02]  /*2c90*/  SYNCS.PHASECHK.TRANS64.TRYWAIT P0, [R0+URZ+0xe0], R5 ;  /* 0x0000e005000075a7 */ /* 0x000e6400080011ff */
[----:B-1----:R-:W-:Y:S05]  /*2ca0*/  @!P0 BRA `(.L_x_49) ;  /* 0x0000009400288947 */ /* 0x002fea0003800000 */
.L_x_154:
[----:B------:R-:W-:Y:S01]  /*2cb0*/  ULEA UR4, UR5, UR6, 0x3 ;  /* 0x0000000605047291 */ /* 0x000fe2000f8e18ff */
[----:B------:R-:W-:Y:S01]  /*2cc0*/  PRMT R4, RZ, 0x654, R4 ;  /* 0x00000654ff047816 */ /* 0x000fe20000000004 */
[----:B-1----:R-:W-:Y:S01]  /*2cd0*/  @!P2 IMAD.MOV.U32 R5, RZ, RZ, 0x10 ;  /* 0x00000010ff05a424 */ /* 0x002fe200078e00ff */
[----:B------:R-:W-:Y:S01]  /*2ce0*/  SHF.L.U32 R7, R12, 0x1f, RZ ;  /* 0x0000001f0c077819 */ /* 0x000fe200000006ff */
[----:B------:R-:W-:Y:S01]  /*2cf0*/  UIADD3 UR7, UPT, UPT, UR4, 0xa0, URZ ;  /* 0x000000a004077890 */ /* 0x000fe2000fffe0ff */
[----:B------:R1:W-:Y:S05]  /*2d00*/  SYNCS.ARRIVE.TRANS64.RED.A1T0 RZ, [R4+URZ], RZ ;  /* 0x000000ff04ff79a7 */ /* 0x0003ea00081004ff */
[----:B------:R-:W-:Y:S01]  /*2d10*/  IMAD.U32 R0, RZ, RZ, UR7 ;  /* 0x00000007ff007e24 */ /* 0x000fe2000f8e00ff */
[----:B------:R-:W2:Y:S04]  /*2d20*/  SYNCS.PHASECHK.TRANS64.TRYWAIT P0, [UR4+0xb0], R7 ;  /* 0x0000b007ff0075a7 */ /* 0x000ea80008001104 */
[----:B------:R-:W-:Y:S01]  /*2d30*/  PRMT R13, R3, 0x654, R0 ;  /* 0x00000654030d7816 */ /* 0x000fe20000000000 */
[----:B-12---:R-:W-:Y:S06]  /*2d40*/  @!P0 BRA `(.L_x_50) ;  /* 0x0000009400148947 */ /* 0x006fec0003800000 */
.L_x_156:
[----:B------:R-:W-:Y:S01]  /*2d50*/  ULEA UR8, UR5, UR6, 0x4 ;  /* 0x0000000605087291 */ /* 0x000fe2000f8e20ff */
[----:B------:R-:W-:Y:S01]  /*2d60*/  SEL R2, R13, R2, !P2 ;  /* 0x000000020d027207 */ /* 0x000fe20005000000 */
[----:B------:R-:W-:Y:S01]  /*2d70*/  UIADD3 UR9, UPT, UPT, UR4, 0xa0, URZ ;  /* 0x000000a004097890 */ /* 0x000fe2000fffe0ff */
[----:B-1----:R-:W-:Y:S01]  /*2d80*/  LEA R0, R11, UR6, 0x3 ;  /* 0x000000060b007c11 */ /* 0x002fe2000f8e18ff */
[----:B------:R-:W-:Y:S01]  /*2d90*/  UIADD3 UR8, UPT, UPT, UR8, 0x110, URZ ;  /* 0x0000011008087890 */ /* 0x000fe2000fffe0ff */
[----:B------:R1:W-:Y:S01]  /*2da0*/  @!P2 SYNCS.ARRIVE.TRANS64.RED RZ, [R2+URZ], R5 ;  /* 0x0000000502ffa9a7 */ /* 0x0003e200080004ff */
[----:B------:R-:W-:Y:S01]  /*2db0*/  UIADD3 UR4, UPT, UPT, UR5, 0x1, URZ ;  /* 0x0000000105047890 */ /* 0x000fe2000fffe0ff */
[----:B------:R-:W-:-:S03]  /*2dc0*/  VIADD R8, R8, 0x1 ;  /* 0x0000000108087836 */ /* 0x000fc60000000000 */
[----:B------:R-:W-:Y:S02]  /*2dd0*/  UISETP.NE.AND UP0, UPT, UR4, 0x2, UPT ;  /* 0x000000020400788c */ /* 0x000fe4000bf05270 */
[----:B------:R-:W-:Y:S01]  /*2de0*/  ISETP.NE.AND P0, PT, R8, 0x2, PT ;  /* 0x000000020800780c */ /* 0x000fe20003f05270 */
[----:B------:R-:W-:Y:S06]  /*2df0*/  UGETNEXTWORKID.BROADCAST [UR8], [UR9] ;  /* 0x00000000080073ca */ /* 0x000fec0008000100 */
[----:B------:R-:W-:Y:S02]  /*2e00*/  USEL UR7, URZ, 0x1, UP0 ;  /* 0x00000001ff077887 */ /* 0x000fe40008000000 */
[----:B------:R-:W-:-:S04]  /*2e10*/  USEL UR5, UR4, URZ, UP0 ;  /* 0x000000ff04057287 */ /* 0x000fc80008000000 */
[----:B------:R-:W-:Y:S02]  /*2e20*/  LOP3.LUT R12, R12, UR7, RZ, 0x3c, !PT ;  /* 0x000000070c0c7c12 */ /* 0x000fe4000f8e3cff */
[----:B-1----:R-:W-:-:S04]  /*2e30*/  SHF.L.U32 R5, R10, 0x1f, RZ ;  /* 0x0000001f0a057819 */ /* 0x002fc800000006ff */
[----:B------:R-:W1:Y:S02]  /*2e40*/  SYNCS.PHASECHK.TRANS64.TRYWAIT P1, [R0+URZ+0xa0], R5 ;  /* 0x0000a005000075a7 */ /* 0x000e6400080211ff */
[----:B-1----:R-:W-:Y:S05]  /*2e50*/  @!P1 BRA `(.L_x_51) ;  /* 0x0000009000e89947 */ /* 0x002fea0003800000 */
.L_x_157:
[C---:B------:R-:W-:Y:S01]  /*2e60*/  LEA R4, R11.reuse, UR6, 0x4 ;  /* 0x000000060b047c11 */ /* 0x040fe2000f8e20ff */
[----:B-1----:R-:W-:Y:S01]  /*2e70*/  VIADD R0, R0, 0xb0 ;  /* 0x000000b000007836 */ /* 0x002fe20000000000 */
[----:B------:R-:W-:Y:S01]  /*2e80*/  SEL R8, R8, RZ, P0 ;  /* 0x000000ff08087207 */ /* 0x000fe20000000000 */
[----:B------:R-:W-:-:S03]  /*2e90*/  VIADD R11, R11, 0x1 ;  /* 0x000000010b0b7836 */ /* 0x000fc60000000000 */
[----:B------:R-:W1:Y:S01]  /*2ea0*/  LDS.128 R4, [R4+0x110] ;  /* 0x0001100004047984 */ /* 0x000e620000000c00 */
[----:B------:R-:W-:Y:S02]  /*2eb0*/  PRMT R0, RZ, 0x654, R0 ;  /* 0x00000654ff007816 */ /* 0x000fe40000000000 */
[C---:B------:R-:W-:Y:S01]  /*2ec0*/  ISETP.NE.AND P1, PT, R11.reuse, 0x2, PT ;  /* 0x000000020b00780c */ /* 0x040fe20003f25270 */
[----:B------:R-:W-:Y:S01]  /*2ed0*/  @!PT LDS RZ, [RZ] ;  /* 0x00000000fffff984 */ /* 0x000fe20000000800 */
[----:B------:R-:W-:Y:S01]  /*2ee0*/  @!PT LDS RZ, [RZ] ;  /* 0x00000000fffff984 */ /* 0x000fe20000000800 */
[----:B------:R-:W-:Y:S01]  /*2ef0*/  @!PT LDS RZ, [RZ] ;  /* 0x00000000fffff984 */ /* 0x000fe20000000800 */
[----:B------:R-:W-:Y:S01]  /*2f00*/  @!PT LDS RZ, [RZ] ;  /* 0x00000000fffff984 */ /* 0x000fe20000000800 */
[----:B------:R2:W-:Y:S06]  /*2f10*/  MEMBAR.ALL.CTA ;  /* 0x0000000000007992 */ /* 0x0005ec0000008000 */
[----:B--2---:R-:W2:Y:S01]  /*2f20*/  FENCE.VIEW.ASYNC.S ;  /* 0x00000000000073c6 */ /* 0x004ea20000000000 */
[----:B------:R-:W-:Y:S01]  /*2f30*/  SEL R11, R11, RZ, P1 ;  /* 0x000000ff0b0b7207 */ /* 0x000fe20000800000 */
[----:B--2---:R2:W-:Y:S01]  /*2f40*/  SYNCS.ARRIVE.TRANS64.RED.A1T0 RZ, [R0+URZ], RZ ;  /* 0x000000ff00ff79a7 */ /* 0x0045e200081004ff */
[----:B-1----:R-:W-:-:S02]  /*2f50*/  LOP3.LUT P3, RZ, R6, 0x1, RZ, 0xc0, !PT ;  /* 0x0000000106ff7812 */ /* 0x002fc4000786c0ff */
[----:B------:R-:W-:-:S04]  /*2f60*/  SEL R5, RZ, 0x1, P1 ;  /* 0x00000001ff057807 */ /* 0x000fc80000800000 */
[----:B------:R-:W-:Y:S02]  /*2f70*/  LOP3.LUT R10, R10, R5, RZ, 0x3c, !PT ;  /* 0x000000050a0a7212 */ /* 0x000fe400078e3cff */
[----:B--2---:R-:W-:-:S04]  /*2f80*/  SEL R0, RZ, 0x1, P0 ;  /* 0x00000001ff007807 */ /* 0x004fc80000000000 */
[----:B------:R-:W-:Y:S01]  /*2f90*/  LOP3.LUT R9, R9, R0, RZ, 0x3c, !PT ;  /* 0x0000000009097212 */ /* 0x000fe200078e3cff */
[----:B------:R-:W-:Y:S06]  /*2fa0*/  @P3 BRA `(.L_x_52) ;  /* 0xfffffffc002c3947 */ /* 0x000fec000383ffff */
[----:B------:R-:W-:Y:S01]  /*2fb0*/  ULEA UR4, UR5, UR6, 0x3 ;  /* 0x0000000605047291 */ /* 0x000fe2000f8e18ff */
[----:B------:R-:W-:-:S08]  /*2fc0*/  SHF.L.U32 R3, R12, 0x1f, RZ ;  /* 0x0000001f0c037819 */ /* 0x000fd000000006ff */
[----:B------:R-:W1:Y:S02]  /*2fd0*/  SYNCS.PHASECHK.TRANS64 P0, [UR4+0xb0], R3 ;  /* 0x0000b003ff0075a7 */ /* 0x000e640008001004 */
[----:B-1----:R-:W-:Y:S05]  /*2fe0*/  @P0 BRA `(.L_x_53) ;  /* 0x0000000000080947 */ /* 0x002fea0003800000 */
[----:B------:R-:W1:Y:S02]  /*2ff0*/  SYNCS.PHASECHK.TRANS64.TRYWAIT P0, [UR4+0xb0], R3 ;  /* 0x0000b003ff0075a7 */ /* 0x000e640008001104 */
[----:B-1----:R-:W-:Y:S05]  /*3000*/  @!P0 BRA `(.L_x_54) ;  /* 0x0000009000908947 */ /* 0x002fea0003800000 */
.L_x_53:
[----:B------:R-:W-:-:S04]  /*3010*/  UIADD3 UR7, UPT, UPT, UR5, 0x1, URZ ;  /* 0x0000000105077890 */ /* 0x000fc8000fffe0ff */
[----:B------:R-:W-:-:S04]  /*3020*/  UISETP.NE.AND UP0, UPT, UR7, 0x2, UPT ;  /* 0x000000020700788c */ /* 0x000fc8000bf05270 */
[----:B------:R-:W-:Y:S02]  /*3030*/  USEL UR8, URZ, 0x1, UP0 ;  /* 0x00000001ff087887 */ /* 0x000fe40008000000 */
[----:B------:R-:W-:-:S04]  /*3040*/  USEL UR7, UR7, URZ, UP0 ;  /* 0x000000ff07077287 */ /* 0x000fc80008000000 */
[----:B------:R-:W-:Y:S01]  /*3050*/  ULEA UR7, UR7, UR6, 0x3 ;  /* 0x0000000607077291 */ /* 0x000fe2000f8e18ff */
[----:B-1----:R-:W-:-:S04]  /*3060*/  LOP3.LUT R3, R12, UR8, RZ, 0x3c, !PT ;  /* 0x000000080c037c12 */ /* 0x002fc8000f8e3cff */
[----:B------:R-:W-:-:S04]  /*3070*/  SHF.L.U32 R0, R3, 0x1f, RZ ;  /* 0x0000001f03007819 */ /* 0x000fc800000006ff */
[----:B------:R-:W1:Y:S02]  /*3080*/  SYNCS.PHASECHK.TRANS64 P0, [UR7+0xb0], R0 ;  /* 0x0000b000ff0075a7 */ /* 0x000e640008001007 */
[----:B-1----:R-:W-:Y:S05]  /*3090*/  @P0 EXIT ;  /* 0x000000000000094d */ /* 0x002fea0003800000 */
[----:B------:R-:W-:Y:S02]  /*30a0*/  SHF.L.U32 R3, R3, 0x1f, RZ ;  /* 0x0000001f03037819 */ /* 0x000fe400000006ff */
[----:B------:R-:W-:-:S07]  /*30b0*/  MOV R0, UR7 ;  /* 0x0000000700007c02 */ /* 0x000fce0008000f00 */
.L_x_55:
[----:B-1----:R1:W2:Y:S02]  /*30c0*/  SYNCS.PHASECHK.TRANS64.TRYWAIT P0, [R0+URZ+0xb0], R3 ;  /* 0x0000b003000075a7 */ /* 0x0022a400080011ff */
[----:B--2---:R-:W-:Y:S05]  /*30d0*/  @!P0 NANOSLEEP.SYNCS 0x989680 ;  /* 0x009896800000895d */ /* 0x004fea0003900000 */
[----:B------:R-:W2:Y:S02]  /*30e0*/  @!P0 SYNCS.PHASECHK.TRANS64 P0, [R0+URZ+0xb0], R3 ;  /* 0x0000b003000085a7 */ /* 0x000ea400080010ff */
[----:B--2---:R-:W-:Y:S05]  /*30f0*/  @P0 EXIT ;  /* 0x000000000000094d */ /* 0x004fea0003800000 */
[----:B------:R-:W-:Y:S05]  /*3100*/  BRA `(.L_x_55) ;  /* 0xfffffffc00ec7947 */ /* 0x000fea000383ffff */
.L_x_48:
[----:B------:R-:W-:Y:S05]  /*3110*/  BRA.U UP4, `(.L_x_56) ;  /* 0x0000001104907547 */ /* 0x000fea000b800000 */
[----:B------:R-:W-:Y:S01]  /*3120*/  UMOV UR4, 0x40 ;  /* 0x0000004000047882 */ /* 0x000fe20000000000 */
[----:B------:R-:W-:Y:S01]  /*3130*/  NOP ;  /* 0x0000000000007918 */ /* 0x000fe20000000000 */
[----:B------:R-:W-:Y:S01]  /*3140*/  ULEA UR5, UR45, UR4, 0x18 ;  /* 0x000000042d057291 */ /* 0x000fe2000f8ec0ff */
[----:B------:R-:W-:Y:S02]  /*3150*/  UMOV UR6, 0x400 ;  /* 0x0000040000067882 */ /* 0x000fe40000000000 */
[----:B------:R-:W-:-:S06]  /*3160*/  ULEA UR6, UR45, UR6, 0x18 ;  /* 0x000000062d067291 */ /* 0x000fcc000f8ec0ff */
[----:B------:R-:W1:Y:S02]  /*3170*/  LDS.U8 R3, [UR5+0x1c] ;  /* 0x00001c05ff037984 */ /* 0x000e640008000000 */
[----:B-1----:R-:W-:-:S13]  /*3180*/  ISETP.NE.AND P0, PT, R3, RZ, PT ;  /* 0x000000ff0300720c */ /* 0x002fda0003f05270 */
[----:B------:R-:W-:Y:S05]  /*3190*/  @P0 BRA `(.L_x_57) ;  /* 0x0000000400080947 */ /* 0x000fea0003800000 */
[----:B------:R-:W-:Y:S02]  /*31a0*/  UISETP.NE.U32.AND UP1, UPT, UR47, 0x1, UPT ;  /* 0x000000012f00788c */ /* 0x000fe4000bf25070 */
[----:B------:R-:W-:-:S07]  /*31b0*/  UIADD3 UR7, UPT, UPT, UR5, 0x8, URZ ;  /* 0x0000000805077890 */ /* 0x000fce000fffe0ff */
[----:B------:R-:W-:Y:S05]  /*31c0*/  BRA.U !UP1, `(.L_x_58) ;  /* 0x00000001099c7547 */ /* 0x000fea000b800000 */
[----:B------:R-:W-:Y:S01]  /*31d0*/  ELECT P0, URZ, PT ;  /* 0x0000000000ff782f */ /* 0x000fe20003800000 */
[----:B------:R-:W-:-:S12]  /*31e0*/  BSSY B0, `(.L_x_58) ;  /* 0x0000025000007945 */ /* 0x000fd80003800000 */
[----:B------:R-:W-:Y:S05]  /*31f0*/  @!P0 BRA `(.L_x_59) ;  /* 0x00000000008c8947 */ /* 0x000fea0003800000 */
[----:B------:R-:W-:-:S05]  /*3200*/  UMOV UR4, 0x10 ;  /* 0x0000001000047882 */ /* 0x000fca0000000000 */
[----:B------:R-:W-:Y:S04]  /*3210*/  DEPBAR.LE SB1, 0x36 ;  /* 0x00009d800000791a */ /* 0x000fe80000000000 */
[----:B------:R-:W1:Y:S02]  /*3220*/  UTCATOMSWS.2CTA.FIND_AND_SET.ALIGN UP0, UR4, UR4 ;  /* 0x00000004000475e3 */ /* 0x000e640008200800 */
[----:B-1----:R-:W-:Y:S01]  /*3230*/  MOV R10, UR4 ;  /* 0x00000004000a7c02 */ /* 0x002fe20008000f00 */
[----:B------:R-:W-:Y:S06]  /*3240*/  BRA.U UP0, `(.L_x_60) ;  /* 0x0000000100187547 */ /* 0x000fec000b800000 */
.L_x_61:
[----:B------:R-:W-:Y:S05]  /*3250*/  NANOSLEEP 0x64 ;  /* 0x000000640000795d */ /* 0x000fea0003800000 */
[----:B------:R-:W-:-:S05]  /*3260*/  UMOV UR4, 0x10 ;  /* 0x0000001000047882 */ /* 0x000fca0000000000 */
[----:B------:R-:W-:Y:S04]  /*3270*/  DEPBAR.LE SB1, 0x36 ;  /* 0x00009d800000791a */ /* 0x000fe80000000000 */
[----:B------:R-:W1:Y:S02]  /*3280*/  UTCATOMSWS.2CTA.FIND_AND_SET.ALIGN UP0, UR4, UR4 ;  /* 0x00000004000475e3 */ /* 0x000e640008200800 */
[----:B-1----:R-:W-:Y:S01]  /*3290*/  MOV R10, UR4 ;  /* 0x00000004000a7c02 */ /* 0x002fe20008000f00 */
[----:B------:R-:W-:Y:S05]  /*32a0*/  BRA.U !UP0, `(.L_x_61) ;  /* 0xfffffffd08e87547 */ /* 0x000fea000b83ffff */
.L_x_60:
[----:B------:R-:W1:Y:S01]  /*32b0*/  LDS R6, [UR5+0x10] ;  /* 0x00001005ff067984 */ /* 0x000e620008000800 */
[----:B------:R-:W-:Y:S01]  /*32c0*/  IMAD.U32 R3, RZ, RZ, UR6 ;  /* 0x00000006ff037e24 */ /* 0x000fe2000f8e00ff */
[----:B------:R-:W-:-:S03]  /*32d0*/  MOV R4, UR48 ;  /* 0x0000003000047c02 */ /* 0x000fc60008000f00 */
[----:B------:R-:W-:Y:S01]  /*32e0*/  VIADD R3, R3, 0x130 ;  /* 0x0000013003037836 */ /* 0x000fe20000000000 */
[----:B-1----:R-:W-:-:S04]  /*32f0*/  SHF.L.U32 R6, R6, 0x1f, RZ ;  /* 0x0000001f06067819 */ /* 0x002fc800000006ff */
[----:B------:R-:W1:Y:S02]  /*3300*/  SYNCS.PHASECHK.TRANS64.TRYWAIT P0, [UR5+0x8], R6 ;  /* 0x00000806ff0075a7 */ /* 0x000e640008001105 */
[----:B-1----:R-:W-:Y:S05]  /*3310*/  @P0 BRA `(.L_x_62) ;  /* 0x0000000000080947 */ /* 0x002fea0003800000 */
[----:B------:R-:W1:Y:S02]  /*3320*/  SYNCS.PHASECHK.TRANS64.TRYWAIT P0, [UR5+0x8], R6 ;  /* 0x00000806ff0075a7 */ /* 0x000e640008001105 */
[----:B-1----:R-:W-:Y:S05]  /*3330*/  @!P0 BRA `(.L_x_63) ;  /* 0x0000008c00dc8947 */ /* 0x002fea0003800000 */
.L_x_62:
[----:B------:R-:W-:Y:S01]  /*3340*/  PRMT R4, R4, 0x654, R3 ;  /* 0x0000065404047816 */ /* 0x000fe20000000003 */
[----:B------:R-:W-:Y:S01]  /*3350*/  HFMA2 R3, -RZ, RZ, 0, 5.9604644775390625e-08 ;  /* 0x00000001ff037431 */ /* 0x000fe200000001ff */
[----:B------:R-:W-:Y:S01]  /*3360*/  UPRMT UR4, UR48, 0x654, UR7 ;  /* 0x0000065430047896 */ /* 0x000fe20008000007 */
[----:B------:R-:W-:Y:S02]  /*3370*/  IMAD.MOV.U32 R7, RZ, RZ, 0xffff ;  /* 0x0000ffffff077424 */ /* 0x000fe400078e00ff */
[----:B-1----:R-:W-:Y:S02]  /*3380*/  IMAD.MOV.U32 R6, RZ, RZ, 0x4 ;  /* 0x00000004ff067424 */ /* 0x002fe400078e00ff */
[----:B------:R-:W-:Y:S01]  /*3390*/  IMAD.SHL.U32 R9, R10, 0x20, RZ ;  /* 0x000000200a097824 */ /* 0x000fe200078e00ff */
[----:B------:R-:W-:Y:S02]  /*33a0*/  MOV R5, UR4 ;  /* 0x0000000400057c02 */ /* 0x000fe40008000f00 */
[-C--:B------:R-:W-:Y:S01]  /*33b0*/  SHF.L.U32 R8, R7, R10.reuse, RZ ;  /* 0x0000000a07087219 */ /* 0x080fe200000006ff */
[----:B------:R1:W-:Y:S01]  /*33c0*/  SYNCS.ARRIVE.TRANS64.RED RZ, [UR4], R6 ;  /* 0x00000006ffff79a7 */ /* 0x0003e20008000404 */
[----:B------:R-:W-:Y:S01]  /*33d0*/  SHF.L.U32 R7, R3, R10, RZ ;  /* 0x0000000a03077219 */ /* 0x000fe200000006ff */
[----:B------:R1:W-:Y:S04]  /*33e0*/  STS [UR6+0x130], R9 ;  /* 0x00013009ff007988 */ /* 0x0003e80008000806 */
[----:B------:R1:W-:Y:S04]  /*33f0*/  STAS [R4.64], R10 ;  /* 0x0000000a04007dbd */ /* 0x0003e8000c0008ff */
[----:B------:R1:W-:Y:S04]  /*3400*/  ATOMS.OR RZ, [UR5+0x14], R8 ;  /* 0x00001408ffff798c */ /* 0x0003e8000b000005 */
[----:B------:R1:W-:Y:S04]  /*3410*/  ATOMS.OR RZ, [UR5+0x18], R7 ;  /* 0x00001807ffff798c */ /* 0x0003e8000b000005 */
[----:B------:R1:W-:Y:S02]  /*3420*/  ATOMS.XOR RZ, [UR5+0x10], R3 ;  /* 0x00001003ffff798c */ /* 0x0003e4000b800005 */
.L_x_59:
[----:B------:R-:W-:Y:S05]  /*3430*/  BSYNC B0 ;  /* 0x0000000000007941 */ /* 0x000fea0003800000 */
.L_x_58:
[----:B------:R-:W-:Y:S05]  /*3440*/  BRA.U UP1, `(.L_x_64) ;  /* 0x00000001016c7547 */ /* 0x000fea000b800000 */
[----:B------:R-:W-:-:S03]  /*3450*/  UMOV UR4, 0xffffffff ;  /* 0xffffffff00047882 */ /* 0x000fc60000000000 */
[----:B------:R-:W-:Y:S05]  /*3460*/  BRA.DIV UR4, `(.L_x_65) ;  /* 0x0000008e04a87947 */ /* 0x000fea000b800000 */
[----:B------:R-:W-:-:S13]  /*3470*/  ELECT P0, URZ, PT ;  /* 0x0000000000ff782f */ /* 0x000fda0003800000 */
.L_x_161:
[----:B------:R-:W-:Y:S05]  /*3480*/  @!P0 BRA `(.L_x_64) ;  /* 0x00000000005c8947 */ /* 0x000fea0003800000 */
[----:B-1----:R-:W1:Y:S02]  /*3490*/  LDS R4, [UR5+0x10] ;  /* 0x00001005ff047984 */ /* 0x002e640008000800 */
[----:B-1----:R-:W-:-:S04]  /*34a0*/  SHF.L.U32 R4, R4, 0x1f, RZ ;  /* 0x0000001f04047819 */ /* 0x002fc800000006ff */
[----:B------:R-:W1:Y:S02]  /*34b0*/  SYNCS.PHASECHK.TRANS64.TRYWAIT P0, [UR5+0x8], R4 ;  /* 0x00000804ff0075a7 */ /* 0x000e640008001105 */
[----:B-1----:R-:W-:Y:S05]  /*34c0*/  @P0 BRA `(.L_x_66) ;  /* 0x0000000000080947 */ /* 0x002fea0003800000 */
[----:B------:R-:W1:Y:S02]  /*34d0*/  SYNCS.PHASECHK.TRANS64.TRYWAIT P0, [UR5+0x8], R4 ;  /* 0x00000804ff0075a7 */ /* 0x000e640008001105 */
[----:B-1----:R-:W-:Y:S05]  /*34e0*/  @!P0 BRA `(.L_x_67) ;  /* 0x0000008c00ac8947 */ /* 0x002fea0003800000 */
.L_x_66:
[----:B------:R-:W2:Y:S01]  /*34f0*/  LDS R6, [UR6+0x130] ;  /* 0x00013006ff067984 */ /* 0x000ea20008000800 */
[----:B-1----:R-:W-:Y:S02]  /*3500*/  HFMA2 R3, -RZ, RZ, 0, 5.9604644775390625e-08 ;  /* 0x00000001ff037431 */ /* 0x002fe400000001ff */
[----:B------:R-:W-:Y:S01]  /*3510*/  IMAD.MOV.U32 R4, RZ, RZ, 0xffff ;  /* 0x0000ffffff047424 */ /* 0x000fe200078e00ff */
[----:B------:R-:W-:Y:S01]  /*3520*/  UPRMT UR4, UR48, 0x654, UR7 ;  /* 0x0000065430047896 */ /* 0x000fe20008000007 */
[----:B--2---:R-:W-:-:S03]  /*3530*/  IMAD.SHL.U32 R5, R6, 0x20, RZ ;  /* 0x0000002006057824 */ /* 0x004fc600078e00ff */
[-C--:B------:R-:W-:Y:S02]  /*3540*/  SHF.L.U32 R4, R4, R6.reuse, RZ ;  /* 0x0000000604047219 */ /* 0x080fe400000006ff */
[----:B------:R-:W-:Y:S01]  /*3550*/  SHF.L.U32 R6, R3, R6, RZ ;  /* 0x0000000603067219 */ /* 0x000fe200000006ff */
[----:B------:R2:W-:Y:S04]  /*3560*/  STS [UR6+0x130], R5 ;  /* 0x00013005ff007988 */ /* 0x0005e80008000806 */
[----:B------:R2:W-:Y:S04]  /*3570*/  ATOMS.OR RZ, [UR5+0x14], R4 ;  /* 0x00001404ffff798c */ /* 0x0005e8000b000005 */
[----:B------:R2:W-:Y:S01]  /*3580*/  ATOMS.OR RZ, [UR5+0x18], R6 ;  /* 0x00001806ffff798c */ /* 0x0005e2000b000005 */
[----:B------:R-:W-:Y:S03]  /*3590*/  SYNCS.ARRIVE.TRANS64.RED.A1T0 RZ, [UR4], RZ ;  /* 0x000000ffffff79a7 */ /* 0x000fe60008100404 */
[----:B------:R2:W-:Y:S01]  /*35a0*/  ATOMS.XOR RZ, [UR5+0x10], R3 ;  /* 0x00001003ffff798c */ /* 0x0005e2000b800005 */
[----:B------:R-:W-:Y:S05]  /*35b0*/  BRA `(.L_x_64) ;  /* 0x0000000000107947 */ /* 0x000fea0003800000 */
.L_x_57:
[----:B------:R-:W-:Y:S02]  /*35c0*/  MOV R3, 0xffffffff ;  /* 0xffffffff00037802 */ /* 0x000fe40000000f00 */
[----:B------:R-:W-:-:S03]  /*35d0*/  MOV R4, 0x3600 ;  /* 0x0000360000047802 */ /* 0x000fc60000000f00 */
[----:B------:R1:W-:Y:S04]  /*35e0*/  STS [UR6+0x130], R3 ;  /* 0x00013003ff007988 */ /* 0x0003e80008000806 */
[----:B-1---5:R-:W-:Y:S05]  /*35f0*/  CALL.REL.NOINC `($__internal_1_$__cuda_sm10x_tcgen05_guardrail_trap_phase_invalid_during_alloc) ;  /* 0x00000094004c7944 */ /* 0x022fea0003c00000 */
.L_x_64:
[----:B------:R-:W-:Y:S05]  /*3600*/  WARPSYNC.ALL ;  /* 0x0000000000007948 */ /* 0x000fea0003800000 */
[----:B------:R-:W3:Y:S01]  /*3610*/  S2UR UR4, SR_CgaCtaId ;  /* 0x00000000000479c3 */ /* 0x000ee20000008800 */
[----:B------:R-:W-:Y:S01]  /*3620*/  UMOV UR26, 0x400 ;  /* 0x00000400001a7882 */ /* 0x000fe20000000000 */
[----:B------:R-:W-:-:S06]  /*3630*/  NOP ;  /* 0x0000000000007918 */ /* 0x000fcc0000000000 */
[----:B------:R-:W-:Y:S06]  /*3640*/  BAR.ARV 0x6, 0xa0 ;  /* 0x0182800000007b1d */ /* 0x000fec0000002000 */
[----:B------:R-:W4:Y:S01]  /*3650*/  LDCU UR6, c[0x0][0x38c] ;  /* 0x00007180ff0677ac */ /* 0x000f220008000800 */
[----:B------:R-:W-:Y:S01]  /*3660*/  LOP3.LUT R0, R0, 0xffff, RZ, 0xc0, !PT ;  /* 0x0000ffff00007812 */ /* 0x000fe200078ec0ff */
[----:B-1----:R-:W-:Y:S01]  /*3670*/  IMAD.MOV.U32 R9, RZ, RZ, 0x1 ;  /* 0x00000001ff097424 */ /* 0x002fe200078e00ff */
[----:B------:R-:W-:Y:S01]  /*3680*/  LOP3.LUT R2, R2, 0xffff, RZ, 0xc0, !PT ;  /* 0x0000ffff02027812 */ /* 0x000fe200078ec0ff */
[----:B------:R-:W-:Y:S01]  /*3690*/  IMAD.MOV.U32 R8, RZ, RZ, RZ ;  /* 0x000000ffff087224 */ /* 0x000fe200078e00ff */
[----:B------:R-:W-:Y:S01]  /*36a0*/  R2UR UR42, R0 ;  /* 0x00000000002a72ca */ /* 0x000fe200000e0000 */
[----:B------:R-:W-:Y:S01]  /*36b0*/  UMOV UR32, URZ ;  /* 0x000000ff00207c82 */ /* 0x000fe20008000000 */
[----:B------:R-:W-:Y:S01]  /*36c0*/  R2UR UR28, R2 ;  /* 0x00000000021c72ca */ /* 0x000fe200000e0000 */
[----:B------:R-:W-:Y:S01]  /*36d0*/  UMOV UR23, URZ ;  /* 0x000000ff00177c82 */ /* 0x000fe20008000000 */
[----:B------:R-:W-:Y:S01]  /*36e0*/  UMOV UR22, URZ ;  /* 0x000000ff00167c82 */ /* 0x000fe20008000000 */
[----:B---3--:R-:W-:-:S02]  /*36f0*/  ULEA UR26, UR4, UR26, 0x18 ;  /* 0x0000001a041a7291 */ /* 0x008fc4000f8ec0ff */
[----:B------:R-:W-:Y:S02]  /*3700*/  UISETP.NE.AND UP3, UPT, UR47, URZ, UPT ;  /* 0x000000ff2f00728c */ /* 0x000fe4000bf65270 */
[----:B------:R-:W-:Y:S02]  /*3710*/  UIADD3 UR5, UPT, UPT, UR26, 0xc400, URZ ;  /* 0x0000c4001a057890 */ /* 0x000fe4000fffe0ff */
[----:B------:R-:W-:Y:S02]  /*3720*/  UIADD3 UR4, UPT, UPT, UR26, 0x20400, URZ ;  /* 0x000204001a047890 */ /* 0x000fe4000fffe0ff */
[----:B----4-:R-:W-:Y:S01]  /*3730*/  UIADD3 UR6, UPT, UPT, UR6, 0x7f, URZ ;  /* 0x0000007f06067890 */ /* 0x010fe2000fffe0ff */
[----:B--2---:R-:W1:Y:S01]  /*3740*/  LDS R3, [UR26+0x130] ;  /* 0x0001301aff037984 */ /* 0x004e620008000800 */
[----:B------:R-:W-:Y:S02]  /*3750*/  USHF.R.U32.HI UR5, URZ, 0x4, UR5 ;  /* 0x00000004ff057899 */ /* 0x000fe40008011605 */
[----:B------:R-:W-:-:S02]  /*3760*/  USHF.R.S32.HI UR33, URZ, 0x1f, UR6 ;  /* 0x0000001fff217899 */ /* 0x000fc40008011406 */
[----:B------:R-:W-:Y:S02]  /*3770*/  USHF.R.U32.HI UR4, URZ, 0x4, UR4 ;  /* 0x00000004ff047899 */ /* 0x000fe40008011604 */
[----:B------:R-:W-:Y:S02]  /*3780*/  ULEA.HI UR33, UR33, UR6, URZ, 0x7 ;  /* 0x0000000621217291 */ /* 0x000fe4000f8f38ff */
[----:B------:R-:W-:Y:S02]  /*3790*/  ULOP3.LUT UR5, UR5, 0x3fff, URZ, 0xc0, !UPT ;  /* 0x00003fff05057892 */ /* 0x000fe4000f8ec0ff */
[----:B------:R-:W-:Y:S02]  /*37a0*/  USHF.R.S32.HI UR33, URZ, 0x7, UR33 ;  /* 0x00000007ff217899 */ /* 0x000fe40008011421 */
[----:B------:R-:W-:Y:S02]  /*37b0*/  ULOP3.LUT UR30, UR4, 0x3fff, URZ, 0xc0, !UPT ;  /* 0x00003fff041e7892 */ /* 0x000fe4000f8ec0ff */
[----:B------:R-:W-:Y:S01]  /*37c0*/  UISETP.LT.AND UP0, UPT, UR33, 0x1, UPT ;  /* 0x000000012100788c */ /* 0x000fe2000bf01270 */
[----:B------:R-:W-:Y:S01]  /*37d0*/  UMOV UR40, 0x0 ;  /* 0x0000000000287882 */ /* 0x000fe20000000000 */
[----:B------:R-:W-:Y:S01]  /*37e0*/  UMOV UR41, 0x104004a0 ;  /* 0x104004a000297882 */ /* 0x000fe20000000000 */
[----:B------:R-:W-:-:S02]  /*37f0*/  ULOP3.LUT UR29, UR5, 0x10000, URZ, 0xfc, !UPT ;  /* 0x00010000051d7892 */ /* 0x000fc4000f8efcff */
[----:B------:R-:W-:Y:S02]  /*3800*/  ULOP3.LUT UR30, UR30, 0x10000, URZ, 0xfc, !UPT ;  /* 0x000100001e1e7892 */ /* 0x000fe4000f8efcff */
[----:B------:R-:W-:Y:S01]  /*3810*/  USEL UR43, UR33, 0x1, !UP0 ;  /* 0x00000001212b7887 */ /* 0x000fe2000c000000 */
[----:B------:R-:W-:Y:S01]  /*3820*/  UMOV UR38, 0x0 ;  /* 0x0000000000267882 */ /* 0x000fe20000000000 */
[----:B------:R-:W-:Y:S01]  /*3830*/  UMOV UR39, 0x104004a0 ;  /* 0x104004a000277882 */ /* 0x000fe20000000000 */
[----:B------:R-:W-:Y:S01]  /*3840*/  UMOV UR36, 0x0 ;  /* 0x0000000000247882 */ /* 0x000fe20000000000 */
[----:B------:R-:W-:Y:S01]  /*3850*/  UMOV UR37, 0x104004a0 ;  /* 0x104004a000257882 */ /* 0x000fe20000000000 */
[----:B------:R-:W-:Y:S01]  /*3860*/  UMOV UR34, 0x0 ;  /* 0x0000000000227882 */ /* 0x000fe20000000000 */
[----:B------:R-:W-:Y:S01]  /*3870*/  UMOV UR35, 0x104004a0 ;  /* 0x104004a000237882 */ /* 0x000fe20000000000 */
[----:B-1----:R-:W-:Y:S02]  /*3880*/  R2UR UR44, R3 ;  /* 0x00000000032c72ca */ /* 0x002fe400000e0000 */
[----:B------:R-:W-:-:S13]  /*3890*/  CS2R R2, SRZ ;  /* 0x0000000000027805 */ /* 0x000fda000001ff00 */
.L_x_75:
[C---:B------:R-:W-:Y:S02]  /*38a0*/  LEA R0, R8.reuse, UR26, 0x3 ;  /* 0x0000001a08007c11 */ /* 0x040fe4000f8e18ff */
[----:B------:R-:W-:Y:S02]  /*38b0*/  SHF.L.U32 R5, R3, 0x1f, RZ ;  /* 0x0000001f03057819 */ /* 0x000fe400000006ff */
[----:B------:R-:W-:Y:S02]  /*38c0*/  LEA R4, R8, UR26, 0x4 ;  /* 0x0000001a08047c11 */ /* 0x000fe4000f8e20ff */
[----:B------:R-:W1:Y:S02]  /*38d0*/  SYNCS.PHASECHK.TRANS64.TRYWAIT P0, [R0+URZ+0xa0], R5 ;  /* 0x0000a005000075a7 */ /* 0x000e6400080011ff */
[----:B-1-3--:R-:W-:Y:S05]  /*38e0*/  @!P0 BRA `(.L_x_68) ;  /* 0x0000008800c48947 */ /* 0x00afea0003800000 */
.L_x_162:
[----:B-1----:R-:W1:Y:S01]  /*38f0*/  LDS.128 R4, [R4+0x110] ;  /* 0x0001100004047984 */ /* 0x002e620000000c00 */
[----:B------:R-:W-:Y:S02]  /*3900*/  VIADD R0, R0, 0xb0 ;  /* 0x000000b000007836 */ /* 0x000fe40000000000 */
[----:B------:R-:W-:Y:S01]  /*3910*/  VIADD R8, R8, 0x1 ;  /* 0x0000000108087836 */ /* 0x000fe20000000000 */
[----:B------:R-:W-:Y:S01]  /*3920*/  @!PT LDS RZ, [RZ] ;  /* 0x00000000fffff984 */ /* 0x000fe20000000800 */
[----:B------:R-:W-:Y:S01]  /*3930*/  @!PT LDS RZ, [RZ] ;  /* 0x00000000fffff984 */ /* 0x000fe20000000800 */
[----:B------:R-:W-:Y:S01]  /*3940*/  @!PT LDS RZ, [RZ] ;  /* 0x00000000fffff984 */ /* 0x000fe20000000800 */
[----:B------:R-:W-:Y:S01]  /*3950*/  @!PT LDS RZ, [RZ] ;  /* 0x00000000fffff984 */ /* 0x000fe20000000800 */
[----:B------:R2:W-:Y:S06]  /*3960*/  MEMBAR.ALL.CTA ;  /* 0x0000000000007992 */ /* 0x0005ec0000008000 */
[----:B--2---:R-:W2:Y:S01]  /*3970*/  FENCE.VIEW.ASYNC.S ;  /* 0x00000000000073c6 */ /* 0x004ea20000000000 */
[----:B------:R-:W-:-:S04]  /*3980*/  PRMT R0, RZ, 0x654, R0 ;  /* 0x00000654ff007816 */ /* 0x000fc80000000000 */
[----:B--2---:R2:W-:Y:S01]  /*3990*/  SYNCS.ARRIVE.TRANS64.RED.A1T0 RZ, [R0+URZ], RZ ;  /* 0x000000ff00ff79a7 */ /* 0x0045e200081004ff */
[----:B-1----:R-:W-:Y:S01]  /*39a0*/  LOP3.LUT P1, RZ, R6, 0x1, RZ, 0xc0, !PT ;  /* 0x0000000106ff7812 */ /* 0x002fe2000782c0ff */
[----:B--2---:R-:W-:-:S12]  /*39b0*/  BRA.U UP3, `(.L_x_69) ;  /* 0x0000000503087547 */ /* 0x004fd8000b800000 */
[----:B------:R-:W1:Y:S01]  /*39c0*/  LDCU UR4, c[0x0][0x38c] ;  /* 0x00007180ff0477ac */ /* 0x000e620008000800 */
[----:B------:R-:W-:Y:S02]  /*39d0*/  PLOP3.LUT P2, PT, PT, PT, PT, 0x80, 0x8 ;  /* 0x000000000008781c */ /* 0x000fe40003f4f070 */
[----:B------:R-:W-:Y:S01]  /*39e0*/  SHF.L.U32 R5, R9, 0x1f, RZ ;  /* 0x0000001f09057819 */ /* 0x000fe200000006ff */
[----:B------:R-:W-:Y:S02]  /*39f0*/  ULEA UR31, UR32, UR26, 0x3 ;  /* 0x0000001a201f7291 */ /* 0x000fe4000f8e18ff */
[----:B------:R-:W-:Y:S02]  /*3a00*/  ULEA UR11, UR32, UR44, 0x8 ;  /* 0x0000002c200b7291 */ /* 0x000fe4000f8e40ff */
[----:B-1----:R-:W-:-:S06]  /*3a10*/  UISETP.GE.AND UP0, UPT, UR4, 0x1, UPT ;  /* 0x000000010400788c */ /* 0x002fcc000bf06270 */
[----:B------:R-:W-:-:S05]  /*3a20*/  PLOP3.LUT P0, PT, PT, PT, UP0, 0x80, 0x8 ;  /* 0x000000000008781c */ /* 0x000fca0003f0f008 */
[----:B------:R-:W-:-:S08]  /*3a30*/  @UP0 ULEA UR4, UR23, UR26, 0x3 ;  /* 0x0000001a17040291 */ /* 0x000fd0000f8e18ff */
[----:B------:R-:W-:-:S04]  /*3a40*/  @P0 SHF.L.U32 R0, R2, 0x1f, RZ ;  /* 0x0000001f02000819 */ /* 0x000fc800000006ff */
[----:B------:R1:W2:Y:S01]  /*3a50*/  @P0 SYNCS.PHASECHK.TRANS64.TRYWAIT P2, [UR4], R0 ;  /* 0x00000000ff0005a7 */ /* 0x0002a20008041104 */
[----:B------:R-:W3:Y:S02]  /*3a60*/  SYNCS.PHASECHK.TRANS64.TRYWAIT P0, [UR31+0xd0], R5 ;  /* 0x0000d005ff0075a7 */ /* 0x000ee4000800111f */
[----:B-123--:R-:W-:Y:S05]  /*3a70*/  @!P0 BRA `(.L_x_70) ;  /* 0x0000008800748947 */ /* 0x00efea0003800000 */
.L_x_164:
[----:B------:R-:W-:Y:S01]  /*3a80*/  UMOV UR27, UR22 ;  /* 0x00000016001b7c82 */ /* 0x000fe20008000000 */
[----:B------:R-:W-:Y:S05]  /*3a90*/  BRA.U !UP0, `(.L_x_71) ;  /* 0x0000000108c07547 */ /* 0x000fea000b800000 */
[----:B------:R-:W-:Y:S02]  /*3aa0*/  UIADD3 UR27, UPT, UPT, UR43, UR22, URZ ;  /* 0x000000162b1b7290 */ /* 0x000fe4000fffe0ff */
[----:B------:R-:W-:Y:S01]  /*3ab0*/  UPLOP3.LUT UP2, UPT, UPT, UPT, UPT, 0x40, 0x4 ;  /* 0x000000000004789c */ /* 0x000fe20003f4e870 */
[----:B------:R-:W-:Y:S01]  /*3ac0*/  UMOV UR24, UR33 ;  /* 0x0000002100187c82 */ /* 0x000fe20008000000 */
[----:B------:R-:W-:-:S09]  /*3ad0*/  UMOV UR10, UR23 ;  /* 0x00000017000a7c82 */ /* 0x000fd20008000000 */
.L_x_74:
[----:B--2---:R-:W-:Y:S01]  /*3ae0*/  ULEA UR5, UR10, UR26, 0x3 ;  /* 0x0000001a0a057291 */ /* 0x004fe2000f8e18ff */
[----:B---3--:R-:W-:Y:S11]  /*3af0*/  @P2 BRA `(.L_x_72) ;  /* 0x00000000000c2947 */ /* 0x008ff60003800000 */
[----:B-1----:R-:W-:Y:S04]  /*3b00*/  SHF.L.U32 R5, R2, 0x1f, RZ ;  /* 0x0000001f02057819 */ /* 0x002fe800000006ff */
[----:B------:R-:W1:Y:S02]  /*3b10*/  SYNCS.PHASECHK.TRANS64.TRYWAIT P0, [UR5], R5 ;  /* 0x00000005ff0075a7 */ /* 0x000e640008001105 */
[----:B-1----:R-:W-:Y:S05]  /*3b20*/  @!P0 BRA `(.L_x_73) ;  /* 0x0000008800608947 */ /* 0x002fea0003800000 */
.L_x_72:
[----:B------:R-:W-:Y:S01]  /*3b30*/  UISETP.NE.AND UP0, UPT, UR24, 0x1, UPT ;  /* 0x000000011800788c */ /* 0x000fe2000bf05270 */
[----:B------:R-:W-:Y:S01]  /*3b40*/  PLOP3.LUT P2, PT, PT, PT, PT, 0x80, 0x8 ;  /* 0x000000000008781c */ /* 0x000fe20003f4f070 */
[----:B------:R-:W-:Y:S02]  /*3b50*/  UIADD3 UR4, UPT, UPT, UR10, 0x1, URZ ;  /* 0x000000010a047890 */ /* 0x000fe4000fffe0ff */
[----:B------:R-:W-:Y:S02]  /*3b60*/  UIADD3 UR25, UPT, UPT, UR5, 0x28, URZ ;  /* 0x0000002805197890 */ /* 0x000fe4000fffe0ff */
[----:B------:R-:W-:Y:S01]  /*3b70*/  UISETP.NE.AND UP1, UPT, UR4, 0x5, UPT ;  /* 0x000000050400788c */ /* 0x000fe2000bf25270 */
[----:B------:R-:W-:Y:S01]  /*3b80*/  PLOP3.LUT P0, PT, PT, PT, UP0, 0x80, 0x8 ;  /* 0x000000000008781c */ /* 0x000fe20003f0f008 */
[----:B------:R-:W-:Y:S02]  /*3b90*/  UIADD3 UR22, UPT, UPT, UR22, 0x1, URZ ;  /* 0x0000000116167890 */ /* 0x000fe4000fffe0ff */
[----:B------:R-:W-:Y:S02]  /*3ba0*/  USEL UR6, URZ, 0x1, UP1 ;  /* 0x00000001ff067887 */ /* 0x000fe40008800000 */
[----:B------:R-:W-:Y:S02]  /*3bb0*/  USEL UR23, UR4, URZ, UP1 ;  /* 0x000000ff04177287 */ /* 0x000fe40008800000 */
[----:B------:R-:W-:Y:S02]  /*3bc0*/  UIADD3 UR24, UPT, UPT, UR24, -0x1, URZ ;  /* 0xffffffff18187890 */ /* 0x000fe4000fffe0ff */
[----:B------:R-:W-:Y:S01]  /*3bd0*/  @UP0 ULEA UR4, UR23, UR26, 0x3 ;  /* 0x0000001a17040291 */ /* 0x000fe2000f8e18ff */
[----:B------:R-:W-:Y:S01]  /*3be0*/  LOP3.LUT R2, R2, UR6, RZ, 0x3c, !PT ;  /* 0x0000000602027c12 */ /* 0x000fe2000f8e3cff */
[----:B------:R-:W-:Y:S02]  /*3bf0*/  ULEA UR6, UR10, UR30, 0xa ;  /* 0x0000001e0a067291 */ /* 0x000fe4000f8e50ff */
[----:B------:R-:W-:Y:S01]  /*3c00*/  UISETP.NE.AND UP0, UPT, UR22, UR27, UPT ;  /* 0x0000001b1600728c */ /* 0x000fe2000bf05270 */
[----:B-1----:R-:W-:Y:S01]  /*3c10*/  @P0 SHF.L.U32 R0, R2, 0x1f, RZ ;  /* 0x0000001f02000819 */ /* 0x002fe200000006ff */
[----:B------:R-:W-:Y:S02]  /*3c20*/  UIADD3 UR20, UPT, UPT, UR6, 0x2, URZ ;  /* 0x0000000206147890 */ /* 0x000fe4000fffe0ff */
[----:B------:R-:W-:Y:S01]  /*3c30*/  UIADD3 UR16, UPT, UPT, UR6, 0x4, URZ ;  /* 0x0000000406107890 */ /* 0x000fe2000fffe0ff */
[----:B------:R2:W3:Y:S01]  /*3c40*/  @P0 SYNCS.PHASECHK.TRANS64.TRYWAIT P2, [UR4], R0 ;  /* 0x00000000ff0005a7 */ /* 0x0004e20008041104 */
[----:B------:R-:W-:Y:S02]  /*3c50*/  ULEA UR4, UR10, UR29, 0xa ;  /* 0x0000001d0a047291 */ /* 0x000fe4000f8e50ff */
[----:B------:R-:W-:Y:S02]  /*3c60*/  UIADD3 UR12, UPT, UPT, UR6, 0x6, URZ ;  /* 0x00000006060c7890 */ /* 0x000fe4000fffe0ff */
[----:B------:R-:W-:Y:S02]  /*3c70*/  UIADD3 UR18, UPT, UPT, UR4, 0x2, URZ ;  /* 0x0000000204127890 */ /* 0x000fe4000fffe0ff */
[----:B------:R-:W-:Y:S02]  /*3c80*/  UIADD3 UR14, UPT, UPT, UR4, 0x4, URZ ;  /* 0x00000004040e7890 */ /* 0x000fe4000fffe0ff */
[----:B------:R-:W-:Y:S01]  /*3c90*/  UIADD3 UR8, UPT, UPT, UR4, 0x6, URZ ;  /* 0x0000000604087890 */ /* 0x000fe2000fffe0ff */
[----:B------:R-:W-:Y:S01]  /*3ca0*/  UMOV UR7, 0x40004040 ;  /* 0x4000404000077882 */ /* 0x000fe20000000000 */
[----:B------:R-:W-:Y:S01]  /*3cb0*/  UMOV UR5, 0x40004040 ;  /* 0x4000404000057882 */ /* 0x000fe20000000000 */
[----:B------:R-:W-:Y:S01]  /*3cc0*/  UMOV UR21, 0x40004040 ;  /* 0x4000404000157882 */ /* 0x000fe20000000000 */
[----:B------:R2:W-:Y:S01]  /*3cd0*/  UTCIMMA.2CTA gdesc[UR4], gdesc[UR6], tmem[UR11], tmem[UR40], idesc[UR41], UP2 ;  /* 0x00ff2806040075ea */ /* 0x0005e2000920010b */
[----:B------:R-:W-:Y:S01]  /*3ce0*/  UPLOP3.LUT UP2, UPT, UPT, UPT, UPT, 0x80, 0x8 ;  /* 0x000000000008789c */ /* 0x000fe20003f4f070 */
[----:B------:R-:W-:Y:S01]  /*3cf0*/  UMOV UR19, 0x40004040 ;  /* 0x4000404000137882 */ /* 0x000fe20000000000 */
[----:B------:R-:W-:Y:S01]  /*3d00*/  UMOV UR17, 0x40004040 ;  /* 0x4000404000117882 */ /* 0x000fe20000000000 */
[----:B------:R2:W-:Y:S01]  /*3d10*/  UTCIMMA.2CTA gdesc[UR18], gdesc[UR20], tmem[UR11], tmem[UR38], idesc[UR39], UPT ;  /* 0x00ff2614120075ea */ /* 0x0005e2000ba0010b */
[----:B------:R-:W-:Y:S01]  /*3d20*/  UMOV UR15, 0x40004040 ;  /* 0x40004040000f7882 */ /* 0x000fe20000000000 */
[----:B------:R-:W-:Y:S01]  /*3d30*/  UMOV UR13, 0x40004040 ;  /* 0x40004040000d7882 */ /* 0x000fe20000000000 */
[----:B------:R-:W-:Y:S01]  /*3d40*/  UMOV UR9, 0x40004040 ;  /* 0x4000404000097882 */ /* 0x000fe20000000000 */
[----:B------:R2:W-:Y:S01]  /*3d50*/  UTCIMMA.2CTA gdesc[UR14], gdesc[UR16], tmem[UR11], tmem[UR36], idesc[UR37], UPT ;  /* 0x00ff24100e0075ea */ /* 0x0005e2000ba0010b */
[----:B------:R2:W-:Y:S01]  /*3d60*/  UTCIMMA.2CTA gdesc[UR8], gdesc[UR12], tmem[UR11], tmem[UR34], idesc[UR35], UPT ;  /* 0x00ff220c080075ea */ /* 0x0005e2000ba0010b */
[----:B------:R2:W-:Y:S01]  /*3d70*/  UTCBAR.2CTA.MULTICAST [UR25], URZ, UR28 ;  /* 0x000000ff190073e9 */ /* 0x0005e2000820081c */
[----:B------:R-:W-:Y:S01]  /*3d80*/  UMOV UR10, UR23 ;  /* 0x00000017000a7c82 */ /* 0x000fe20008000000 */
[----:B------:R-:W-:Y:S05]  /*3d90*/  BRA.U UP0, `(.L_x_74) ;  /* 0xfffffffd00507547 */ /* 0x000fea000b83ffff */
.L_x_71:
[----:B--2---:R-:W-:Y:S01]  /*3da0*/  UIADD3 UR4, UPT, UPT, UR31, 0xc0, URZ ;  /* 0x000000c01f047890 */ /* 0x004fe2000fffe0ff */
[----:B------:R-:W-:-:S08]  /*3db0*/  UMOV UR22, UR27 ;  /* 0x0000001b00167c82 */ /* 0x000fd00008000000 */
[----:B------:R2:W-:Y:S01]  /*3dc0*/  UTCBAR.2CTA.MULTICAST [UR4], URZ, UR42 ;  /* 0x000000ff040073e9 */ /* 0x0005e2000820082a */
[----:B------:R-:W-:Y:S02]  /*3dd0*/  NOP ;  /* 0x0000000000007918 */ /* 0x000fe40000000000 */
.L_x_69:
[----:B--2---:R-:W-:Y:S01]  /*3de0*/  UIADD3 UR4, UPT, UPT, UR32, 0x1, URZ ;  /* 0x0000000120047890 */ /* 0x004fe2000fffe0ff */
[----:B------:R-:W-:-:S03]  /*3df0*/  ISETP.NE.AND P0, PT, R8, 0x2, PT ;  /* 0x000000020800780c */ /* 0x000fc60003f05270 */
[----:B------:R-:W-:Y:S01]  /*3e00*/  UISETP.NE.AND UP0, UPT, UR4, 0x2, UPT ;  /* 0x000000020400788c */ /* 0x000fe2000bf05270 */
[----:B-1----:R-:W-:Y:S02]  /*3e10*/  SEL R0, RZ, 0x1, P0 ;  /* 0x00000001ff007807 */ /* 0x002fe40000000000 */
[----:B------:R-:W-:Y:S01]  /*3e20*/  SEL R8, R8, RZ, P0 ;  /* 0x000000ff08087207 */ /* 0x000fe20000000000 */
[----:B------:R-:W-:Y:S01]  /*3e30*/  USEL UR5, URZ, 0x1, UP0 ;  /* 0x00000001ff057887 */ /* 0x000fe20008000000 */
[----:B------:R-:W-:Y:S01]  /*3e40*/  LOP3.LUT R3, R3, R0, RZ, 0x3c, !PT ;  /* 0x0000000003037212 */ /* 0x000fe200078e3cff */
[----:B------:R-:W-:-:S04]  /*3e50*/  USEL UR32, UR4, URZ, UP0 ;  /* 0x000000ff04207287 */ /* 0x000fc80008000000 */
[----:B------:R-:W-:Y:S01]  /*3e60*/  LOP3.LUT R9, R9, UR5, RZ, 0x3c, !PT ;  /* 0x0000000509097c12 */ /* 0x000fe2000f8e3cff */
[----:B------:R-:W-:Y:S07]  /*3e70*/  @P1 BRA `(.L_x_75) ;  /* 0xfffffff800881947 */ /* 0x000fee000383ffff */
[----:B------:R-:W1:Y:S01]  /*3e80*/  S2UR UR8, SR_CgaCtaId ;  /* 0x00000000000879c3 */ /* 0x000e620000008800 */
[----:B------:R-:W-:Y:S01]  /*3e90*/  ELECT P0, URZ, PT ;  /* 0x0000000000ff782f */ /* 0x000fe20003800000 */
[----:B------:R-:W-:Y:S01]  /*3ea0*/  HFMA2 R0, -RZ, RZ, 0, 5.9604644775390625e-08 ;  /* 0x00000001ff007431 */ /* 0x000fe200000001ff */
[----:B------:R-:W-:-:S05]  /*3eb0*/  UMOV UR4, 0x40 ;  /* 0x0000004000047882 */ /* 0x000fca0000000000 */
[----:B------:R-:W-:Y:S01]  /*3ec0*/  UVIRTCOUNT.DEALLOC.SMPOOL 0x80 ;  /* 0x000000800000784c */ /* 0x000fe20000000000 */
[----:B------:R-:W-:Y:S02]  /*3ed0*/  UISETP.NE.AND UP0, UPT, UR47, URZ, UPT ;  /* 0x000000ff2f00728c */ /* 0x000fe4000bf05270 */
[----:B-1----:R-:W-:-:S09]  /*3ee0*/  ULEA UR8, UR8, UR4, 0x18 ;  /* 0x0000000408087291 */ /* 0x002fd2000f8ec0ff */
[----:B------:R1:W-:Y:S01]  /*3ef0*/  @P0 STS.U8 [UR8+0x1c], R0 ;  /* 0x00001c00ff000988 */ /* 0x0003e20008000008 */
[----:B------:R-:W-:Y:S05]  /*3f00*/  BRA.U UP0, `(.L_x_76) ;  /* 0x0000000100587547 */ /* 0x000fea000b800000 */
[----:B------:R-:W-:Y:S01]  /*3f10*/  UIADD3 UR5, UPT, UPT, UR26, 0xd0, URZ ;  /* 0x000000d01a057890 */ /* 0x000fe2000fffe0ff */
[----:B------:R-:W-:-:S03]  /*3f20*/  SHF.L.U32 R3, R9, 0x1f, RZ ;  /* 0x0000001f09037819 */ /* 0x000fc600000006ff */
[----:B------:R-:W-:-:S09]  /*3f30*/  ULEA UR4, UR32, UR5, 0x3 ;  /* 0x0000000520047291 */ /* 0x000fd2000f8e18ff */
[----:B------:R-:W2:Y:S02]  /*3f40*/  SYNCS.PHASECHK.TRANS64.TRYWAIT P0, [UR4], R3 ;  /* 0x00000003ff0075a7 */ /* 0x000ea40008001104 */
[----:B--2---:R-:W-:Y:S05]  /*3f50*/  @!P0 BRA `(.L_x_77) ;  /* 0x00000084006c8947 */ /* 0x004fea0003800000 */
.L_x_167:
[----:B------:R-:W-:-:S04]  /*3f60*/  UIADD3 UR4, UPT, UPT, UR32, 0x1, URZ ;  /* 0x0000000120047890 */ /* 0x000fc8000fffe0ff */
[----:B------:R-:W-:-:S04]  /*3f70*/  UISETP.NE.AND UP1, UPT, UR4, 0x2, UPT ;  /* 0x000000020400788c */ /* 0x000fc8000bf25270 */
[----:B------:R-:W-:Y:S02]  /*3f80*/  USEL UR6, URZ, 0x1, UP1 ;  /* 0x00000001ff067887 */ /* 0x000fe40008800000 */
[----:B------:R-:W-:-:S04]  /*3f90*/  USEL UR4, UR4, URZ, UP1 ;  /* 0x000000ff04047287 */ /* 0x000fc80008800000 */
[----:B------:R-:W-:Y:S01]  /*3fa0*/  ULEA UR4, UR4, UR5, 0x3 ;  /* 0x0000000504047291 */ /* 0x000fe2000f8e18ff */
[----:B-1----:R-:W-:-:S04]  /*3fb0*/  LOP3.LUT R3, R9, UR6, RZ, 0x3c, !PT ;  /* 0x0000000609037c12 */ /* 0x002fc8000f8e3cff */
[----:B------:R-:W-:Y:S01]  /*3fc0*/  SHF.L.U32 R3, R3, 0x1f, RZ ;  /* 0x0000001f03037819 */ /* 0x000fe200000006ff */
[----:B------:R-:W-:-:S04]  /*3fd0*/  IMAD.U32 R0, RZ, RZ, UR4 ;  /* 0x00000004ff007e24 */ /* 0x000fc8000f8e00ff */
[----:B------:R1:W2:Y:S03]  /*3fe0*/  SYNCS.PHASECHK.TRANS64.TRYWAIT P0, [R0+URZ], R3 ;  /* 0x00000003000075a7 */ /* 0x0002a600080011ff */
[----:B--2---:R-:W-:Y:S05]  /*3ff0*/  @!P0 NANOSLEEP.SYNCS 0x989680 ;  /* 0x009896800000895d */ /* 0x004fea0003900000 */
[----:B------:R-:W2:Y:S02]  /*4000*/  @!P0 SYNCS.PHASECHK.TRANS64 P0, [R0+URZ], R3 ;  /* 0x00000003000085a7 */ /* 0x000ea400080010ff */
[----:B--2---:R-:W-:Y:S05]  /*4010*/  @P0 BRA `(.L_x_78) ;  /* 0x0000000000200947 */ /* 0x004fea0003800000 */
.L_x_79:
[----:B--2---:R2:W4:Y:S02]  /*4020*/  SYNCS.PHASECHK.TRANS64.TRYWAIT P0, [R0+URZ], R3 ;  /* 0x00000003000075a7 */ /* 0x00452400080011ff */
[----:B----4-:R-:W-:Y:S05]  /*4030*/  @!P0 NANOSLEEP.SYNCS 0x989680 ;  /* 0x009896800000895d */ /* 0x010fea0003900000 */
[----:B------:R-:W4:Y:S02]  /*4040*/  @!P0 SYNCS.PHASECHK.TRANS64 P0, [R0+URZ], R3 ;  /* 0x00000003000085a7 */ /* 0x000f2400080010ff */
[----:B----4-:R-:W-:Y:S05]  /*4050*/  @!P0 BRA `(.L_x_79) ;  /* 0xfffffffc00f08947 */ /* 0x010fea000383ffff */
[----:B------:R-:W-:Y:S05]  /*4060*/  BRA `(.L_x_78) ;  /* 0x00000000000c7947 */ /* 0x000fea0003800000 */
.L_x_76:
[----:B------:R-:W-:-:S04]  /*4070*/  UIADD3 UR4, UPT, UPT, UR26, 0x100, URZ ;  /* 0x000001001a047890 */ /* 0x000fc8000fffe0ff */
[----:B------:R-:W-:-:S09]  /*4080*/  UPRMT UR4, UR48, 0x654, UR4 ;  /* 0x0000065430047896 */ /* 0x000fd20008000004 */
[----:B------:R-:W-:Y:S03]  /*4090*/  SYNCS.ARRIVE.TRANS64.RED.A1T0 RZ, [UR4], RZ ;  /* 0x000000ffffff79a7 */ /* 0x000fe60008100404 */
.L_x_78:
[----:B-12---:R-:W-:Y:S01]  /*40a0*/  SHF.L.U32 R3, RZ, 0x1f, RZ ;  /* 0x0000001fff037819 */ /* 0x006fe200000006ff */
[----:B------:R-:W-:Y:S01]  /*40b0*/  UIADD3 UR4, UPT, UPT, UR26, 0x100, URZ ;  /* 0x000001001a047890 */ /* 0x000fe2000fffe0ff */
[----:B------:R-:W-:Y:S02]  /*40c0*/  PLOP3.LUT P0, PT, PT, PT, UP0, 0x80, 0x8 ;  /* 0x000000000008781c */ /* 0x000fe40003f0f008 */
[----:B------:R-:W1:Y:S02]  /*40d0*/  SYNCS.PHASECHK.TRANS64.TRYWAIT P1, [UR26+0x100], R3 ;  /* 0x00010003ff0075a7 */ /* 0x000e64000802111a */
[----:B-1----:R-:W-:Y:S09]  /*40e0*/  @!P1 BRA `(.L_x_80) ;  /* 0x0000008400209947 */ /* 0x002ff20003800000 */
.L_x_169:
[----:B------:R-:W-:Y:S01]  /*40f0*/  @!UP0 UPRMT UR4, UR48, 0x654, UR4 ;  /* 0x0000065430048896 */ /* 0x000fe20008000004 */
[----:B------:R-:W-:Y:S01]  /*4100*/  UMOV UR5, 0xffff ;  /* 0x0000ffff00057882 */ /* 0x000fe20000000000 */
[----:B------:R-:W-:-:S07]  /*4110*/  UMOV UR6, 0x1 ;  /* 0x0000000100067882 */ /* 0x000fce0000000000 */
[----:B------:R-:W-:Y:S01]  /*4120*/  @!P0 SYNCS.ARRIVE.TRANS64.RED.A1T0 RZ, [UR4], RZ ;  /* 0x000000ffffff89a7 */ /* 0x000fe20008100404 */
[----:B------:R-:W-:Y:S01]  /*4130*/  NOP ;  /* 0x0000000000007918 */ /* 0x000fe20000000000 */
[----:B-1----:R-:W1:Y:S01]  /*4140*/  LDS R0, [UR8+0x14] ;  /* 0x00001408ff007984 */ /* 0x002e620008000800 */
[----:B------:R-:W-:-:S04]  /*4150*/  ULOP3.LUT UR4, UR44, 0xffff, URZ, 0xc0, !UPT ;  /* 0x0000ffff2c047892 */ /* 0x000fc8000f8ec0ff */
[----:B------:R-:W-:-:S04]  /*4160*/  USHF.R.U32.HI UR4, URZ, 0x5, UR4 ;  /* 0x00000005ff047899 */ /* 0x000fc80008011604 */
[----:B------:R-:W-:Y:S02]  /*4170*/  USHF.L.U32 UR5, UR5, UR4, URZ ;  /* 0x0000000405057299 */ /* 0x000fe400080006ff */
[----:B------:R-:W-:-:S04]  /*4180*/  USHF.L.U32 UR4, UR6, UR4, URZ ;  /* 0x0000000406047299 */ /* 0x000fc800080006ff */
[----:B-1----:R-:W-:-:S04]  /*4190*/  LOP3.LUT R0, R0, UR5, RZ, 0xc0, !PT ;  /* 0x0000000500007c12 */ /* 0x002fc8000f8ec0ff */
[----:B------:R-:W-:-:S13]  /*41a0*/  ISETP.NE.AND P0, PT, R0, UR5, PT ;  /* 0x0000000500007c0c */ /* 0x000fda000bf05270 */
[----:B------:R-:W-:Y:S05]  /*41b0*/  @P0 BRA `(.L_x_81) ;  /* 0x0000000000580947 */ /* 0x000fea0003800000 */
[----:B------:R-:W1:Y:S02]  /*41c0*/  LDS R0, [UR8+0x18] ;  /* 0x00001808ff007984 */ /* 0x000e640008000800 */
[----:B-1----:R-:W-:-:S04]  /*41d0*/  LOP3.LUT R0, R0, UR4, RZ, 0xc0, !PT ;  /* 0x0000000400007c12 */ /* 0x002fc8000f8ec0ff */
[----:B------:R-:W-:-:S13]  /*41e0*/  ISETP.NE.AND P0, PT, R0, UR4, PT ;  /* 0x0000000400007c0c */ /* 0x000fda000bf05270 */
[----:B------:R-:W-:Y:S05]  /*41f0*/  @P0 BRA `(.L_x_82) ;  /* 0x00000000003c0947 */ /* 0x000fea0003800000 */
[----:B------:R-:W1:Y:S01]  /*4200*/  S2R R2, SR_LANEID ;  /* 0x0000000000027919 */ /* 0x000e620000000000 */
[----:B------:R-:W-:Y:S01]  /*4210*/  ULOP3.LUT UR5, URZ, UR5, URZ, 0x33, !UPT ;  /* 0x00000005ff057292 */ /* 0x000fe2000f8e33ff */
[----:B------:R-:W-:Y:S01]  /*4220*/  LOP3.LUT R4, RZ, UR4, RZ, 0x33, !PT ;  /* 0x00000004ff047c12 */ /* 0x000fe2000f8e33ff */
[----:B------:R-:W-:Y:S02]  /*4230*/  VOTEU.ANY UR4, UPT, PT ;  /* 0x0000000000047886 */ /* 0x000fe400038e0100 */
[----:B------:R-:W-:Y:S01]  /*4240*/  UFLO.U32 UR4, UR4 ;  /* 0x00000004000472bd */ /* 0x000fe200080e0000 */
[----:B------:R-:W2:Y:S01]  /*4250*/  REDUX UR6, R4 ;  /* 0x00000000040673c4 */ /* 0x000ea20000000000 */
[----:B------:R-:W-:-:S06]  /*4260*/  IMAD.U32 R0, RZ, RZ, UR5 ;  /* 0x00000005ff007e24 */ /* 0x000fcc000f8e00ff */
[----:B------:R4:W-:Y:S01]  /*4270*/  UTCATOMSWS.AND URZ, UR5 ;  /* 0x0000000500ff79e3 */ /* 0x0009e20008000000 */
[----:B------:R-:W3:Y:S01]  /*4280*/  REDUX UR7, R0 ;  /* 0x00000000000773c4 */ /* 0x000ee20000000000 */
[----:B-1----:R-:W-:Y:S01]  /*4290*/  ISETP.EQ.U32.AND P0, PT, R2, UR4, PT ;  /* 0x0000000402007c0c */ /* 0x002fe2000bf02070 */
[----:B--2---:R-:W-:Y:S01]  /*42a0*/  IMAD.U32 R2, RZ, RZ, UR6 ;  /* 0x00000006ff027e24 */ /* 0x004fe2000f8e00ff */
[----:B---3--:R-:W-:-:S11]  /*42b0*/  MOV R3, UR7 ;  /* 0x0000000700037c02 */ /* 0x008fd60008000f00 */
[----:B------:R4:W-:Y:S04]  /*42c0*/  @P0 ATOMS.AND RZ, [UR8+0x14], R3 ;  /* 0x00001403ffff098c */ /* 0x0009e8000a800008 */
[----:B------:R4:W-:Y:S01]  /*42d0*/  @P0 ATOMS.AND RZ, [UR8+0x18], R2 ;  /* 0x00001802ffff098c */ /* 0x0009e2000a800008 */
[----:B------:R-:W-:Y:S05]  /*42e0*/  BRA `(.L_x_83) ;  /* 0x0000000000147947 */ /* 0x000fea0003800000 */
.L_x_82:
[----:B------:R-:W-:Y:S02]  /*42f0*/  MOV R2, 0x4310 ;  /* 0x0000431000027802 */ /* 0x000fe40000000f00 */
[----:B---3-5:R-:W-:Y:S05]  /*4300*/  CALL.REL.NOINC `($__internal_0_$__cuda_sm10x_tcgen05_guardrail_trap_col_being_dealloced_not_returned_by_alloc) ;  /* 0x0000008400fc7944 */ /* 0x028fea0003c00000 */
[----:B------:R-:W-:Y:S05]  /*4310*/  BRA `(.L_x_83) ;  /* 0x0000000000087947 */ /* 0x000fea0003800000 */
.L_x_81:
[----:B------:R-:W-:Y:S02]  /*4320*/  MOV R2, 0x4340 ;  /* 0x0000434000027802 */ /* 0x000fe40000000f00 */
[----:B---3-5:R-:W-:Y:S05]  /*4330*/  CALL.REL.NOINC `($__internal_2_$__cuda_sm10x_tcgen05_guardrail_trap_unallocated_columns_being_dealloced) ;  /* 0x0000008800087944 */ /* 0x028fea0003c00000 */
.L_x_83:
[----:B------:R-:W-:Y:S01]  /*4340*/  NOP ;  /* 0x0000000000007918 */ /* 0x000fe20000000000 */
[----:B----4-:R-:W-:Y:S05]  /*4350*/  EXIT ;  /* 0x000000000000794d */ /* 0x010fea0003800000 */
.L_x_56:
[----:B------:R-:W-:-:S09]  /*4360*/  UISETP.NE.OR UP0, UPT, UR17, 0x3, !UP3 ;  /* 0x000000031100788c */ /* 0x000fd2000df05670 */
[----:B------:R-:W-:Y:S05]  /*4370*/  BRA.U UP0, `(.L_x_84) ;  /* 0x0000001100587547 */ /* 0x000fea000b800000 */
[----:B------:R-:W1:Y:S01]  /*4380*/  LDCU UR31, c[0x0][0x370] ;  /* 0x00006e00ff1f77ac */ /* 0x000e620008000800 */
[----:B------:R-:W2:Y:S01]  /*4390*/  LDC.64 R16, c[0x0][0x348] ;  /* 0x0000d200ff107b82 */ /* 0x000ea20000000a00 */
[----:B------:R-:W-:Y:S02]  /*43a0*/  HFMA2 R13, -RZ, RZ, 0, 0 ;  /* 0x00000000ff0d7431 */ /* 0x000fe400000001ff */
[----:B------:R-:W-:Y:S01]  /*43b0*/  IMAD.MOV.U32 R15, RZ, RZ, 0x1 ;  /* 0x00000001ff0f7424 */ /* 0x000fe200078e00ff */
[----:B------:R-:W1:Y:S01]  /*43c0*/  LDCU.128 UR48, c[0x0][0xb10] ;  /* 0x00016200ff3077ac */ /* 0x000e620008000c00 */
[----:B------:R-:W-:Y:S01]  /*43d0*/  IMAD.MOV.U32 R14, RZ, RZ, RZ ;  /* 0x000000ffff0e7224 */ /* 0x000fe200078e00ff */
[----:B------:R-:W-:Y:S01]  /*43e0*/  MOV R7, 0x2000 ;  /* 0x0000200000077802 */ /* 0x000fe20000000f00 */
[----:B------:R-:W3:Y:S01]  /*43f0*/  LDCU UR30, c[0x0][0x374] ;  /* 0x00006e80ff1e77ac */ /* 0x000ee20008000800 */
[----:B------:R-:W4:Y:S01]  /*4400*/  LDC.64 R2, c[0x0][0x888] ;  /* 0x00022200ff027b82 */ /* 0x000f220000000a00 */
[----:B------:R-:W3:Y:S01]  /*4410*/  LDCU UR15, c[0x0][0xb0c] ;  /* 0x00016180ff0f77ac */ /* 0x000ee20008000800 */
[----:B------:R-:W2:Y:S06]  /*4420*/  LDCU UR40, c[0x0][0xb20] ;  /* 0x00016400ff2877ac */ /* 0x000eac0008000800 */
[----:B------:R-:W4:Y:S01]  /*4430*/  LDC.64 R4, c[0x0][0x890] ;  /* 0x00022400ff047b82 */ /* 0x000f220000000a00 */
[----:B------:R-:W2:Y:S01]  /*4440*/  LDCU UR4, c[0x0][0xb30] ;  /* 0x00016600ff0477ac */ /* 0x000ea20008000800 */
[----:B------:R-:W-:Y:S01]  /*4450*/  UMOV UR21, 0x400 ;  /* 0x0000040000157882 */ /* 0x000fe20000000000 */
[----:B-1----:R-:W-:-:S02]  /*4460*/  UIMAD.WIDE.U32 UR6, UR31, UR48, URZ ;  /* 0x000000301f0672a5 */ /* 0x002fc4000f8e00ff */
[----:B---3--:R-:W-:Y:S02]  /*4470*/  UIMAD.WIDE.U32 UR8, UR30, UR51, URZ ;  /* 0x000000331e0872a5 */ /* 0x008fe4000f8e00ff */
[----:B------:R-:W-:Y:S02]  /*4480*/  ULEA UR21, UR45, UR21, 0x18 ;  /* 0x000000152d157291 */ /* 0x000fe4000f8ec0ff */
[----:B------:R-:W-:Y:S02]  /*4490*/  UPLOP3.LUT UP3, UPT, UPT, UPT, UPT, 0x40, 0x4 ;  /* 0x000000000004789c */ /* 0x000fe40003f6e870 */
[----:B------:R-:W-:Y:S01]  /*44a0*/  UIADD3 UR37, UPT, UPT, UR21, 0x68, URZ ;  /* 0x0000006815257890 */ /* 0x000fe2000fffe0ff */
[----:B------:R-:W-:Y:S01]  /*44b0*/  UMOV UR6, UR7 ;  /* 0x0000000700067c82 */ /* 0x000fe20008000000 */
[----:B------:R-:W-:Y:S01]  /*44c0*/  UMOV UR38, UR9 ;  /* 0x0000000900267c82 */ /* 0x000fe20008000000 */
[----:B------:R-:W-:Y:S02]  /*44d0*/  UISETP.GE.AND UP0, UPT, UR42, 0x1, UPT ;  /* 0x000000012a00788c */ /* 0x000fe4000bf06270 */
[----:B------:R-:W-:Y:S01]  /*44e0*/  UISETP.NE.AND UP4, UPT, UR42, 0x1, UPT ;  /* 0x000000012a00788c */ /* 0x000fe2000bf85270 */
[----:B------:R-:W1:Y:S01]  /*44f0*/  LDCU.64 UR22, c[0x0][0xb28] ;  /* 0x00016500ff1677ac */ /* 0x000e620008000a00 */
[----:B------:R-:W-:-:S02]  /*4500*/  UISETP.NE.AND UP6, UPT, UR15, 0x1, UPT ;  /* 0x000000010f00788c */ /* 0x000fc4000bfc5270 */
[----:B------:R-:W-:Y:S02]  /*4510*/  UISETP.NE.AND UP5, UPT, UR50, 0x1, UPT ;  /* 0x000000013200788c */ /* 0x000fe4000bfa5270 */
[----:B------:R-:W-:Y:S02]  /*4520*/  UIADD3 UR33, UPT, UPT, UR21, 0x50, URZ ;  /* 0x0000005015217890 */ /* 0x000fe4000fffe0ff */
[----:B------:R-:W-:Y:S02]  /*4530*/  UIADD3 UR25, UPT, UPT, UR21, 0x58, URZ ;  /* 0x0000005815197890 */ /* 0x000fe4000fffe0ff */
[----:B------:R-:W-:Y:S02]  /*4540*/  UIADD3 UR17, UPT, UPT, UR21, 0x60, URZ ;  /* 0x0000006015117890 */ /* 0x000fe4000fffe0ff */
[----:B------:R-:W-:Y:S02]  /*4550*/  UPRMT UR37, UR45, 0x654, UR37 ;  /* 0x000006542d257896 */ /* 0x000fe40008000025 */
[----:B------:R-:W-:-:S02]  /*4560*/  USHF.R.U32.HI UR39, URZ, UR49, UR6 ;  /* 0x00000031ff277299 */ /* 0x000fc40008011606 */
[----:B--2---:R-:W-:Y:S02]  /*4570*/  USHF.R.U32.HI UR38, URZ, UR40, UR38 ;  /* 0x00000028ff267299 */ /* 0x004fe40008011626 */
[----:B------:R-:W-:-:S11]  /*4580*/  UISETP.NE.AND UP2, UPT, UR4, 0x1, UPT ;  /* 0x000000010400788c */ /* 0x000fd6000bf45270 */
.L_x_95:
[C---:B------:R-:W-:Y:S02]  /*4590*/  LEA R12, R14.reuse, UR21, 0x3 ;  /* 0x000000150e0c7c11 */ /* 0x040fe4000f8e18ff */
[----:B------:R-:W-:Y:S02]  /*45a0*/  SHF.L.U32 R9, R13, 0x1f, RZ ;  /* 0x0000001f0d097819 */ /* 0x000fe400000006ff */
[----:B------:R-:W-:Y:S02]  /*45b0*/  LEA R10, R14, UR21, 0x4 ;  /* 0x000000150e0a7c11 */ /* 0x000fe4000f8e20ff */
[----:B--2---:R-:W2:Y:S02]  /*45c0*/  SYNCS.PHASECHK.TRANS64.TRYWAIT P0, [R12+URZ+0xa0], R9 ;  /* 0x0000a0090c0075a7 */ /* 0x004ea400080011ff */
[----:B--2---:R-:W-:Y:S05]  /*45d0*/  @!P0 BRA `(.L_x_85) ;  /* 0x0000007c00fc8947 */ /* 0x004fea0003800000 */
.L_x_170:
[----:B--2---:R-:W2:Y:S01]  /*45e0*/  LDS.128 R8, [R10+0x110] ;  /* 0x000110000a087984 */ /* 0x004ea20000000c00 */
[----:B------:R-:W-:Y:S01]  /*45f0*/  UISETP.GE.AND UP0, UPT, UR42, 0x1, UPT ;  /* 0x000000012a00788c */ /* 0x000fe2000bf06270 */
[----:B------:R-:W-:Y:S01]  /*4600*/  @!PT LDS RZ, [RZ] ;  /* 0x00000000fffff984 */ /* 0x000fe20000000800 */
[----:B------:R-:W-:Y:S01]  /*4610*/  @!PT LDS RZ, [RZ] ;  /* 0x00000000fffff984 */ /* 0x000fe20000000800 */
[----:B------:R-:W-:Y:S01]  /*4620*/  @!PT LDS RZ, [RZ] ;  /* 0x00000000fffff984 */ /* 0x000fe20000000800 */
[----:B------:R-:W-:Y:S01]  /*4630*/  @!PT LDS RZ, [RZ] ;  /* 0x00000000fffff984 */ /* 0x000fe20000000800 */
[----:B------:R3:W-:Y:S06]  /*4640*/  MEMBAR.ALL.CTA ;  /* 0x0000000000007992 */ /* 0x0007ec0000008000 */
[----:B---3--:R-:W3:Y:S01]  /*4650*/  FENCE.VIEW.ASYNC.S ;  /* 0x00000000000073c6 */ /* 0x008ee20000000000 */
[----:B--2---:R-:W-:Y:S11]  /*4660*/  LOP3.LUT P0, RZ, R10, 0x1, RZ, 0xc0, !PT ;  /* 0x000000010aff7812 */ /* 0x004ff6000780c0ff */
[----:B------:R-:W-:Y:S02]  /*4670*/  @!UPT UIADD3 URZ, UPT, UPT, URZ, URZ, URZ ;  /* 0x000000fffffff290 */ /* 0x000fe4000fffe0ff */
[----:B---3--:R-:W-:Y:S01]  /*4680*/  VOTEU.ANY UP1, P0 ;  /* 0x0000000000ff7886 */ /* 0x008fe20000020100 */
[----:B------:R-:W-:Y:S11]  /*4690*/  PLOP3.LUT P0, PT, PT, PT, UP1, 0x80, 0x8 ;  /* 0x000000000008781c */ /* 0x000ff60003f0f018 */
[----:B------:R-:W-:Y:S02]  /*46a0*/  @!UPT UIADD3 URZ, UPT, UPT, URZ, URZ, URZ ;  /* 0x000000fffffff290 */ /* 0x000fe4000fffe0ff */
[----:B------:R-:W-:Y:S02]  /*46b0*/  @P0 SHF.R.U32.HI R0, RZ, 0x10, R9 ;  /* 0x00000010ff000819 */ /* 0x000fe40000011609 */
[----:B------:R-:W-:Y:S02]  /*46c0*/  @P0 MOV R6, R8 ;  /* 0x0000000800060202 */ /* 0x000fe40000000f00 */
[----:B------:R-:W-:Y:S01]  /*46d0*/  @P0 R2UR UR4, R0 ;  /* 0x00000000000402ca */ /* 0x000fe200000e0000 */
[----:B------:R-:W-:Y:S01]  /*46e0*/  VIADD R0, R12, 0xb0 ;  /* 0x000000b00c007836 */ /* 0x000fe20000000000 */
[----:B------:R-:W-:Y:S02]  /*46f0*/  @P0 LOP3.LUT R8, R9, 0xffff, RZ, 0xc0, !PT ;  /* 0x0000ffff09080812 */ /* 0x000fe400078ec0ff */
[----:B------:R-:W-:Y:S02]  /*4700*/  @P0 R2UR UR6, R6 ;  /* 0x00000000060602ca */ /* 0x000fe400000e0000 */
[----:B------:R-:W-:Y:S02]  /*4710*/  PRMT R0, RZ, 0x654, R0 ;  /* 0x00000654ff007816 */ /* 0x000fe40000000000 */
[----:B------:R-:W-:Y:S02]  /*4720*/  @P0 R2UR UR5, R8 ;  /* 0x00000000080502ca */ /* 0x000fe400000e0000 */
[----:B------:R2:W-:Y:S03]  /*4730*/  SYNCS.ARRIVE.TRANS64.RED.A1T0 RZ, [R0+URZ], RZ ;  /* 0x000000ff00ff79a7 */ /* 0x0005e600081004ff */
[----:B------:R-:W-:Y:S04]  /*4740*/  @UP1 UMOV UR29, UR4 ;  /* 0x00000004001d1c82 */ /* 0x000fe80008000000 */
[----:B------:R-:W-:Y:S04]  /*4750*/  @UP1 UMOV UR14, UR6 ;  /* 0x00000006000e1c82 */ /* 0x000fe80008000000 */
[----:B------:R-:W-:Y:S01]  /*4760*/  @UP1 UMOV UR13, UR5 ;  /* 0x00000005000d1c82 */ /* 0x000fe20008000000 */
[----:B------:R-:W-:Y:S05]  /*4770*/  BRA.U !UP0, `(.L_x_86) ;  /* 0x0000000108a47547 */ /* 0x000fea000b800000 */
[----:B------:R-:W-:Y:S02]  /*4780*/  UIMAD.WIDE.U32 UR18, UR13, UR51, URZ ;  /* 0x000000330d1272a5 */ /* 0x000fe4000f8e00ff */
[----:B------:R-:W-:Y:S02]  /*4790*/  UIMAD.WIDE.U32 UR26, UR14, UR48, URZ ;  /* 0x000000300e1a72a5 */ /* 0x000fe4000f8e00ff */
[----:B------:R-:W-:Y:S02]  /*47a0*/  USEL UR4, UR30, UR38, !UP5 ;  /* 0x000000261e047287 */ /* 0x000fe4000e800000 */
[----:B------:R-:W-:Y:S02]  /*47b0*/  USEL UR7, UR31, UR39, !UP6 ;  /* 0x000000271f077287 */ /* 0x000fe4000f000000 */
[----:B-1----:R-:W-:Y:S02]  /*47c0*/  UIMAD.WIDE.U32 UR8, UR4, UR22, URZ ;  /* 0x00000016040872a5 */ /* 0x002fe4000f8e00ff */
[----:B------:R-:W-:Y:S01]  /*47d0*/  UIMAD.WIDE.U32 UR10, UR7, UR22, URZ ;  /* 0x00000016070a72a5 */ /* 0x000fe2000f8e00ff */
[----:B------:R-:W-:Y:S02]  /*47e0*/  UMOV UR5, UR19 ;  /* 0x0000001300057c82 */ /* 0x000fe40008000000 */
[----:B------:R-:W-:Y:S03]  /*47f0*/  USHF.R.U32.HI UR6, URZ, UR40, UR5 ;  /* 0x00000028ff067299 */ /* 0x000fe60008011605 */
[----:B------:R-:W-:Y:S01]  /*4800*/  UMOV UR5, UR27 ;  /* 0x0000001b00057c82 */ /* 0x000fe20008000000 */
[----:B------:R-:W-:Y:S02]  /*4810*/  USEL UR6, UR13, UR6, !UP5 ;  /* 0x000000060d067287 */ /* 0x000fe4000e800000 */
[----:B------:R-:W-:Y:S03]  /*4820*/  USHF.R.U32.HI UR12, URZ, UR49, UR5 ;  /* 0x00000031ff0c7299 */ /* 0x000fe60008011605 */
[----:B------:R-:W-:Y:S02]  /*4830*/  UMOV UR5, UR9 ;  /* 0x0000000900057c82 */ /* 0x000fe40008000000 */
[----:B------:R-:W-:Y:S03]  /*4840*/  @UP4 USHF.R.U32.HI UR4, URZ, UR23, UR5 ;  /* 0x00000017ff044299 */ /* 0x000fe60008011605 */
[----:B------:R-:W-:Y:S01]  /*4850*/  UMOV UR5, UR11 ;  /* 0x0000000b00057c82 */ /* 0x000fe20008000000 */
[----:B------:R-:W-:Y:S02]  /*4860*/  UIMAD UR4, UR42, UR4, URZ ;  /* 0x000000042a0472a4 */ /* 0x000fe4000f8e02ff */
[----:B------:R-:W-:Y:S02]  /*4870*/  @UP4 USHF.R.U32.HI UR7, URZ, UR23, UR5 ;  /* 0x00000017ff074299 */ /* 0x000fe40008011605 */
[----:B------:R-:W-:Y:S02]  /*4880*/  UIMAD.WIDE.U32 UR10, UR6, UR22, URZ ;  /* 0x00000016060a72a5 */ /* 0x000fe4000f8e00ff */
[----:B------:R-:W-:Y:S02]  /*4890*/  USEL UR5, UR14, UR12, !UP6 ;  /* 0x0000000c0e057287 */ /* 0x000fe4000f000000 */
[----:B------:R-:W-:Y:S02]  /*48a0*/  UIMAD UR8, UR42, UR7, URZ ;  /* 0x000000072a0872a4 */ /* 0x000fe4000f8e02ff */
[----:B------:R-:W-:Y:S03]  /*48b0*/  UISETP.GE.AND UP0, UPT, UR6, UR4, UPT ;  /* 0x000000040600728c */ /* 0x000fe6000bf06270 */
[----:B------:R-:W-:Y:S01]  /*48c0*/  UMOV UR4, UR11 ;  /* 0x0000000b00047c82 */ /* 0x000fe20008000000 */
[----:B------:R-:W-:Y:S02]  /*48d0*/  UISETP.GE.OR UP0, UPT, UR5, UR8, UP0 ;  /* 0x000000080500728c */ /* 0x000fe40008706670 */
[----:B------:R-:W-:Y:S02]  /*48e0*/  USHF.R.U32.HI UR4, URZ, UR23, UR4 ;  /* 0x00000017ff047299 */ /* 0x000fe40008011604 */
[----:B------:R-:W-:Y:S02]  /*48f0*/  UIMAD.WIDE.U32 UR8, UR5, UR22, URZ ;  /* 0x00000016050872a5 */ /* 0x000fe4000f8e00ff */
[----:B------:R-:W-:Y:S04]  /*4900*/  USEL UR10, UR6, UR4, !UP4 ;  /* 0x00000004060a7287 */ /* 0x000fe8000e000000 */
[----:B------:R-:W-:Y:S01]  /*4910*/  UIADD3 UR11, UPT, UPT, -UR10, URZ, URZ ;  /* 0x000000ff0a0b7290 */ /* 0x000fe2000fffe1ff */
[----:B------:R-:W-:Y:S02]  /*4920*/  @!UP0 UMOV UR4, UR9 ;  /* 0x0000000900048c82 */ /* 0x000fe40008000000 */
[----:B------:R-:W-:Y:S02]  /*4930*/  @!UP0 USHF.R.U32.HI UR4, URZ, UR23, UR4 ;  /* 0x00000017ff048299 */ /* 0x000fe40008011604 */
[----:B------:R-:W-:Y:S02]  /*4940*/  UIMAD UR8, UR42, UR11, UR6 ;  /* 0x0000000b2a0872a4 */ /* 0x000fe4000f8e0206 */
[----:B------:R-:W-:Y:S04]  /*4950*/  @!UP0 USEL UR4, UR5, UR4, !UP4 ;  /* 0x0000000405048287 */ /* 0x000fe8000e000000 */
[----:B------:R-:W-:Y:S02]  /*4960*/  @!UP0 UIMAD UR8, UR7, UR8, UR4 ;  /* 0x00000008070882a4 */ /* 0x000fe4000f8e0204 */
[----:B------:R-:W-:Y:S02]  /*4970*/  @!UP0 UIADD3 UR9, UPT, UPT, UR10, -UR4, URZ ;  /* 0x800000040a098290 */ /* 0x000fe4000fffe0ff */
[----:B------:R-:W-:Y:S02]  /*4980*/  UIADD3 UR4, UPT, UPT, -UR5, URZ, URZ ;  /* 0x000000ff05047290 */ /* 0x000fe4000fffe1ff */
[----:B------:R-:W-:Y:S02]  /*4990*/  UIADD3 UR7, UPT, UPT, -UR6, URZ, URZ ;  /* 0x000000ff06077290 */ /* 0x000fe4000fffe1ff */
[----:B------:R-:W-:Y:S02]  /*49a0*/  @!UP0 UIMAD UR6, UR9, UR42, UR5 ;  /* 0x0000002a090682a4 */ /* 0x000fe4000f8e0205 */
[----:B------:R-:W-:Y:S02]  /*49b0*/  UIMAD UR14, UR15, UR4, UR14 ;  /* 0x000000040f0e72a4 */ /* 0x000fe4000f8e020e */
[----:B------:R-:W-:Y:S01]  /*49c0*/  UIMAD UR13, UR50, UR7, UR13 ;  /* 0x00000007320d72a4 */ /* 0x000fe2000f8e020d */
[----:B------:R-:W-:Y:S02]  /*49d0*/  @!UP0 UMOV UR5, UR8 ;  /* 0x0000000800058c82 */ /* 0x000fe40008000000 */
[----:B------:R-:W-:Y:S02]  /*49e0*/  UIMAD UR14, UR5, UR15, UR14 ;  /* 0x0000000f050e72a4 */ /* 0x000fe4000f8e020e */
[----:B------:R-:W-:Y:S11]  /*49f0*/  UIMAD UR13, UR6, UR50, UR13 ;  /* 0x00000032060d72a4 */ /* 0x000ff6000f8e020d */
[----:B------:R-:W-:Y:S01]  /*4a00*/  @!UPT UIADD3 URZ, UPT, UPT, URZ, URZ, URZ ;  /* 0x000000fffffff290 */ /* 0x000fe2000fffe0ff */
.L_x_86:
[----:B------:R-:W3:Y:S01]  /*4a10*/  @!UP2 LDCU.128 UR8, c[0x0][0xb10] ;  /* 0x00016200ff08a7ac */ /* 0x000ee20008000c00 */
[C---:B----4-:R-:W-:Y:S02]  /*4a20*/  ISETP.NE.U32.AND P1, PT, R4.reuse, RZ, PT ;  /* 0x000000ff0400720c */ /* 0x050fe40003f25070 */
[----:B------:R-:W-:Y:S02]  /*4a30*/  ISETP.NE.U32.AND P0, PT, R4, RZ, PT ;  /* 0x000000ff0400720c */ /* 0x000fe40003f05070 */
[C---:B------:R-:W-:Y:S02]  /*4a40*/  ISETP.NE.AND.EX P1, PT, R5.reuse, RZ, PT, P1 ;  /* 0x000000ff0500720c */ /* 0x040fe40003f25310 */
[----:B------:R-:W-:Y:S01]  /*4a50*/  ISETP.NE.AND.EX P0, PT, R5, RZ, PT, P0 ;  /* 0x000000ff0500720c */ /* 0x000fe20003f05300 */
[----:B------:R-:W4:Y:S01]  /*4a60*/  @!UP2 LDCU UR5, c[0x0][0xb0c] ;  /* 0x00016180ff05a7ac */ /* 0x000f220008000800 */
[----:B------:R-:W-:Y:S01]  /*4a70*/  SHF.L.U32 R9, R15, 0x1f, RZ ;  /* 0x0000001f0f097819 */ /* 0x000fe200000006ff */
[----:B------:R-:W-:Y:S02]  /*4a80*/  USHF.L.U32 UR35, UR16, 0x7, URZ ;  /* 0x0000000710237899 */ /* 0x000fe400080006ff */
[----:B------:R-:W-:Y:S02]  /*4a90*/  USHF.L.U32 UR34, UR20, 0x8, URZ ;  /* 0x0000000814227899 */ /* 0x000fe400080006ff */
[----:B---3--:R-:W-:Y:S07]  /*4aa0*/  UIMAD.WIDE.U32 UR6, UR14, UR8, URZ ;  /* 0x000000080e0672a5 */ /* 0x008fee000f8e00ff */
[----:B------:R-:W-:Y:S01]  /*4ab0*/  @!UP2 UMOV UR4, UR7 ;  /* 0x000000070004ac82 */ /* 0x000fe20008000000 */
[----:B----4-:R-:W-:Y:S02]  /*4ac0*/  @!UP2 UISETP.NE.AND UP0, UPT, UR5, 0x1, UPT ;  /* 0x000000010500a88c */ /* 0x010fe4000bf05270 */
[----:B------:R-:W-:Y:S02]  /*4ad0*/  @!UP2 USHF.R.U32.HI UR4, URZ, UR9, UR4 ;  /* 0x00000009ff04a299 */ /* 0x000fe40008011604 */
[----:B------:R-:W-:Y:S02]  /*4ae0*/  UIMAD.WIDE.U32 UR6, UR13, UR11, URZ ;  /* 0x0000000b0d0672a5 */ /* 0x000fe4000f8e00ff */
[----:B------:R-:W-:Y:S02]  /*4af0*/  @!UP2 USEL UR8, UR14, UR4, !UP0 ;  /* 0x000000040e08a287 */ /* 0x000fe4000c000000 */
[----:B------:R-:W-:Y:S03]  /*4b00*/  @!UP2 UISETP.NE.AND UP0, UPT, UR10, 0x1, UPT ;  /* 0x000000010a00a88c */ /* 0x000fe6000bf05270 */
[----:B------:R-:W-:Y:S02]  /*4b10*/  @!UP2 UMOV UR6, UR7 ;  /* 0x000000070006ac82 */ /* 0x000fe40008000000 */
[----:B------:R-:W3:Y:S02]  /*4b20*/  @!UP2 LDCU UR4, c[0x0][0xb20] ;  /* 0x00016400ff04a7ac */ /* 0x000ee40008000800 */
[----:B---3--:R-:W-:Y:S04]  /*4b30*/  @!UP2 USHF.R.U32.HI UR6, URZ, UR4, UR6 ;  /* 0x00000004ff06a299 */ /* 0x008fe80008011606 */
[----:B------:R-:W-:Y:S04]  /*4b40*/  @!UP2 USEL UR6, UR13, UR6, !UP0 ;  /* 0x000000060d06a287 */ /* 0x000fe8000c000000 */
[----:B------:R-:W-:Y:S02]  /*4b50*/  @!UP2 UIADD3 UR4, UPT, UPT, -UR8, UR6, URZ ;  /* 0x000000060804a290 */ /* 0x000fe4000fffe1ff */
[----:B------:R-:W-:Y:S02]  /*4b60*/  @!UP2 UIADD3 UR6, UPT, UPT, UR8, -UR6, URZ ;  /* 0x800000060806a290 */ /* 0x000fe4000fffe0ff */
[----:B------:R-:W-:Y:S02]  /*4b70*/  @!UP2 UIMAD UR14, UR4, UR5, UR14 ;  /* 0x00000005040ea2a4 */ /* 0x000fe4000f8e020e */
[----:B------:R-:W-:Y:S01]  /*4b80*/  @!UP2 UIMAD UR13, UR6, UR10, UR13 ;  /* 0x0000000a060da2a4 */ /* 0x000fe2000f8e020d */
[----:B------:R-:W-:Y:S11]  /*4b90*/  BRA.U UP3, `(.L_x_87) ;  /* 0x0000000103107547 */ /* 0x000ff6000b800000 */
[----:B--2---:R-:W-:Y:S04]  /*4ba0*/  MOV R0, UR41 ;  /* 0x0000002900007c02 */ /* 0x004fe80008000f00 */
[----:B------:R-:W-:Y:S04]  /*4bb0*/  SHF.L.U32 R11, R0, 0x1f, RZ ;  /* 0x0000001f000b7819 */ /* 0x000fe800000006ff */
[----:B------:R-:W2:Y:S02]  /*4bc0*/  SYNCS.PHASECHK.TRANS64.TRYWAIT P2, [UR21+0x98], R11 ;  /* 0x0000980bff0075a7 */ /* 0x000ea40008041115 */
[----:B--2---:R-:W-:Y:S05]  /*4bd0*/  @!P2 BRA `(.L_x_88) ;  /* 0x000000780090a947 */ /* 0x004fea0003800000 */
.L_x_87:
[----:B------:R-:W-:Y:S05]  /*4be0*/  @!P1 BRA `(.L_x_89) ;  /* 0x0000000000309947 */ /* 0x000fea0003800000 */
[----:B------:R-:W-:Y:S01]  /*4bf0*/  ISETP.NE.U32.AND P1, PT, R2, RZ, PT ;  /* 0x000000ff0200720c */ /* 0x000fe20003f25070 */
[----:B------:R-:W3:Y:S01]  /*4c00*/  LDCU.64 UR4, c[0x0][0x358] ;  /* 0x00006b00ff0477ac */ /* 0x000ee20008000a00 */
[----:B------:R-:W-:Y:S02]  /*4c10*/  IMAD.MOV.U32 R140, RZ, RZ, 0x1 ;  /* 0x00000001ff8c7424 */ /* 0x000fe400078e00ff */
[----:B------:R-:W-:Y:S11]  /*4c20*/  ISETP.NE.AND.EX P1, PT, R3, RZ, PT, P1 ;  /* 0x000000ff0300720c */ /* 0x000ff60003f25310 */
[----:B------:R-:W-:Y:S02]  /*4c30*/  @!UPT UIADD3 URZ, UPT, UPT, URZ, URZ, URZ ;  /* 0x000000fffffff290 */ /* 0x000fe4000fffe0ff */
[----:B--2---:R-:W2:Y:S01]  /*4c40*/  @P1 LDC.64 R10, c[0x0][0x888] ;  /* 0x00022200ff0a1b82 */ /* 0x004ea20000000a00 */
[----:B------:R-:W-:Y:S04]  /*4c50*/  @P1 IMAD R0, R4, UR36, RZ ;  /* 0x0000002404001c24 */ /* 0x000fe8000f8e02ff */
[----:B--2---:R-:W-:Y:S04]  /*4c60*/  @P1 IMAD.WIDE R10, R0, 0x4, R10 ;  /* 0x00000004000a1825 */ /* 0x004fe800078e020a */
[----:B------:R-:W-:Y:S01]  /*4c70*/  HFMA2 R0, -RZ, RZ, 0, 5.9604644775390625e-08 ;  /* 0x00000001ff007431 */ /* 0x000fe200000001ff */
[----:B---3-5:R3:W5:Y:S04]  /*4c80*/  @P1 LDG.E R72, desc[UR4][R10.64] ;  /* 0x000000040a481981 */ /* 0x028768000c1e1900 */
[----:B------:R-:W-:Y:S01]  /*4c90*/  @!P1 PRMT R140, R0, 0x7610, R140 ;  /* 0x00007610008c9816 */ /* 0x000fe2000000008c */
[----:B---3--:R-:W4:Y:S06]  /*4ca0*/  @!P1 LDC R72, c[0x0][0x880] ;  /* 0x00022000ff489b82 */ /* 0x008f2c0000000800 */
.L_x_89:
[----:B----45:R-:W-:Y:S01]  /*4cb0*/  @!P0 ISETP.EQ.AND P1, PT, R72, RZ, PT ;  /* 0x000000ff4800820c */ /* 0x030fe20003f22270 */
[----:B------:R-:W-:Y:S01]  /*4cc0*/  @!UPT UIADD3 URZ, UPT, UPT, URZ, URZ, URZ ;  /* 0x000000fffffff290 */ /* 0x000fe2000fffe0ff */
[----:B------:R-:W-:Y:S11]  /*4cd0*/  @!P0 BRA `(.L_x_90) ;  /* 0x0000000000188947 */ /* 0x000ff60003800000 */
[----:B------:R-:W-:Y:S02]  /*4ce0*/  LOP3.LUT P0, RZ, R140, 0xff, RZ, 0xc0, !PT ;  /* 0x000000ff8cff7812 */ /* 0x000fe4000780c0ff */
[----:B------:R-:W-:Y:S04]  /*4cf0*/  ISETP.NE.U32.AND P1, PT, R2, RZ, PT ;  /* 0x000000ff0200720c */ /* 0x000fe80003f25070 */
[----:B------:R-:W-:Y:S04]  /*4d00*/  ISETP.NE.AND.EX P1, PT, R3, RZ, PT, P1 ;  /* 0x000000ff0300720c */ /* 0x000fe80003f25310 */
[----:B------:R-:W-:Y:S03]  /*4d10*/  PLOP3.LUT P1, PT, P1, PT, PT, 0x8, 0x80 ;  /* 0x000000000080781c */ /* 0x000fe60000f2e170 */
[----:B------:R-:W-:Y:S11]  /*4d20*/  @P0 ISETP.EQ.AND P1, PT, R72, RZ, PT ;  /* 0x000000ff4800020c */ /* 0x000ff60003f22270 */
[----:B------:R-:W-:Y:S02]  /*4d30*/  @!UPT UIADD3 URZ, UPT, UPT, URZ, URZ, URZ ;  /* 0x000000fffffff290 */ /* 0x000fe4000fffe0ff */
.L_x_90:
[----:B------:R-:W3:Y:S01]  /*4d40*/  SYNCS.PHASECHK.TRANS64.TRYWAIT P2, [UR21+0x70], R9 ;  /* 0x00007009ff0075a7 */ /* 0x000ee20008041115 */
[----:B------:R-:W-:Y:S04]  /*4d50*/  ELECT P0, URZ, PT ;  /* 0x0000000000ff782f */ /* 0x000fe80003800000 */
[----:B------:R-:W-:Y:S11]  /*4d60*/  PLOP3.LUT P1, PT, P1, P0, PT, 0xf2, 0x2f ;  /* 0x00000000002f781c */ /* 0x000ff60000f21e72 */
[----:B------:R-:W-:Y:S02]  /*4d70*/  @!UPT UIADD3 URZ, UPT, UPT, URZ, URZ, URZ ;  /* 0x000000fffffff290 */ /* 0x000fe4000fffe0ff */
[----:B------:R-:W-:Y:S05]  /*4d80*/  @!P1 IADD3 R8, P0, PT, R16, 0x580, RZ ;  /* 0x0000058010089810 */ /* 0x000fea0007f1e0ff */
[----:B------:R-:W-:Y:S01]  /*4d90*/  @!P1 IMAD.X R6, RZ, RZ, R17, P0 ;  /* 0x000000ffff069224 */ /* 0x000fe200000e0611 */
[----:B---3--:R-:W-:Y:S07]  /*4da0*/  @!P2 BRA `(.L_x_91) ;  /* 0x000000780034a947 */ /* 0x008fee0003800000 */
.L_x_173:
[----:B------:R-:W-:Y:S01]  /*4db0*/  @!P1 R2UR UR5, R8 ;  /* 0x00000000080592ca */ /* 0x000fe200000e0000 */
[----:B------:R-:W-:Y:S01]  /*4dc0*/  VOTEU.ALL UP0, P1 ;  /* 0x0000000000ff7886 */ /* 0x000fe20000800000 */
[----:B------:R-:W-:Y:S01]  /*4dd0*/  @!P1 R2UR UR4, R6 ;  /* 0x00000000060492ca */ /* 0x000fe200000e0000 */
[----:B--2---:R-:W-:Y:S01]  /*4de0*/  @!P1 IMAD.MOV.U32 R0, RZ, RZ, 0x2000 ;  /* 0x00002000ff009424 */ /* 0x004fe200078e00ff */
[----:B------:R-:W-:Y:S01]  /*4df0*/  UMOV UR8, 0x0 ;  /* 0x0000000000087882 */ /* 0x000fe20000000000 */
[----:B------:R-:W-:Y:S01]  /*4e00*/  UMOV UR9, 0x10000000 ;  /* 0x1000000000097882 */ /* 0x000fe20000000000 */
[----:B------:R-:W-:Y:S01]  /*4e10*/  @!UP0 UIADD3 UR32, UPT, UPT, UR21, 0x200, URZ ;  /* 0x0000020015208890 */ /* 0x000fe2000fffe0ff */
[----:B------:R-:W-:Y:S01]  /*4e20*/  @!P1 IADD3 R8, P0, PT, R16, 0x580, RZ ;  /* 0x0000058010089810 */ /* 0x000fe20007f1e0ff */
[----:B------:R-:W-:Y:S01]  /*4e30*/  VOTEU.ALL UP0, P1 ;  /* 0x0000000000ff7886 */ /* 0x000fe20000800000 */
[----:B------:R-:W-:Y:S03]  /*4e40*/  UPRMT UR6, UR45, 0x654, UR33 ;  /* 0x000006542d067896 */ /* 0x000fe60008000021 */
[----:B------:R-:W-:Y:S02]  /*4e50*/  @!P1 IMAD.X R6, RZ, RZ, R17, P0 ;  /* 0x000000ffff069224 */ /* 0x000fe400000e0611 */
[----:B------:R-:W-:Y:S02]  /*4e60*/  IMAD.U32 R10, RZ, RZ, UR5 ;  /* 0x00000005ff0a7e24 */ /* 0x000fe4000f8e00ff */
[----:B------:R-:W-:Y:S03]  /*4e70*/  IMAD.U32 R11, RZ, RZ, UR4 ;  /* 0x00000004ff0b7e24 */ /* 0x000fe6000f8e00ff */
[----:B------:R-:W-:Y:S02]  /*4e80*/  @!P1 R2UR UR4, R10 ;  /* 0x000000000a0492ca */ /* 0x000fe400000e0000 */
[----:B------:R-:W-:Y:S11]  /*4e90*/  @!P1 R2UR UR5, R11 ;  /* 0x000000000b0592ca */ /* 0x000ff600000e0000 */
[----:B------:R-:W-:Y:S02]  /*4ea0*/  @!UPT UIADD3 URZ, UPT, UPT, URZ, URZ, URZ ;  /* 0x000000fffffff290 */ /* 0x000fe4000fffe0ff */
[----:B------:R2:W-:Y:S01]  /*4eb0*/  @!UP0 UTMALDG.3D [UR32], [UR4], desc[UR8] ;  /* 0x00000820040085b4 */ /* 0x0005e20008011000 */
[----:B------:R2:W-:Y:S01]  /*4ec0*/  @!P1 SYNCS.ARRIVE.TRANS64.RED.A0TR RZ, [UR21+0x50], R0 ;  /* 0x00005000ffff99a7 */ /* 0x0005e20008300415 */
[----:B------:R-:W-:Y:S01]  /*4ed0*/  SYNCS.ARRIVE.TRANS64.RED.A1T0 RZ, [UR6], RZ ;  /* 0x000000ffffff79a7 */ /* 0x000fe20008100406 */
[----:B------:R-:W3:Y:S02]  /*4ee0*/  SYNCS.PHASECHK.TRANS64.TRYWAIT P2, [UR21+0x78], R9 ;  /* 0x00007809ff0075a7 */ /* 0x000ee40008041115 */
[----:B--23--:R-:W-:Y:S05]  /*4ef0*/  @!P2 BRA `(.L_x_92) ;  /* 0x0000007400f8a947 */ /* 0x00cfea0003800000 */
.L_x_175:
        /* <DEDUP_REMOVED lines=8> */
[----:B------:R-:W-:Y:S01]  /*4f80*/  @!UP0 UIADD3 UR24, UPT, UPT, UR21, 0x2200, URZ ;  /* 0x0000220015188890 */ /* 0x000fe2000fffe0ff */
[----:B------:R-:W-:Y:S01]  /*4f90*/  VOTEU.ALL UP0, P1 ;  /* 0x0000000000ff7886 */ /* 0x000fe20000800000 */
[----:B------:R-:W-:Y:S01]  /*4fa0*/  UMOV UR27, UR35 ;  /* 0x00000023001b7c82 */ /* 0x000fe20008000000 */
[----:B------:R-:W-:Y:S02]  /*4fb0*/  UMOV UR28, UR36 ;  /* 0x00000024001c7c82 */ /* 0x000fe40008000000 */
[----:B------:R-:W-:Y:S01]  /*4fc0*/  IMAD.U32 R10, RZ, RZ, UR5 ;  /* 0x00000005ff0a7e24 */ /* 0x000fe2000f8e00ff */
[----:B------:R-:W-:Y:S01]  /*4fd0*/  UPRMT UR6, UR45, 0x654, UR25 ;  /* 0x000006542d067896 */ /* 0x000fe20008000019 */
[----:B------:R-:W-:Y:S02]  /*4fe0*/  IMAD.U32 R11, RZ, RZ, UR4 ;  /* 0x00000004ff0b7e24 */ /* 0x000fe4000f8e00ff */
[----:B------:R-:W-:Y:S01]  /*4ff0*/  @!P1 IMAD.X R6, RZ, RZ, R17, P0 ;  /* 0x000000ffff069224 */ /* 0x000fe200000e0611 */
        /* <DEDUP_REMOVED lines=8> */
.L_x_177:
[----:B------:R-:W-:Y:S01]  /*5080*/  @!P1 R2UR UR5, R8 ;  /* 0x00000000080592ca */ /* 0x000fe200000e0000 */
[----:B------:R-:W-:Y:S01]  /*5090*/  VOTEU.ALL UP0, P1 ;  /* 0x0000000000ff7886 */ /* 0x000fe20000800000 */
[----:B------:R-:W-:Y:S01]  /*50a0*/  @!P1 R2UR UR4, R6 ;  /* 0x00000000060492ca */ /* 0x000fe200000e0000 */
[----:B--2---:R-:W-:Y:S01]  /*50b0*/  @!P1 IMAD.MOV.U32 R0, RZ, RZ, 0x2000 ;  /* 0x00002000ff009424 */ /* 0x004fe200078e00ff */
[----:B------:R-:W-:Y:S01]  /*50c0*/  UMOV UR8, 0x0 ;  /* 0x0000000000087882 */ /* 0x000fe20000000000 */
[----:B------:R-:W-:Y:S01]  /*50d0*/  UMOV UR9, 0x10000000 ;  /* 0x1000000000097882 */ /* 0x000fe20000000000 */
[----:B------:R-:W-:Y:S01]  /*50e0*/  @!UP0 UIADD3 UR18, UPT, UPT, UR34, 0x80, URZ ;  /* 0x0000008022128890 */ /* 0x000fe2000fffe0ff */
[----:B------:R-:W-:Y:S01]  /*50f0*/  VIADD R14, R14, 0x1 ;  /* 0x000000010e0e7836 */ /* 0x000fe20000000000 */
[----:B------:R-:W-:Y:S01]  /*5100*/  @!UP0 UIADD3 UR16, UPT, UPT, UR21, 0x4200, URZ ;  /* 0x0000420015108890 */ /* 0x000fe2000fffe0ff */
[----:B------:R-:W-:Y:S01]  /*5110*/  VOTEU.ALL UP0, P1 ;  /* 0x0000000000ff7886 */ /* 0x000fe20000800000 */
[----:B------:R-:W-:Y:S01]  /*5120*/  UMOV UR19, UR35 ;  /* 0x0000002300137c82 */ /* 0x000fe20008000000 */
[----:B------:R-:W-:Y:S02]  /*5130*/  UMOV UR20, UR36 ;  /* 0x0000002400147c82 */ /* 0x000fe40008000000 */
[----:B------:R-:W-:Y:S01]  /*5140*/  IMAD.U32 R10, RZ, RZ, UR5 ;  /* 0x00000005ff0a7e24 */ /* 0x000fe2000f8e00ff */
[----:B------:R-:W-:Y:S01]  /*5150*/  UPRMT UR6, UR45, 0x654, UR17 ;  /* 0x000006542d067896 */ /* 0x000fe20008000011 */
        /* <DEDUP_REMOVED lines=9> */
.L_x_179:
[----:B------:R-:W-:Y:S01]  /*51f0*/  @!P1 IADD3 R6, P0, PT, R16, 0x580, RZ ;  /* 0x0000058010069810 */ /* 0x000fe20007f1e0ff */
[----:B------:R-:W-:Y:S01]  /*5200*/  VOTEU.ALL UP0, P1 ;  /* 0x0000000000ff7886 */ /* 0x000fe20000800000 */
[----:B------:R-:W-:Y:S01]  /*5210*/  UMOV UR6, 0x0 ;  /* 0x0000000000067882 */ /* 0x000fe20000000000 */
[----:B------:R-:W-:Y:S01]  /*5220*/  UMOV UR7, 0x10000000 ;  /* 0x1000000000077882 */ /* 0x000fe20000000000 */
[----:B------:R-:W-:Y:S01]  /*5230*/  @!P1 R2UR UR5, R6 ;  /* 0x00000000060592ca */ /* 0x000fe200000e0000 */
[----:B--2---:R-:W-:Y:S01]  /*5240*/  @!P1 IMAD.X R0, RZ, RZ, R17, P0 ;  /* 0x000000ffff009224 */ /* 0x004fe200000e0611 */
[----:B------:R-:W-:Y:S01]  /*5250*/  @!UP0 UIADD3 UR10, UPT, UPT, UR34, 0xc0, URZ ;  /* 0x000000c0220a8890 */ /* 0x000fe2000fffe0ff */
[----:B------:R-:W-:Y:S01]  /*5260*/  R2UR UR18, R142 ;  /* 0x000000008e1272ca */ /* 0x000fe200000e0000 */
[----:B------:R-:W-:Y:S01]  /*5270*/  @!UP0 UIADD3 UR8, UPT, UPT, UR21, 0x6200, URZ ;  /* 0x0000620015088890 */ /* 0x000fe2000fffe0ff */
[----:B------:R-:W-:Y:S01]  /*5280*/  R2UR UR16, R143 ;  /* 0x000000008f1072ca */ /* 0x000fe200000e0000 */
[----:B------:R-:W-:Y:S01]  /*5290*/  @!UP0 UIADD3 UR9, UPT, UPT, UR21, 0x68, URZ ;  /* 0x0000006815098890 */ /* 0x000fe2000fffe0ff */
[----:B------:R-:W-:Y:S01]  /*52a0*/  @!P1 R2UR UR4, R0 ;  /* 0x00000000000492ca */ /* 0x000fe200000e0000 */
[----:B------:R-:W-:Y:S01]  /*52b0*/  VOTEU.ALL UP0, P1 ;  /* 0x0000000000ff7886 */ /* 0x000fe20000800000 */
[----:B------:R-:W-:Y:S01]  /*52c0*/  UMOV UR11, UR35 ;  /* 0x00000023000b7c82 */ /* 0x000fe20008000000 */
[----:B------:R-:W-:Y:S01]  /*52d0*/  UMOV UR12, UR36 ;  /* 0x00000024000c7c82 */ /* 0x000fe20008000000 */
[C---:B------:R-:W-:Y:S01]  /*52e0*/  ISETP.NE.AND P0, PT, R14.reuse, 0x2, PT ;  /* 0x000000020e00780c */ /* 0x040fe20003f05270 */
[----:B------:R-:W-:Y:S01]  /*52f0*/  UPLOP3.LUT UP3, UPT, UPT, UPT, UPT, 0x80, 0x8 ;  /* 0x000000000008789c */ /* 0x000fe20003f6f070 */
[----:B------:R-:W-:Y:S01]  /*5300*/  IMAD.U32 R8, RZ, RZ, UR5 ;  /* 0x00000005ff087e24 */ /* 0x000fe2000f8e00ff */
[----:B------:R-:W-:Y:S01]  /*5310*/  LOP3.LUT R15, R15, 0x1, RZ, 0x3c, !PT ;  /* 0x000000010f0f7812 */ /* 0x000fe200078e3cff */
[----:B------:R-:W-:Y:S01]  /*5320*/  UMOV UR36, UR29 ;  /* 0x0000001d00247c82 */ /* 0x000fe20008000000 */
[----:B------:R-:W-:Y:S01]  /*5330*/  SEL R0, RZ, 0x1, P0 ;  /* 0x00000001ff007807 */ /* 0x000fe20000000000 */
[----:B------:R-:W-:Y:S01]  /*5340*/  UIADD3 UR20, UPT, UPT, UR13, UR18, URZ ;  /* 0x000000120d147290 */ /* 0x000fe2000fffe0ff */
[----:B------:R-:W-:Y:S01]  /*5350*/  SEL R14, R14, RZ, P0 ;  /* 0x000000ff0e0e7207 */ /* 0x000fe20000000000 */
[----:B------:R-:W-:Y:S01]  /*5360*/  UIADD3 UR16, UPT, UPT, UR14, UR16, URZ ;  /* 0x000000100e107290 */ /* 0x000fe2000fffe0ff */
[----:B------:R-:W-:Y:S01]  /*5370*/  IMAD.U32 R9, RZ, RZ, UR4 ;  /* 0x00000004ff097e24 */ /* 0x000fe2000f8e00ff */
[----:B------:R-:W-:Y:S02]  /*5380*/  @!P1 R2UR UR4, R8 ;  /* 0x00000000080492ca */ /* 0x000fe400000e0000 */
[----:B------:R-:W-:Y:S02]  /*5390*/  LOP3.LUT R13, R13, R0, RZ, 0x3c, !PT ;  /* 0x000000000d0d7212 */ /* 0x000fe400078e3cff */
[----:B------:R-:W-:Y:S11]  /*53a0*/  @!P1 R2UR UR5, R9 ;  /* 0x00000000090592ca */ /* 0x000ff600000e0000 */
[----:B------:R-:W-:Y:S02]  /*53b0*/  @!UPT UIADD3 URZ, UPT, UPT, URZ, URZ, URZ ;  /* 0x000000fffffff290 */ /* 0x000fe4000fffe0ff */
[----:B------:R2:W-:Y:S01]  /*53c0*/  @!UP0 UTMALDG.3D [UR8], [UR4], desc[UR6] ;  /* 0x00000608040085b4 */ /* 0x0005e20008011000 */
[----:B------:R2:W-:Y:S01]  /*53d0*/  @!P1 SYNCS.ARRIVE.TRANS64.RED.A0TR RZ, [UR21+0x68], R7 ;  /* 0x00006807ffff99a7 */ /* 0x0005e20008300415 */
[----:B------:R-:W-:Y:S01]  /*53e0*/  SYNCS.ARRIVE.TRANS64.RED.A1T0 RZ, [UR37], RZ ;  /* 0x000000ffffff79a7 */ /* 0x000fe20008100425 */
[----:B------:R-:W-:Y:S05]  /*53f0*/  BRA.U UP1, `(.L_x_95) ;  /* 0xfffffff101647547 */ /* 0x000fea000b83ffff */
[----:B------:R-:W-:-:S04]  /*5400*/  SHF.L.U32 R3, R15, 0x1f, RZ ;  /* 0x0000001f0f037819 */ /* 0x000fc800000006ff */
[----:B------:R-:W3:Y:S02]  /*5410*/  SYNCS.PHASECHK.TRANS64.TRYWAIT P0, [UR21+0x70], R3 ;  /* 0x00007003ff0075a7 */ /* 0x000ee40008001115 */
[----:B---3--:R-:W-:Y:S05]  /*5420*/  @!P0 BRA `(.L_x_96) ;  /* 0x0000007000f48947 */ /* 0x008fea0003800000 */
.L_x_181:
[----:B------:R-:W4:Y:S02]  /*5430*/  SYNCS.PHASECHK.TRANS64.TRYWAIT P0, [UR21+0x78], R3 ;  /* 0x00007803ff0075a7 */ /* 0x000f240008001115 */
[----:B----4-:R-:W-:Y:S05]  /*5440*/  @!P0 BRA `(.L_x_97) ;  /* 0x0000007400048947 */ /* 0x010fea0003800000 */
.L_x_183:
[----:B------:R-:W4:Y:S02]  /*5450*/  SYNCS.PHASECHK.TRANS64.TRYWAIT P0, [UR21+0x80], R3 ;  /* 0x00008003ff0075a7 */ /* 0x000f240008001115 */
[----:B----4-:R-:W-:Y:S05]  /*5460*/  @!P0 BRA `(.L_x_98) ;  /* 0x0000007400148947 */ /* 0x010fea0003800000 */
.L_x_185:
[----:B---3--:R-:W-:-:S07]  /*5470*/  MOV R0, UR21 ;  /* 0x0000001500007c02 */ /* 0x008fce0008000f00 */
.L_x_99:
[----:B---3--:R-:W-:-:S04]  /*5480*/  SHF.L.U32 R3, R15, 0x1f, RZ ;  /* 0x0000001f0f037819 */ /* 0x008fc800000006ff */
[----:B------:R3:W4:Y:S03]  /*5490*/  SYNCS.PHASECHK.TRANS64.TRYWAIT P0, [R0+URZ+0x88], R3 ;  /* 0x00008803000075a7 */ /* 0x00072600080011ff */
[----:B----4-:R-:W-:Y:S05]  /*54a0*/  @!P0 NANOSLEEP.SYNCS 0x989680 ;  /* 0x009896800000895d */ /* 0x010fea0003900000 */
[----:B------:R-:W4:Y:S02]  /*54b0*/  @!P0 SYNCS.PHASECHK.TRANS64 P0, [R0+URZ+0x88], R3 ;  /* 0x00008803000085a7 */ /* 0x000f2400080010ff */
[----:B-12-4-:R-:W-:Y:S05]  /*54c0*/  @P0 EXIT ;  /* 0x000000000000094d */ /* 0x016fea0003800000 */
[----:B------:R-:W-:Y:S05]  /*54d0*/  BRA `(.L_x_99) ;  /* 0xfffffffc00e87947 */ /* 0x000fea000383ffff */
.L_x_84:
[----:B------:R-:W-:-:S06]  /*54e0*/  UISETP.GE.AND UP0, UPT, UR17, 0x4, UPT ;  /* 0x000000041100788c */ /* 0x000fcc000bf06270 */
[----:B------:R-:W-:-:S13]  /*54f0*/  PLOP3.LUT P0, PT, PT, PT, UP0, 0x80, 0x8 ;  /* 0x000000000008781c */ /* 0x000fda0003f0f008 */
[----:B------:R-:W-:Y:S05]  /*5500*/  @!P0 EXIT ;  /* 0x000000000000894d */ /* 0x000fea0003800000 */
[----:B------:R-:W-:Y:S01]  /*5510*/  BAR.SYNC.DEFER_BLOCKING 0x6, 0xa0 ;  /* 0x0182800000007b1d */ /* 0x000fe20000010000 */
[C---:B------:R-:W-:Y:S01]  /*5520*/  IMAD.U32 R69, R155.reuse, 0x10000, RZ ;  /* 0x000100009b457824 */ /* 0x040fe200078e00ff */
[C---:B------:R-:W-:Y:S01]  /*5530*/  R2P PR, R155.reuse, 0x6 ;  /* 0x000000069b007804 */ /* 0x040fe20000000000 */
[----:B------:R-:W-:Y:S01]  /*5540*/  IMAD.SHL.U32 R4, R155, 0x40, RZ ;  /* 0x000000409b047824 */ /* 0x000fe200078e00ff */
[----:B------:R-:W-:Y:S01]  /*5550*/  CS2R R146, SRZ ;  /* 0x0000000000927805 */ /* 0x000fe2000001ff00 */
[----:B------:R-:W-:Y:S01]  /*5560*/  IMAD.MOV.U32 R152, RZ, RZ, 0x20 ;  /* 0x00000020ff987424 */ /* 0x000fe200078e00ff */
[----:B------:R-:W-:Y:S02]  /*5570*/  UMOV UR44, 0x400 ;  /* 0x00000400002c7882 */ /* 0x000fe40000000000 */
[----:B------:R-:W1:Y:S01]  /*5580*/  LDC.64 R138, c[0x0][0x8b0] ;  /* 0x00022c00ff8a7b82 */ /* 0x000e620000000a00 */
[----:B------:R-:W-:Y:S01]  /*5590*/  ULEA UR44, UR45, UR44, 0x18 ;  /* 0x0000002c2d2c7291 */ /* 0x000fe2000f8ec0ff */
[----:B------:R-:W-:Y:S01]  /*55a0*/  LOP3.LUT R69, R69, 0x600000, RZ, 0xc0, !PT ;  /* 0x0060000045457812 */ /* 0x000fe200078ec0ff */
[----:B------:R-:W-:Y:S01]  /*55b0*/  IMAD.SHL.U32 R135, R155, 0x8, RZ ;  /* 0x000000089b877824 */ /* 0x000fe200078e00ff */
[----:B------:R-:W-:Y:S01]  /*55c0*/  LOP3.LUT R6, R4, 0x180, RZ, 0xc0, !PT ;  /* 0x0000018004067812 */ /* 0x000fe200078ec0ff */
[----:B------:R-:W-:Y:S01]  /*55d0*/  IMAD.MOV.U32 R153, RZ, RZ, 0x10 ;  /* 0x00000010ff997424 */ /* 0x000fe200078e00ff */
[----:B------:R-:W-:Y:S01]  /*55e0*/  SEL R152, R152, 0xffffffe0, !P2 ;  /* 0xffffffe098987807 */ /* 0x000fe20005000000 */
[----:B------:R-:W-:Y:S01]  /*55f0*/  UIADD3 UR5, UPT, UPT, UR44, 0x200, URZ ;  /* 0x000002002c057890 */ /* 0x000fe2000fffe0ff */
[----:B------:R-:W2:Y:S01]  /*5600*/  LDC.64 R136, c[0x0][0x8a8] ;  /* 0x00022a00ff887b82 */ /* 0x000ea20000000a00 */
[----:B------:R-:W-:Y:S01]  /*5610*/  UIADD3 UR4, UPT, UPT, UR44, 0x8200, URZ ;  /* 0x000082002c047890 */ /* 0x000fe2000fffe0ff */
[----:B------:R-:W-:Y:S01]  /*5620*/  LOP3.LUT R135, R6, 0x30, R135, 0xf8, !PT ;  /* 0x0000003006877812 */ /* 0x000fe200078ef887 */
[----:B------:R-:W-:Y:S01]  /*5630*/  IMAD.MOV.U32 R68, RZ, RZ, RZ ;  /* 0x000000ffff447224 */ /* 0x000fe200078e00ff */
[----:B------:R-:W-:Y:S01]  /*5640*/  SEL R153, R153, 0xfffffff0, !P1 ;  /* 0xfffffff099997807 */ /* 0x000fe20004800000 */
[----:B------:R-:W-:Y:S01]  /*5650*/  IMAD.MOV.U32 R150, RZ, RZ, RZ ;  /* 0x000000ffff967224 */ /* 0x000fe200078e00ff */
[----:B------:R-:W-:Y:S01]  /*5660*/  LOP3.LUT R135, R135, 0x1e40, R4, 0xf8, !PT ;  /* 0x00001e4087877812 */ /* 0x000fe200078ef804 */
[----:B------:R-:W-:Y:S01]  /*5670*/  IMAD.U32 R156, RZ, RZ, UR5 ;  /* 0x00000005ff9c7e24 */ /* 0x000fe2000f8e00ff */
[----:B------:R-:W-:Y:S01]  /*5680*/  LOP3.LUT R155, R155, 0x60, RZ, 0xc0, !PT ;  /* 0x000000609b9b7812 */ /* 0x000fe200078ec0ff */
[----:B------:R-:W3:Y:S01]  /*5690*/  LDS R0, [UR44+0x130] ;  /* 0x0001302cff007984 */ /* 0x000ee20008000800 */
[----:B------:R-:W-:Y:S01]  /*56a0*/  CS2R R148, SRZ ;  /* 0x0000000000947805 */ /* 0x000fe2000001ff00 */
[----:B------:R-:W-:Y:S01]  /*56b0*/  IMAD.U32 R154, RZ, RZ, UR4 ;  /* 0x00000004ff9a7e24 */ /* 0x000fe2000f8e00ff */
[----:B------:R-:W4:Y:S01]  /*56c0*/  LDCU UR58, c[0x0][0x370] ;  /* 0x00006e00ff3a77ac */ /* 0x000f220008000800 */
[----:B------:R-:W1:Y:S01]  /*56d0*/  LDCU.64 UR62, c[0x0][0x348] ;  /* 0x00006900ff3e77ac */ /* 0x000e620008000a00 */
[----:B------:R-:W1:Y:S01]  /*56e0*/  LDCU UR43, c[0x0][0xb0c] ;  /* 0x00016180ff2b77ac */ /* 0x000e620008000800 */
[----:B------:R-:W1:Y:S01]  /*56f0*/  LDCU UR39, c[0x0][0xb30] ;  /* 0x00016600ff2777ac */ /* 0x000e620008000800 */
[----:B------:R-:W1:Y:S01]  /*5700*/  LDCU.64 UR56, c[0x0][0x888] ;  /* 0x00011100ff3877ac */ /* 0x000e620008000a00 */
[----:B------:R-:W1:Y:S01]  /*5710*/  LDCU.64 UR40, c[0x0][0xb28] ;  /* 0x00016500ff2877ac */ /* 0x000e620008000a00 */
[----:B------:R-:W1:Y:S01]  /*5720*/  LDCU.64 UR60, c[0x0][0x890] ;  /* 0x00011200ff3c77ac */ /* 0x000e620008000a00 */
[----:B------:R-:W1:Y:S01]  /*5730*/  LDCU.128 UR52, c[0x0][0xb10] ;  /* 0x00016200ff3477ac */ /* 0x000e620008000c00 */
[----:B------:R-:W1:Y:S01]  /*5740*/  LDCU UR47, c[0x0][0x374] ;  /* 0x00006e80ff2f77ac */ /* 0x000e620008000800 */
[----:B---3--:R-:W-:Y:S01]  /*5750*/  IMAD.IADD R69, R0, 0x1, R69 ;  /* 0x0000000100457824 */ /* 0x008fe200078e0245 */
[----:B------:R-:W-:-:S04]  /*5760*/  SHF.R.S32.HI R0, RZ, 0x4, R152 ;  /* 0x00000004ff007819 */ /* 0x000fc80000011498 */
[----:B-12-4-:R-:W-:-:S07]  /*5770*/  LEA.HI.SX32 R151, R153, R0, 0x1c ;  /* 0x0000000099977211 */ /* 0x016fce00078fe2ff */
.L_x_141:
[C---:B------:R-:W-:Y:S02]  /*5780*/  LEA R3, R146.reuse, UR44, 0x3 ;  /* 0x0000002c92037c11 */ /* 0x040fe4000f8e18ff */
[----:B------:R-:W-:Y:S02]  /*5790*/  SHF.L.U32 R0, R149, 0x1f, RZ ;  /* 0x0000001f95007819 */ /* 0x000fe400000006ff */
[----:B------:R-:W-:Y:S02]  /*57a0*/  LEA R5, R146, UR44, 0x4 ;  /* 0x0000002c92057c11 */ /* 0x000fe4000f8e20ff */
[----:B-1----:R-:W1:Y:S02]  /*57b0*/  SYNCS.PHASECHK.TRANS64.TRYWAIT P0, [R3+URZ+0xa0], R0 ;  /* 0x0000a000030075a7 */ /* 0x002e6400080011ff */
[----:B-1----:R-:W-:Y:S05]  /*57c0*/  @!P0 BRA `(.L_x_100) ;  /* 0x0000007000548947 */ /* 0x002fea0003800000 */
.L_x_186:
        /* <DEDUP_REMOVED lines=11> */
[----:B------:R-:W-:Y:S01]  /*5880*/  PLOP3.LUT P0, PT, PT, PT, UP1, 0x80, 0x8 ;  /* 0x000000000008781c */ /* 0x000fe20003f0f018 */
[----:B------:R-:W-:Y:S11]  /*5890*/  UP2UR UR46, UPR, URZ, 0x2 ;  /* 0x00000002ff2e7883 */ /* 0x000ff60008000000 */
[----:B------:R-:W-:Y:S01]  /*58a0*/  @!UPT UIADD3 URZ, UPT, UPT, URZ, URZ, URZ ;  /* 0x000000fffffff290 */ /* 0x000fe2000fffe0ff */
[----:B-1----:R-:W-:Y:S02]  /*58b0*/  @P0 SHF.R.U32.HI R0, RZ, 0x10, R5 ;  /* 0x00000010ff000819 */ /* 0x002fe40000011605 */
        /* <DEDUP_REMOVED lines=12> */
[----:B------:R-:W2:Y:S01]  /*5980*/  LDCU UR12, c[0x0][0xb20] ;  /* 0x00016400ff0c77ac */ /* 0x000ea20008000800 */
[----:B------:R-:W-:Y:S02]  /*5990*/  UIMAD.WIDE.U32 UR4, UR47, UR55, URZ ;  /* 0x000000372f0472a5 */ /* 0x000fe4000f8e00ff */
[----:B------:R-:W-:Y:S02]  /*59a0*/  UIMAD.WIDE.U32 UR6, UR58, UR52, URZ ;  /* 0x000000343a0672a5 */ /* 0x000fe4000f8e00ff */
[----:B------:R-:W-:Y:S02]  /*59b0*/  UISETP.NE.AND UP0, UPT, UR54, 0x1, UPT ;  /* 0x000000013600788c */ /* 0x000fe4000bf05270 */
[----:B------:R-:W-:Y:S02]  /*59c0*/  UIMAD.WIDE.U32 UR8, UR37, UR55, URZ ;  /* 0x00000037250872a5 */ /* 0x000fe4000f8e00ff */
[----:B------:R-:W-:Y:S02]  /*59d0*/  UIMAD.WIDE.U32 UR10, UR38, UR52, URZ ;  /* 0x00000034260a72a5 */ /* 0x000fe4000f8e00ff */
[----:B------:R-:W-:Y:S02]  /*59e0*/  UISETP.NE.AND UP1, UPT, UR43, 0x1, UPT ;  /* 0x000000012b00788c */ /* 0x000fe4000bf25270 */
[----:B------:R-:W-:Y:S01]  /*59f0*/  UISETP.NE.AND UP2, UPT, UR42, 0x1, UPT ;  /* 0x000000012a00788c */ /* 0x000fe2000bf45270 */
[----:B------:R-:W-:Y:S02]  /*5a00*/  UMOV UR4, UR5 ;  /* 0x0000000500047c82 */ /* 0x000fe40008000000 */
[----:B--2---:R-:W-:Y:S03]  /*5a10*/  USHF.R.U32.HI UR5, URZ, UR12, UR4 ;  /* 0x0000000cff057299 */ /* 0x004fe60008011604 */
[----:B------:R-:W-:Y:S02]  /*5a20*/  UMOV UR4, UR7 ;  /* 0x0000000700047c82 */ /* 0x000fe40008000000 */
[----:B------:R-:W-:Y:S02]  /*5a30*/  USHF.R.U32.HI UR7, URZ, UR53, UR4 ;  /* 0x00000035ff077299 */ /* 0x000fe40008011604 */
[----:B------:R-:W-:Y:S02]  /*5a40*/  USEL UR4, UR47, UR5, !UP0 ;  /* 0x000000052f047287 */ /* 0x000fe4000c000000 */
[----:B------:R-:W-:Y:S01]  /*5a50*/  USEL UR7, UR58, UR7, !UP1 ;  /* 0x000000073a077287 */ /* 0x000fe2000c800000 */
[----:B------:R-:W-:Y:S01]  /*5a60*/  UMOV UR5, UR9 ;  /* 0x0000000900057c82 */ /* 0x000fe20008000000 */
[----:B------:R-:W-:Y:S02]  /*5a70*/  UIMAD.WIDE.U32 UR8, UR4, UR40, URZ ;  /* 0x00000028040872a5 */ /* 0x000fe4000f8e00ff */
[----:B------:R-:W-:Y:S03]  /*5a80*/  USHF.R.U32.HI UR6, URZ, UR12, UR5 ;  /* 0x0000000cff067299 */ /* 0x000fe60008011605 */
[----:B------:R-:W-:Y:S01]  /*5a90*/  UMOV UR5, UR11 ;  /* 0x0000000b00057c82 */ /* 0x000fe20008000000 */
[----:B------:R-:W-:Y:S02]  /*5aa0*/  UIMAD.WIDE.U32 UR10, UR7, UR40, URZ ;  /* 0x00000028070a72a5 */ /* 0x000fe4000f8e00ff */
[----:B------:R-:W-:Y:S02]  /*5ab0*/  USHF.R.U32.HI UR12, URZ, UR53, UR5 ;  /* 0x00000035ff0c7299 */ /* 0x000fe40008011605 */
[----:B------:R-:W-:Y:S01]  /*5ac0*/  USEL UR6, UR37, UR6, !UP0 ;  /* 0x0000000625067287 */ /* 0x000fe2000c000000 */
[----:B------:R-:W-:Y:S02]  /*5ad0*/  UMOV UR5, UR9 ;  /* 0x0000000900057c82 */ /* 0x000fe40008000000 */
[----:B------:R-:W-:Y:S01]  /*5ae0*/  UMOV UR10, UR11 ;  /* 0x0000000b000a7c82 */ /* 0x000fe20008000000 */
[----:B------:R-:W-:Y:S02]  /*5af0*/  @UP2 USHF.R.U32.HI UR4, URZ, UR41, UR5 ;  /* 0x00000029ff042299 */ /* 0x000fe40008011605 */
[----:B------:R-:W-:Y:S02]  /*5b00*/  @UP2 USHF.R.U32.HI UR7, URZ, UR41, UR10 ;  /* 0x00000029ff072299 */ /* 0x000fe4000801160a */
[----:B------:R-:W-:Y:S02]  /*5b10*/  UIMAD UR4, UR42, UR4, URZ ;  /* 0x000000042a0472a4 */ /* 0x000fe4000f8e02ff */
        /* <DEDUP_REMOVED lines=8> */
[----:B------:R-:W-:Y:S02]  /*5ba0*/  USEL UR11, UR6, UR4, !UP2 ;  /* 0x00000004060b7287 */ /* 0x000fe4000d000000 */
[----:B------:R-:W-:Y:S02]  /*5bb0*/  UIADD3 UR8, UPT, UPT, -UR5, URZ, URZ ;  /* 0x000000ff05087290 */ /* 0x000fe4000fffe1ff */
[----:B------:R-:W-:Y:S01]  /*5bc0*/  UIADD3 UR10, UPT, UPT, -UR11, URZ, URZ ;  /* 0x000000ff0b0a7290 */ /* 0x000fe2000fffe1ff */
[----:B------:R-:W-:Y:S01]  /*5bd0*/  @!UP0 UMOV UR4, UR9 ;  /* 0x0000000900048c82 */ /* 0x000fe20008000000 */
[----:B------:R-:W-:Y:S02]  /*5be0*/  UIADD3 UR9, UPT, UPT, -UR6, URZ, URZ ;  /* 0x000000ff06097290 */ /* 0x000fe4000fffe1ff */
[----:B------:R-:W-:Y:S02]  /*5bf0*/  @!UP0 USHF.R.U32.HI UR4, URZ, UR41, UR4 ;  /* 0x00000029ff048299 */ /* 0x000fe40008011604 */
[----:B------:R-:W-:Y:S02]  /*5c00*/  UIMAD UR10, UR42, UR10, UR6 ;  /* 0x0000000a2a0a72a4 */ /* 0x000fe4000f8e0206 */
[----:B------:R-:W-:Y:S04]  /*5c10*/  @!UP0 USEL UR4, UR5, UR4, !UP2 ;  /* 0x0000000405048287 */ /* 0x000fe8000d000000 */
[----:B------:R-:W-:Y:S02]  /*5c20*/  @!UP0 UIMAD UR10, UR7, UR10, UR4 ;  /* 0x0000000a070a82a4 */ /* 0x000fe4000f8e0204 */
[----:B------:R-:W-:Y:S02]  /*5c30*/  @!UP0 UIADD3 UR11, UPT, UPT, UR11, -UR4, URZ ;  /* 0x800000040b0b8290 */ /* 0x000fe4000fffe0ff */
[----:B------:R-:W-:Y:S02]  /*5c40*/  UIMAD UR7, UR43, UR8, UR38 ;  /* 0x000000082b0772a4 */ /* 0x000fe4000f8e0226 */
[----:B------:R-:W-:Y:S02]  /*5c50*/  @!UP0 UIMAD UR6, UR11, UR42, UR5 ;  /* 0x0000002a0b0682a4 */ /* 0x000fe4000f8e0205 */
[----:B------:R-:W-:Y:S01]  /*5c60*/  UIMAD UR4, UR54, UR9, UR37 ;  /* 0x00000009360472a4 */ /* 0x000fe2000f8e0225 */
[----:B------:R-:W-:Y:S02]  /*5c70*/  @!UP0 UMOV UR5, UR10 ;  /* 0x0000000a00058c82 */ /* 0x000fe40008000000 */
[----:B------:R-:W-:Y:S02]  /*5c80*/  UIMAD UR38, UR5, UR43, UR7 ;  /* 0x0000002b052672a4 */ /* 0x000fe4000f8e0207 */
[----:B------:R-:W-:Y:S11]  /*5c90*/  UIMAD UR37, UR6, UR54, UR4 ;  /* 0x00000036062572a4 */ /* 0x000ff6000f8e0204 */
[----:B------:R-:W-:Y:S01]  /*5ca0*/  @!UPT UIADD3 URZ, UPT, UPT, URZ, URZ, URZ ;  /* 0x000000fffffff290 */ /* 0x000fe2000fffe0ff */
.L_x_101:
[----:B------:R-:W-:Y:S01]  /*5cb0*/  UISETP.NE.AND UP0, UPT, UR39, 0x1, UPT ;  /* 0x000000012700788c */ /* 0x000fe2000bf05270 */
[----:B------:R-:W-:Y:S01]  /*5cc0*/  R2UR UR11, R156 ;  /* 0x000000009c0b72ca */ /* 0x000fe200000e0000 */
[----:B------:R-:W-:Y:S01]  /*5cd0*/  USHF.L.U32 UR50, UR16, 0x7, URZ ;  /* 0x0000000710327899 */ /* 0x000fe200080006ff */
[----:B------:R-:W-:Y:S01]  /*5ce0*/  IADD3 R146, PT, PT, R146, 0x1, RZ ;  /* 0x0000000192927810 */ /* 0x000fe20007ffe0ff */
[----:B------:R-:W-:Y:S07]  /*5cf0*/  USHF.L.U32 UR49, UR20, 0x8, URZ ;  /* 0x0000000814317899 */ /* 0x000fee00080006ff */
[----:B------:R-:W2:Y:S01]  /*5d00*/  @!UP0 LDCU.128 UR12, c[0x0][0xb10] ;  /* 0x00016200ff0c87ac */ /* 0x000ea20008000c00 */
[----:B------:R-:W3:Y:S01]  /*5d10*/  @!UP0 LDCU UR5, c[0x0][0xb0c] ;  /* 0x00016180ff0587ac */ /* 0x000ee20008000800 */
[----:B------:R-:W4:Y:S01]  /*5d20*/  @!UP0 LDCU UR10, c[0x0][0xb20] ;  /* 0x00016400ff0a87ac */ /* 0x000f220008000800 */
[----:B--2---:R-:W-:Y:S02]  /*5d30*/  UIMAD.WIDE.U32 UR8, UR38, UR12, URZ ;  /* 0x0000000c260872a5 */ /* 0x004fe4000f8e00ff */
[----:B------:R-:W-:Y:S02]  /*5d40*/  UIMAD.WIDE.U32 UR6, UR37, UR15, URZ ;  /* 0x0000000f250672a5 */ /* 0x000fe4000f8e00ff */
[----:B------:R-:W-:Y:S03]  /*5d50*/  @!UP0 UISETP.NE.AND UP1, UPT, UR14, 0x1, UPT ;  /* 0x000000010e00888c */ /* 0x000fe6000bf25270 */
[----:B------:R-:W-:Y:S01]  /*5d60*/  @!UP0 UMOV UR4, UR9 ;  /* 0x0000000900048c82 */ /* 0x000fe20008000000 */
[----:B---3--:R-:W-:Y:S02]  /*5d70*/  @!UP0 UISETP.NE.AND UP2, UPT, UR5, 0x1, UPT ;  /* 0x000000010500888c */ /* 0x008fe4000bf45270 */
[----:B------:R-:W-:Y:S01]  /*5d80*/  @!UP0 USHF.R.U32.HI UR4, URZ, UR13, UR4 ;  /* 0x0000000dff048299 */ /* 0x000fe20008011604 */
[----:B------:R-:W-:Y:S02]  /*5d90*/  @!UP0 UMOV UR6, UR7 ;  /* 0x0000000700068c82 */ /* 0x000fe40008000000 */
[----:B----4-:R-:W-:Y:S02]  /*5da0*/  @!UP0 USHF.R.U32.HI UR6, URZ, UR10, UR6 ;  /* 0x0000000aff068299 */ /* 0x010fe40008011606 */
[----:B------:R-:W-:Y:S02]  /*5db0*/  @!UP0 USEL UR7, UR38, UR4, !UP2 ;  /* 0x0000000426078287 */ /* 0x000fe4000d000000 */
[----:B------:R-:W-:Y:S04]  /*5dc0*/  @!UP0 USEL UR6, UR37, UR6, !UP1 ;  /* 0x0000000625068287 */ /* 0x000fe8000c800000 */
[----:B------:R-:W-:Y:S02]  /*5dd0*/  @!UP0 UIADD3 UR4, UPT, UPT, -UR7, UR6, URZ ;  /* 0x0000000607048290 */ /* 0x000fe4000fffe1ff */
[----:B------:R-:W-:Y:S02]  /*5de0*/  @!UP0 UIADD3 UR6, UPT, UPT, UR7, -UR6, URZ ;  /* 0x8000000607068290 */ /* 0x000fe4000fffe0ff */
[----:B------:R-:W-:Y:S02]  /*5df0*/  @!UP0 UIMAD UR38, UR4, UR5, UR38 ;  /* 0x00000005042682a4 */ /* 0x000fe4000f8e0226 */
[----:B------:R-:W-:Y:S02]  /*5e00*/  @!UP0 UIMAD UR37, UR6, UR14, UR37 ;  /* 0x0000000e062582a4 */ /* 0x000fe4000f8e0225 */
[----:B------:R-:W-:Y:S09]  /*5e10*/  ULOP3.LUT UP0, URZ, UR11, 0x1b0, URZ, 0xc0, !UPT ;  /* 0x000001b00bff7892 */ /* 0x000ff2000f80c0ff */
[----:B------:R-:W-:Y:S05]  /*5e20*/  BRA.U !UP0, `(.L_x_102) ;  /* 0x0000000108407547 */ /* 0x000fea000b800000 */
[----:B------:R-:W2:Y:S01]  /*5e30*/  LDCU.64 UR8, c[0x4][0x88] ;  /* 0x01001100ff0877ac */ /* 0x000ea20008000a00 */
[----:B------:R-:W-:Y:S01]  /*5e40*/  MOV R3, 0x0 ;  /* 0x0000000000037802 */ /* 0x000fe20000000f00 */
[----:B------:R-:W-:Y:S02]  /*5e50*/  HFMA2 R12, -RZ, RZ, 0, 5.9604644775390625e-08 ;  /* 0x00000001ff0c7431 */ /* 0x000fe400000001ff */
[----:B------:R-:W-:Y:S02]  /*5e60*/  IMAD.MOV.U32 R8, RZ, RZ, 0x70 ;  /* 0x00000070ff087424 */ /* 0x000fe400078e00ff */
[----:B------:R-:W-:Y:S01]  /*5e70*/  IMAD.MOV.U32 R13, RZ, RZ, RZ ;  /* 0x000000ffff0d7224 */ /* 0x000fe200078e00ff */
[----:B------:R-:W3:Y:S01]  /*5e80*/  LDCU.64 UR6, c[0x4][0x90] ;  /* 0x01001200ff0677ac */ /* 0x000ee20008000a00 */
[----:B------:R-:W4:Y:S01]  /*5e90*/  LDC.64 R2, c[0x4][R3] ;  /* 0x0100000003027b82 */ /* 0x000f220000000a00 */
[----:B------:R-:W1:Y:S01]  /*5ea0*/  LDCU.64 UR4, c[0x4][0x8] ;  /* 0x01000100ff0477ac */ /* 0x000e620008000a00 */
[----:B--2---:R-:W-:Y:S01]  /*5eb0*/  MOV R5, UR9 ;  /* 0x0000000900057c02 */ /* 0x004fe20008000f00 */
[----:B------:R-:W-:Y:S01]  /*5ec0*/  IMAD.U32 R4, RZ, RZ, UR8 ;  /* 0x00000008ff047e24 */ /* 0x000fe2000f8e00ff */
[----:B---3--:R-:W-:Y:S01]  /*5ed0*/  MOV R7, UR7 ;  /* 0x0000000700077c02 */ /* 0x008fe20008000f00 */
[----:B------:R-:W-:Y:S01]  /*5ee0*/  IMAD.U32 R6, RZ, RZ, UR6 ;  /* 0x00000006ff067e24 */ /* 0x000fe2000f8e00ff */
[----:B-1----:R-:W-:Y:S01]  /*5ef0*/  MOV R11, UR5 ;  /* 0x00000005000b7c02 */ /* 0x002fe20008000f00 */
[----:B------:R-:W-:Y:S02]  /*5f00*/  IMAD.U32 R10, RZ, RZ, UR4 ;  /* 0x00000004ff0a7e24 */ /* 0x000fe4000f8e00ff */
[----:B------:R-:W-:Y:S07]  /*5f10*/  LEPC R20, `(.L_x_102) ;  /* 0x000000001014794e */ /* 0x000fee0000000000 */
[----:B----45:R-:W-:Y:S05]  /*5f20*/  CALL.ABS.NOINC R2 ;  /* 0x0000000002007343 */ /* 0x030fea0003c00000 */
.L_x_102:
[----:B------:R-:W-:Y:S01]  /*5f30*/  LOP3.LUT P0, RZ, R154, 0x1b0, RZ, 0xc0, !PT ;  /* 0x000001b09aff7812 */ /* 0x000fe2000780c0ff */
[----:B------:R-:W-:Y:S11]  /*5f40*/  BSSY.RECONVERGENT B6, `(.L_x_103) ;  /* 0x0000013000067945 */ /* 0x000ff60003800200 */
[----:B------:R-:W-:Y:S01]  /*5f50*/  @!UPT UIADD3 URZ, UPT, UPT, URZ, URZ, URZ ;  /* 0x000000fffffff290 */ /* 0x000fe2000fffe0ff */
[----:B------:R-:W-:Y:S05]  /*5f60*/  @!P0 BRA `(.L_x_104) ;  /* 0x0000000000408947 */ /* 0x000fea0003800000 */
        /* <DEDUP_REMOVED lines=16> */
.L_x_104:
[----:B------:R-:W-:Y:S05]  /*6070*/  BSYNC.RECONVERGENT B6 ;  /* 0x0000000000067941 */ /* 0x000fea0003800200 */
.L_x_103:
[----:B------:R-:W-:Y:S01]  /*6080*/  R2UR UR4, R144 ;  /* 0x00000000900472ca */ /* 0x000fe200000e0000 */
[----:B------:R-:W-:Y:S01]  /*6090*/  UISETP.NE.U32.AND UP0, UPT, UR60, URZ, UPT ;  /* 0x000000ff3c00728c */ /* 0x000fe2000bf05070 */
[----:B------:R-:W-:Y:S02]  /*60a0*/  ISETP.NE.U32.AND P4, PT, R138, RZ, PT ;  /* 0x000000ff8a00720c */ /* 0x000fe40003f85070 */
[----:B------:R-:W-:Y:S01]  /*60b0*/  ISETP.NE.U32.AND P2, PT, RZ, UR56, PT ;  /* 0x00000038ff007c0c */ /* 0x000fe2000bf45070 */
[----:B------:R-:W-:Y:S01]  /*60c0*/  UISETP.NE.AND.EX UP1, UPT, UR61, URZ, UPT, UP0 ;  /* 0x000000ff3d00728c */ /* 0x000fe2000bf25300 */
[----:B------:R-:W-:Y:S01]  /*60d0*/  ISETP.NE.AND.EX P4, PT, R139, RZ, PT, P4 ;  /* 0x000000ff8b00720c */ /* 0x000fe20003f85340 */
[----:B------:R-:W-:Y:S01]  /*60e0*/  UPLOP3.LUT UP0, UPT, UPT, UPT, UPT, 0x40, 0x4 ;  /* 0x000000000004789c */ /* 0x000fe20003f0e870 */
[----:B------:R-:W-:Y:S05]  /*60f0*/  ISETP.NE.AND.EX P2, PT, RZ, UR57, PT, P2 ;  /* 0x00000039ff007c0c */ /* 0x000fea000bf45320 */
[----:B------:R-:W-:Y:S06]  /*6100*/  UISETP.NE.AND UP2, UPT, UR4, URZ, UPT ;  /* 0x000000ff0400728c */ /* 0x000fec000bf45270 */
[----:B------:R-:W-:Y:S05]  /*6110*/  PLOP3.LUT P1, PT, PT, PT, UP2, 0x80, 0x8 ;  /* 0x000000000008781c */ /* 0x000fea0003f2f028 */
[----:B------:R-:W-:Y:S06]  /*6120*/  @UP2 UPLOP3.LUT UP0, UPT, UPT, UPT, UP1, 0x80, 0x8 ;  /* 0x000000000008289c */ /* 0x000fec0003f0f010 */
[----:B------:R-:W-:Y:S01]  /*6130*/  PLOP3.LUT P0, PT, PT, PT, UP0, 0x80, 0x8 ;  /* 0x000000000008781c */ /* 0x000fe20003f0f008 */
[----:B------:R-:W-:Y:S01]  /*6140*/  @!UPT UIADD3 URZ, UPT, UPT, URZ, URZ, URZ ;  /* 0x000000fffffff290 */ /* 0x000fe2000fffe0ff */
[----:B------:R-:W-:Y:S11]  /*6150*/  BRA.U !UP1, `(.L_x_105) ;  /* 0x00000001093c7547 */ /* 0x000ff6000b800000 */
[----:B------:R-:W-:Y:S01]  /*6160*/  UISETP.NE.U32.AND UP0, UPT, UR56, URZ, UPT ;  /* 0x000000ff3800728c */ /* 0x000fe2000bf05070 */
[----:B-1----:R-:W-:Y:S01]  /*6170*/  HFMA2 R0, -RZ, RZ, 0, 5.9604644775390625e-08 ;  /* 0x00000001ff007431 */ /* 0x002fe200000001ff */
[----:B------:R-:W1:Y:S01]  /*6180*/  LDCU.64 UR8, c[0x0][0x358] ;  /* 0x00006b00ff0877ac */ /* 0x000e620008000a00 */
[----:B------:R-:W-:Y:S01]  /*6190*/  IMAD.MOV.U32 R140, RZ, RZ, 0x1 ;  /* 0x00000001ff8c7424 */ /* 0x000fe200078e00ff */
[----:B------:R-:W-:Y:S06]  /*61a0*/  UISETP.NE.AND.EX UP0, UPT, UR57, URZ, UPT, UP0 ;  /* 0x000000ff3900728c */ /* 0x000fec000bf05300 */
[----:B------:R-:W-:Y:S05]  /*61b0*/  PLOP3.LUT P3, PT, PT, PT, UP0, 0x80, 0x8 ;  /* 0x000000000008781c */ /* 0x000fea0003f6f008 */
[----:B------:R-:W2:Y:S01]  /*61c0*/  @UP0 LDCU.64 UR4, c[0x0][0x888] ;  /* 0x00011100ff0407ac */ /* 0x000ea20008000a00 */
[----:B------:R-:W-:Y:S07]  /*61d0*/  @UP0 UIMAD UR6, UR36, UR60, URZ ;  /* 0x0000003c240602a4 */ /* 0x000fee000f8e02ff */
[----:B------:R-:W-:Y:S01]  /*61e0*/  @!P3 PRMT R140, R0, 0x7610, R140 ;  /* 0x00007610008cb816 */ /* 0x000fe2000000008c */
[----:B--2---:R-:W-:Y:S06]  /*61f0*/  @UP0 UIMAD.WIDE UR4, UR6, 0x4, UR4 ;  /* 0x00000004060408a5 */ /* 0x004fec000f8e0204 */
[----:B------:R-:W-:Y:S01]  /*6200*/  IMAD.U32 R2, RZ, RZ, UR4 ;  /* 0x00000004ff027e24 */ /* 0x000fe2000f8e00ff */
[----:B------:R-:W-:Y:S04]  /*6210*/  MOV R3, UR5 ;  /* 0x0000000500037c02 */ /* 0x000fe80008000f00 */
[----:B------:R-:W2:Y:S01]  /*6220*/  @!UP0 LDCU UR4, c[0x0][0x880] ;  /* 0x00011000ff0487ac */ /* 0x000ea20008000800 */
[----:B-1---5:R3:W5:Y:S02]  /*6230*/  @P3 LDG.E R72, desc[UR8][R2.64] ;  /* 0x0000000802483981 */ /* 0x022764000c1e1900 */
[----:B--23--:R-:W-:Y:S02]  /*6240*/  @!P3 IMAD.U32 R72, RZ, RZ, UR4 ;  /* 0x00000004ff48be24 */ /* 0x00cfe4000f8e00ff */
.L_x_105:
[----:B------:R-:W-:Y:S05]  /*6250*/  @!P4 BRA `(.L_x_106) ;  /* 0x000000000024c947 */ /* 0x000fea0003800000 */
[----:B------:R-:W-:Y:S01]  /*6260*/  ISETP.NE.U32.AND P3, PT, R136, RZ, PT ;  /* 0x000000ff8800720c */ /* 0x000fe20003f65070 */
[----:B------:R-:W2:Y:S03]  /*6270*/  LDCU.64 UR4, c[0x0][0x358] ;  /* 0x00006b00ff0477ac */ /* 0x000ea60008000a00 */
[----:B------:R-:W-:Y:S11]  /*6280*/  ISETP.NE.AND.EX P3, PT, R137, RZ, PT, P3 ;  /* 0x000000ff8900720c */ /* 0x000ff60003f65330 */
[----:B------:R-:W-:Y:S02]  /*6290*/  @!UPT UIADD3 URZ, UPT, UPT, URZ, URZ, URZ ;  /* 0x000000fffffff290 */ /* 0x000fe4000fffe0ff */
[----:B------:R-:W3:Y:S01]  /*62a0*/  @P3 LDC.64 R2, c[0x0][0x8a8] ;  /* 0x00022a00ff023b82 */ /* 0x000ee20000000a00 */
[----:B-1----:R-:W-:Y:S04]  /*62b0*/  @P3 IMAD R0, R138, UR36, RZ ;  /* 0x000000248a003c24 */ /* 0x002fe8000f8e02ff */
[----:B---3--:R-:W-:Y:S05]  /*62c0*/  @P3 IMAD.WIDE R2, R0, 0x4, R2 ;  /* 0x0000000400023825 */ /* 0x008fea00078e0202 */
[----:B--2--5:R2:W5:Y:S02]  /*62d0*/  @P3 LDG.E R70, desc[UR4][R2.64] ;  /* 0x0000000402463981 */ /* 0x024564000c1e1900 */
[----:B--2---:R-:W3:Y:S02]  /*62e0*/  @!P3 LDC R70, c[0x0][0x8a0] ;  /* 0x00022800ff46bb82 */ /* 0x004ee40000000800 */
.L_x_106:
[----:B-----5:R-:W-:Y:S01]  /*62f0*/  ISETP.NE.AND P4, PT, R72, RZ, PT ;  /* 0x000000ff4800720c */ /* 0x020fe20003f85270 */
[----:B------:R-:W-:Y:S01]  /*6300*/  BSSY B1, `(.L_x_107) ;  /* 0x0000048000017945 */ /* 0x000fe20003800000 */
[----:B------:R-:W-:Y:S01]  /*6310*/  SEL R5, RZ, 0xffffffff, P2 ;  /* 0xffffffffff057807 */ /* 0x000fe20001000000 */
[----:B------:R-:W-:Y:S01]  /*6320*/  IMAD.MOV.U32 R78, RZ, RZ, 0x1 ;  /* 0x00000001ff4e7424 */ /* 0x000fe200078e00ff */
[----:B------:R-:W-:Y:S01]  /*6330*/  LOP3.LUT P3, RZ, R140, 0xff, RZ, 0xc0, !PT ;  /* 0x000000ff8cff7812 */ /* 0x000fe2000786c0ff */
[----:B------:R-:W-:Y:S01]  /*6340*/  IMAD R71, R68, 0x100, R69 ;  /* 0x0000010044477824 */ /* 0x000fe200078e0245 */
[----:B-1----:R-:W-:Y:S02]  /*6350*/  @P1 SEL R0, RZ, 0xffffffff, P4 ;  /* 0xffffffffff001807 */ /* 0x002fe40002000000 */
[----:B------:R-:W-:Y:S02]  /*6360*/  CS2R R98, SRZ ;  /* 0x0000000000627805 */ /* 0x000fe4000001ff00 */
[----:B------:R-:W-:Y:S02]  /*6370*/  LEA R3, R148, UR44, 0x3 ;  /* 0x0000002c94037c11 */ /* 0x000fe4000f8e18ff */
[----:B------:R-:W-:Y:S02]  /*6380*/  CS2R R96, SRZ ;  /* 0x0000000000607805 */ /* 0x000fe4000001ff00 */
[----:B------:R-:W-:Y:S02]  /*6390*/  @P0 SEL R0, R5, R0, !P3 ;  /* 0x0000000005000207 */ /* 0x000fe40005800000 */
[----:B------:R-:W-:Y:S02]  /*63a0*/  CS2R R94, SRZ ;  /* 0x00000000005e7805 */ /* 0x000fe4000001ff00 */
[----:B------:R-:W-:Y:S02]  /*63b0*/  LEA R145, R68, UR44, 0x3 ;  /* 0x0000002c44917c11 */ /* 0x000fe4000f8e18ff */
[----:B------:R-:W-:Y:S02]  /*63c0*/  CS2R R92, SRZ ;  /* 0x00000000005c7805 */ /* 0x000fe4000001ff00 */
[----:B------:R-:W-:Y:S02]  /*63d0*/  @P1 LOP3.LUT R0, R0, 0x1, RZ, 0xc0, !PT ;  /* 0x0000000100001812 */ /* 0x000fe400078ec0ff */
[----:B------:R-:W-:Y:S02]  /*63e0*/  CS2R R86, SRZ ;  /* 0x0000000000567805 */ /* 0x000fe4000001ff00 */
[----:B------:R-:W-:Y:S02]  /*63f0*/  SHF.L.U32 R2, R150, 0x1f, RZ ;  /* 0x0000001f96027819 */ /* 0x000fe400000006ff */
[----:B------:R-:W-:Y:S02]  /*6400*/  CS2R R84, SRZ ;  /* 0x0000000000547805 */ /* 0x000fe4000001ff00 */
[----:B------:R-:W-:Y:S02]  /*6410*/  ISETP.NE.U32.OR P6, PT, R0, 0x1, !P1 ;  /* 0x000000010000780c */ /* 0x000fe40004fc5470 */
[----:B------:R-:W-:Y:S02]  /*6420*/  CS2R R82, SRZ ;  /* 0x0000000000527805 */ /* 0x000fe4000001ff00 */
[----:B------:R-:W-:Y:S02]  /*6430*/  PLOP3.LUT P2, PT, PT, PT, UP1, 0x80, 0x8 ;  /* 0x000000000008781c */ /* 0x000fe40003f4f018 */
[----:B------:R-:W-:Y:S02]  /*6440*/  CS2R R80, SRZ ;  /* 0x0000000000507805 */ /* 0x000fe4000001ff00 */
[----:B------:R-:W-:Y:S02]  /*6450*/  SEL R0, RZ, 0xffffffff, P4 ;  /* 0xffffffffff007807 */ /* 0x000fe40002000000 */
[----:B------:R-:W-:Y:S03]  /*6460*/  P2R R106, PR, RZ, 0x40 ;  /* 0x00000040ff6a7803 */ /* 0x000fe60000000000 */
[----:B------:R-:W-:Y:S04]  /*6470*/  @P6 SHF.L.U32 R4, R147, 0x1f, RZ ;  /* 0x0000001f93046819 */ /* 0x000fe800000006ff */
[----:B------:R-:W-:Y:S01]  /*6480*/  @P2 SEL R0, R5, R0, !P3 ;  /* 0x0000000005002207 */ /* 0x000fe20005800000 */
[----:B------:R-:W1:Y:S03]  /*6490*/  @P6 SYNCS.PHASECHK.TRANS64.TRYWAIT P1, [R3+URZ+0x50], R4 ;  /* 0x00005004030065a7 */ /* 0x000e6600080211ff */
[----:B------:R-:W-:Y:S04]  /*64a0*/  LOP3.LUT R0, R0, 0x1, RZ, 0xc0, !PT ;  /* 0x0000000100007812 */ /* 0x000fe800078ec0ff */
[----:B------:R-:W-:Y:S04]  /*64b0*/  ISETP.NE.U32.AND P5, PT, R0, 0x1, PT ;  /* 0x000000010000780c */ /* 0x000fe80003fa5070 */
[----:B------:R-:W-:Y:S01]  /*64c0*/  P2R R79, PR, RZ, 0x20 ;  /* 0x00000020ff4f7803 */ /* 0x000fe20000000000 */
[----:B------:R2:W4:Y:S01]  /*64d0*/  SYNCS.PHASECHK.TRANS64.TRYWAIT P0, [R145+URZ+0xc0], R2 ;  /* 0x0000c002910075a7 */ /* 0x00052200080011ff */
[----:B-1----:R-:W-:Y:S01]  /*64e0*/  @P6 SEL R78, RZ, 0x1, !P1 ;  /* 0x00000001ff4e6807 */ /* 0x002fe20004800000 */
[----:B--2---:R-:W-:Y:S06]  /*64f0*/  @!P6 BRA `(.L_x_108) ;  /* 0x0000000000a0e947 */ /* 0x004fec0003800000 */
[----:B------:R-:W-:Y:S01]  /*6500*/  @P5 IMAD R7, R148, 0x2000, R135 ;  /* 0x0000200094075824 */ /* 0x000fe200078e0287 */
[----:B------:R-:W-:Y:S01]  /*6510*/  ISETP.NE.AND P1, PT, R78, RZ, PT ;  /* 0x000000ff4e00720c */ /* 0x000fe20003f25270 */
[----:B------:R-:W-:Y:S01]  /*6520*/  BSSY B0, `(.L_x_109) ;  /* 0x0000011000007945 */ /* 0x000fe20003800000 */
[----:B------:R-:W-:Y:S01]  /*6530*/  CS2R R82, SRZ ;  /* 0x0000000000527805 */ /* 0x000fe2000001ff00 */
[----:B------:R-:W-:Y:S01]  /*6540*/  @P5 VIADD R4, R7, UR44 ;  /* 0x0000002c07045c36 */ /* 0x000fe20008000000 */
[----:B------:R-:W-:Y:S02]  /*6550*/  CS2R R80, SRZ ;  /* 0x0000000000507805 */ /* 0x000fe4000001ff00 */
[----:B------:R-:W-:Y:S02]  /*6560*/  CS2R R86, SRZ ;  /* 0x0000000000567805 */ /* 0x000fe4000001ff00 */
[----:B------:R-:W-:Y:S01]  /*6570*/  CS2R R84, SRZ ;  /* 0x0000000000547805 */ /* 0x000fe2000001ff00 */
[--C-:B------:R-:W-:Y:S01]  /*6580*/  @P5 IMAD.IADD R6, R153, 0x1, R4.reuse ;  /* 0x0000000199065824 */ /* 0x100fe200078e0204 */
[----:B------:R-:W-:Y:S01]  /*6590*/  CS2R R94, SRZ ;  /* 0x00000000005e7805 */ /* 0x000fe2000001ff00 */
[--C-:B------:R-:W-:Y:S01]  /*65a0*/  @P5 IMAD.IADD R5, R152, 0x1, R4.reuse ;  /* 0x0000000198055824 */ /* 0x100fe200078e0204 */
[----:B------:R-:W-:Y:S01]  /*65b0*/  CS2R R92, SRZ ;  /* 0x00000000005c7805 */ /* 0x000fe2000001ff00 */
[----:B------:R-:W-:Y:S01]  /*65c0*/  @P5 IMAD R4, R151, 0x10, R4 ;  /* 0x0000001097045824 */ /* 0x000fe200078e0204 */
[----:B------:R-:W-:Y:S02]  /*65d0*/  CS2R R98, SRZ ;  /* 0x0000000000627805 */ /* 0x000fe4000001ff00 */
[----:B------:R-:W-:Y:S01]  /*65e0*/  CS2R R96, SRZ ;  /* 0x0000000000607805 */ /* 0x000fe2000001ff00 */
[----:B------:R-:W-:Y:S06]  /*65f0*/  @P1 BRA `(.L_x_110) ;  /* 0x00000000000c1947 */ /* 0x000fec0003800000 */
[----:B------:R-:W-:Y:S04]  /*6600*/  SHF.L.U32 R0, R147, 0x1f, RZ ;  /* 0x0000001f93007819 */ /* 0x000fe800000006ff */
[----:B------:R-:W1:Y:S02]  /*6610*/  SYNCS.PHASECHK.TRANS64.TRYWAIT P1, [R3+URZ+0x50], R0 ;  /* 0x00005000030075a7 */ /* 0x000e6400080211ff */
[----:B-1----:R-:W-:Y:S05]  /*6620*/  @!P1 BRA `(.L_x_111) ;  /* 0x0000006000d09947 */ /* 0x002fea0003800000 */
.L_x_110:
[----:B------:R-:W-:Y:S05]  /*6630*/  BSYNC B0 ;  /* 0x0000000000007941 */ /* 0x000fea0003800000 */
.L_x_109:
[----:B------:R-:W-:Y:S01]  /*6640*/  ISETP.NE.AND P1, PT, R79, RZ, PT ;  /* 0x000000ff4f00720c */ /* 0x000fe20003f25270 */
[----:B-1----:R-:W-:Y:S02]  /*6650*/  VIADD R3, R3, 0x70 ;  /* 0x0000007003037836 */ /* 0x002fe40000000000 */
[----:B------:R-:W-:Y:S02]  /*6660*/  IMAD.U32 R0, RZ, RZ, UR45 ;  /* 0x0000002dff007e24 */ /* 0x000fe4000f8e00ff */
[----:B------:R-:W-:Y:S03]  /*6670*/  VIADD R148, R148, 0x1 ;  /* 0x0000000194947836 */ /* 0x000fe60000000000 */
[----:B------:R-:W-:Y:S05]  /*6680*/  PRMT R0, R0, 0x654, R3 ;  /* 0x0000065400007816 */ /* 0x000fea0000000003 */
[----:B------:R1:W2:Y:S04]  /*6690*/  @P1 LDS.128 R80, [R7+UR44+0x200] ;  /* 0x0002002c07501984 */ /* 0x0002a80008000c00 */
[----:B------:R1:W1:Y:S04]  /*66a0*/  @P1 LDS.128 R84, [R6+0x200] ;  /* 0x0002000006541984 */ /* 0x0002680000000c00 */
[----:B------:R1:W1:Y:S04]  /*66b0*/  @P1 LDS.128 R92, [R5+0x200] ;  /* 0x00020000055c1984 */ /* 0x0002680000000c00 */
[----:B------:R1:W1:Y:S01]  /*66c0*/  @P1 LDS.128 R96, [R4+0x200] ;  /* 0x0002000004601984 */ /* 0x0002620000000c00 */
[C---:B------:R-:W-:Y:S01]  /*66d0*/  ISETP.NE.AND P1, PT, R148.reuse, 0x4, PT ;  /* 0x000000049400780c */ /* 0x040fe20003f25270 */
[----:B------:R-:W-:Y:S01]  /*66e0*/  @!PT LDS RZ, [RZ] ;  /* 0x00000000fffff984 */ /* 0x000fe20000000800 */
[----:B------:R-:W-:Y:S01]  /*66f0*/  @!PT LDS RZ, [RZ] ;  /* 0x00000000fffff984 */ /* 0x000fe20000000800 */
[----:B------:R-:W-:Y:S01]  /*6700*/  @!PT LDS RZ, [RZ] ;  /* 0x00000000fffff984 */ /* 0x000fe20000000800 */
[----:B------:R-:W-:Y:S01]  /*6710*/  @!PT LDS RZ, [RZ] ;  /* 0x00000000fffff984 */ /* 0x000fe20000000800 */
[----:B------:R5:W-:Y:S06]  /*6720*/  MEMBAR.ALL.CTA ;  /* 0x0000000000007992 */ /* 0x000bec0000008000 */
[----:B-----5:R-:W5:Y:S01]  /*6730*/  FENCE.VIEW.ASYNC.S ;  /* 0x00000000000073c6 */ /* 0x020f620000000000 */
[----:B------:R-:W-:Y:S01]  /*6740*/  SEL R148, R148, RZ, P1 ;  /* 0x000000ff94947207 */ /* 0x000fe20000800000 */
[----:B-----5:R5:W-:Y:S02]  /*6750*/  SYNCS.ARRIVE.TRANS64.RED.A1T0 RZ, [R0+URZ], RZ ;  /* 0x000000ff00ff79a7 */ /* 0x020be400081004ff */
[----:B-----5:R-:W-:Y:S04]  /*6760*/  SEL R0, RZ, 0x1, P1 ;  /* 0x00000001ff007807 */ /* 0x020fe80000800000 */
[----:B--2---:R-:W-:Y:S02]  /*6770*/  LOP3.LUT R147, R147, R0, RZ, 0x3c, !PT ;  /* 0x0000000093937212 */ /* 0x004fe400078e3cff */
.L_x_108:
[----:B------:R-:W-:Y:S05]  /*6780*/  BSYNC B1 ;  /* 0x0000000000017941 */ /* 0x000fea0003800000 */
.L_x_107:
[----:B------:R-:W-:Y:S04]  /*6790*/  SHF.R.U32.HI R0, RZ, 0x15, R71 ;  /* 0x00000015ff007819 */ /* 0x000fe80000011647 */
[----:B------:R-:W-:Y:S01]  /*67a0*/  LOP3.LUT P1, RZ, R0, 0x3, R141, 0x48, !PT ;  /* 0x0000000300ff7812 */ /* 0x000fe2000782488d */
[----:B------:R-:W-:Y:S01]  /*67b0*/  @!UPT UIADD3 URZ, UPT, UPT, URZ, URZ, URZ ;  /* 0x000000fffffff290 */ /* 0x000fe2000fffe0ff */
[----:B----4-:R-:W-:Y:S11]  /*67c0*/  @P0 BRA `(.L_x_112) ;  /* 0x0000000000080947 */ /* 0x010ff60003800000 */
[----:B------:R-:W2:Y:S02]  /*67d0*/  SYNCS.PHASECHK.TRANS64.TRYWAIT P0, [R145+URZ+0xc0], R2 ;  /* 0x0000c002910075a7 */ /* 0x000ea400080011ff */
[----:B--2---:R-:W-:Y:S05]  /*67e0*/  @!P0 BRA `(.L_x_113) ;  /* 0x0000006000748947 */ /* 0x004fea0003800000 */
.L_x_112:
[----:B------:R-:W-:Y:S05]  /*67f0*/  @!P1 BRA `(.L_x_114) ;  /* 0x0000000000409947 */ /* 0x000fea0003800000 */
[----:B------:R-:W1:Y:S01]  /*6800*/  LDCU.64 UR8, c[0x4][0x78] ;  /* 0x01000f00ff0877ac */ /* 0x000e620008000a00 */
[----:B------:R-:W-:Y:S01]  /*6810*/  MOV R3, 0x0 ;  /* 0x0000000000037802 */ /* 0x000fe20000000f00 */
[----:B------:R-:W-:Y:S02]  /*6820*/  HFMA2 R12, -RZ, RZ, 0, 5.9604644775390625e-08 ;  /* 0x00000001ff0c7431 */ /* 0x000fe400000001ff */
[----:B------:R-:W-:Y:S02]  /*6830*/  IMAD.MOV.U32 R8, RZ, RZ, 0x192 ;  /* 0x00000192ff087424 */ /* 0x000fe400078e00ff */
[----:B------:R-:W-:Y:S01]  /*6840*/  IMAD.MOV.U32 R13, RZ, RZ, RZ ;  /* 0x000000ffff0d7224 */ /* 0x000fe200078e00ff */
[----:B------:R-:W4:Y:S01]  /*6850*/  LDCU.64 UR6, c[0x4][0x80] ;  /* 0x01001000ff0677ac */ /* 0x000f220008000a00 */
[----:B--2---:R-:W2:Y:S01]  /*6860*/  LDC.64 R2, c[0x4][R3] ;  /* 0x0100000003027b82 */ /* 0x004ea20000000a00 */
[----:B------:R-:W5:Y:S01]  /*6870*/  LDCU.64 UR4, c[0x4][0x18] ;  /* 0x01000300ff0477ac */ /* 0x000f620008000a00 */
[----:B-1----:R-:W-:Y:S01]  /*6880*/  MOV R5, UR9 ;  /* 0x0000000900057c02 */ /* 0x002fe20008000f00 */
[----:B------:R-:W-:Y:S01]  /*6890*/  IMAD.U32 R4, RZ, RZ, UR8 ;  /* 0x00000008ff047e24 */ /* 0x000fe2000f8e00ff */
[----:B----4-:R-:W-:Y:S01]  /*68a0*/  MOV R7, UR7 ;  /* 0x0000000700077c02 */ /* 0x010fe20008000f00 */
[----:B------:R-:W-:Y:S01]  /*68b0*/  IMAD.U32 R6, RZ, RZ, UR6 ;  /* 0x00000006ff067e24 */ /* 0x000fe2000f8e00ff */
[----:B-----5:R-:W-:Y:S01]  /*68c0*/  MOV R11, UR5 ;  /* 0x00000005000b7c02 */ /* 0x020fe20008000f00 */
[----:B------:R-:W-:Y:S02]  /*68d0*/  IMAD.U32 R10, RZ, RZ, UR4 ;  /* 0x00000004ff0a7e24 */ /* 0x000fe4000f8e00ff */
[----:B------:R-:W-:Y:S07]  /*68e0*/  LEPC R20, `(.L_x_114) ;  /* 0x000000001014794e */ /* 0x000fee0000000000 */
[----:B--23--:R-:W-:Y:S05]  /*68f0*/  CALL.ABS.NOINC R2 ;  /* 0x0000000002007343 */ /* 0x00cfea0003c00000 */
.L_x_114:
[----:B------:R-:W-:Y:S01]  /*6900*/  SHF.L.U32 R75, R80, 0x10, RZ ;  /* 0x00000010504b7819 */ /* 0x000fe200000006ff */
[----:B------:R-:W-:Y:S05]  /*6910*/  WARPSYNC.ALL ;  /* 0x0000000000007948 */ /* 0x000fea0003800000 */
[----:B------:R-:W-:Y:S01]  /*6920*/  R2UR UR4, R71 ;  /* 0x00000000470472ca */ /* 0x000fe200000e0000 */
[----:B------:R-:W-:Y:S01]  /*6930*/  BSSY.RECONVERGENT B0, `(.L_x_115) ;  /* 0x0000121000007945 */ /* 0x000fe20003800200 */
[----:B------:R-:W-:Y:S02]  /*6940*/  IADD3 R105, PT, PT, R135, UR44, RZ ;  /* 0x0000002c87697c10 */ /* 0x000fe4000fffe0ff */
[----:B------:R-:W-:Y:S02]  /*6950*/  SHF.L.U32 R104, R151, 0x4, RZ ;  /* 0x0000000497687819 */ /* 0x000fe400000006ff */
[-C--:B------:R-:W-:Y:S02]  /*6960*/  IADD3 R159, PT, PT, R153, R105.reuse, RZ ;  /* 0x00000069999f7210 */ /* 0x080fe40007ffe0ff */
[----:B------:R-:W-:Y:S02]  /*6970*/  IADD3 R158, PT, PT, R152, R105, RZ ;  /* 0x00000069989e7210 */ /* 0x000fe40007ffe0ff */
[----:B------:R-:W-:Y:S02]  /*6980*/  IADD3 R157, PT, PT, R105, R104, RZ ;  /* 0x00000068699d7210 */ /* 0x000fe40007ffe0ff */
[C---:B------:R-:W-:Y:S01]  /*6990*/  PRMT R73, R80.reuse, 0x8880, RZ ;  /* 0x0000888050497816 */ /* 0x040fe200000000ff */
[----:B-1----:R-:W3:Y:S01]  /*69a0*/  LDTM.x64 R4, tmem[UR4] ;  /* 0x00000004000479ee */ /* 0x002ee20008340000 */
[----:B------:R-:W-:Y:S02]  /*69b0*/  SHF.R.S32.HI R75, RZ, 0x18, R75 ;  /* 0x00000018ff4b7819 */ /* 0x000fe4000001144b */
[----:B------:R-:W-:Y:S02]  /*69c0*/  SHF.R.S32.HI R76, RZ, 0x18, R81 ;  /* 0x00000018ff4c7819 */ /* 0x000fe40000011451 */
[----:B------:R-:W-:Y:S02]  /*69d0*/  SHF.L.U32 R74, R80, 0x8, RZ ;  /* 0x00000008504a7819 */ /* 0x000fe400000006ff */
[----:B------:R-:W-:Y:S02]  /*69e0*/  SHF.L.U32 R77, R81, 0x8, RZ ;  /* 0x00000008514d7819 */ /* 0x000fe400000006ff */
[----:B------:R-:W-:Y:S02]  /*69f0*/  SHF.R.S32.HI R74, RZ, 0x18, R74 ;  /* 0x00000018ff4a7819 */ /* 0x000fe4000001144a */
[----:B------:R-:W-:Y:S02]  /*6a00*/  SHF.R.S32.HI R77, RZ, 0x18, R77 ;  /* 0x00000018ff4d7819 */ /* 0x000fe4000001144d */
[----:B------:R-:W-:Y:S02]  /*6a10*/  ISETP.NE.AND P0, PT, R155, RZ, PT ;  /* 0x000000ff9b00720c */ /* 0x000fe40003f05270 */
[----:B------:R-:W-:Y:S02]  /*6a20*/  ISETP.NE.AND P6, PT, R106, RZ, PT ;  /* 0x000000ff6a00720c */ /* 0x000fe40003fc5270 */
[----:B------:R-:W-:Y:S01]  /*6a30*/  LEA R107, R148, UR44, 0x3 ;  /* 0x0000002c946b7c11 */ /* 0x000fe2000f8e18ff */
[C---:B---3--:R-:W-:Y:S02]  /*6a40*/  IMAD R0, R70.reuse, R4, RZ ;  /* 0x0000000446007224 */ /* 0x048fe400078e02ff */
[C---:B--2---:R-:W-:Y:S02]  /*6a50*/  IMAD R2, R70.reuse, R5, RZ ;  /* 0x0000000546027224 */ /* 0x044fe400078e02ff */
[----:B------:R-:W-:Y:S06]  /*6a60*/  IMAD R3, R70, R6, RZ ;  /* 0x0000000646037224 */ /* 0x000fec00078e02ff */
[----:B------:R-:W-:Y:S01]  /*6a70*/  @P6 SHF.L.U32 R116, R147, 0x1f, RZ ;  /* 0x0000001f93746819 */ /* 0x000fe200000006ff */
[-C--:B------:R-:W-:Y:S01]  /*6a80*/  IMAD R0, R73, R72.reuse, R0 ;  /* 0x0000004849007224 */ /* 0x080fe200078e0200 */
[----:B------:R-:W-:Y:S01]  /*6a90*/  SHF.R.S32.HI R73, RZ, 0x18, R80 ;  /* 0x00000018ff497819 */ /* 0x000fe20000011450 */
[-C--:B------:R-:W-:Y:S01]  /*6aa0*/  IMAD R2, R75, R72.reuse, R2 ;  /* 0x000000484b027224 */ /* 0x080fe200078e0202 */
[C---:B------:R-:W-:Y:S01]  /*6ab0*/  PRMT R75, R81.reuse, 0x8880, RZ ;  /* 0x00008880514b7816 */ /* 0x040fe200000000ff */
[----:B------:R-:W-:Y:S01]  /*6ac0*/  IMAD R3, R74, R72, R3 ;  /* 0x000000484a037224 */ /* 0x000fe200078e0203 */
[----:B------:R-:W-:Y:S01]  /*6ad0*/  SHF.L.U32 R74, R81, 0x10, RZ ;  /* 0x00000010514a7819 */ /* 0x000fe200000006ff */
[C---:B------:R-:W-:Y:S02]  /*6ae0*/  IMAD R7, R70.reuse, R7, RZ ;  /* 0x0000000746077224 */ /* 0x040fe400078e02ff */
[C---:B------:R-:W-:Y:S01]  /*6af0*/  IMAD R4, R70.reuse, R8, RZ ;  /* 0x0000000846047224 */ /* 0x040fe200078e02ff */
[----:B------:R-:W-:Y:S01]  /*6b00*/  SHF.R.S32.HI R74, RZ, 0x18, R74 ;  /* 0x00000018ff4a7819 */ /* 0x000fe2000001144a */
[----:B------:R-:W-:Y:S02]  /*6b10*/  IMAD R5, R70, R9, RZ ;  /* 0x0000000946057224 */ /* 0x000fe400078e02ff */
[-C--:B------:R-:W-:Y:S01]  /*6b20*/  IMAD R7, R73, R72.reuse, R7 ;  /* 0x0000004849077224 */ /* 0x080fe200078e0207 */
[C---:B------:R-:W-:Y:S01]  /*6b30*/  PRMT R73, R82.reuse, 0x8880, RZ ;  /* 0x0000888052497816 */ /* 0x040fe200000000ff */
[----:B------:R-:W-:Y:S01]  /*6b40*/  IMAD R4, R75, R72, R4 ;  /* 0x000000484b047224 */ /* 0x000fe200078e0204 */
[----:B------:R-:W-:Y:S01]  /*6b50*/  SHF.L.U32 R75, R82, 0x8, RZ ;  /* 0x00000008524b7819 */ /* 0x000fe200000006ff */
[----:B------:R-:W-:Y:S01]  /*6b60*/  IMAD R6, R70, R10, RZ ;  /* 0x0000000a46067224 */ /* 0x000fe200078e02ff */
[----:B------:R-:W-:Y:S01]  /*6b70*/  I2IP.S8.S32.SAT R89, R7, R3, RZ ;  /* 0x0000000307597239 */ /* 0x000fe200000014ff */
[----:B------:R-:W-:Y:S01]  /*6b80*/  IMAD R5, R74, R72, R5 ;  /* 0x000000484a057224 */ /* 0x000fe200078e0205 */
[----:B------:R-:W-:Y:S01]  /*6b90*/  SHF.L.U32 R74, R82, 0x10, RZ ;  /* 0x00000010524a7819 */ /* 0x000fe200000006ff */
[----:B------:R-:W-:Y:S01]  /*6ba0*/  IMAD R11, R70, R11, RZ ;  /* 0x0000000b460b7224 */ /* 0x000fe200078e02ff */
[----:B------:R-:W-:Y:S01]  /*6bb0*/  I2IP.S8.S32.SAT R88, R2, R0, R89 ;  /* 0x0000000002587239 */ /* 0x000fe20000001459 */
[C---:B------:R-:W-:Y:S01]  /*6bc0*/  IMAD R8, R70.reuse, R12, RZ ;  /* 0x0000000c46087224 */ /* 0x040fe200078e02ff */
[----:B------:R-:W-:Y:S01]  /*6bd0*/  SHF.R.S32.HI R74, RZ, 0x18, R74 ;  /* 0x00000018ff4a7819 */ /* 0x000fe2000001144a */
[-C--:B------:R-:W-:Y:S01]  /*6be0*/  IMAD R6, R77, R72.reuse, R6 ;  /* 0x000000484d067224 */ /* 0x080fe200078e0206 */
[----:B------:R-:W-:Y:S01]  /*6bf0*/  SHF.R.S32.HI R75, RZ, 0x18, R75 ;  /* 0x00000018ff4b7819 */ /* 0x000fe2000001144b */
[----:B------:R-:W-:Y:S01]  /*6c00*/  IMAD R9, R70, R13, RZ ;  /* 0x0000000d46097224 */ /* 0x000fe200078e02ff */
[----:B------:R-:W-:Y:S01]  /*6c10*/  SHF.L.U32 R77, R83, 0x8, RZ ;  /* 0x00000008534d7819 */ /* 0x000fe200000006ff */
[-C--:B------:R-:W-:Y:S01]  /*6c20*/  IMAD R11, R76, R72.reuse, R11 ;  /* 0x000000484c0b7224 */ /* 0x080fe200078e020b */
[----:B------:R-:W-:Y:S01]  /*6c30*/  SHF.R.S32.HI R76, RZ, 0x18, R83 ;  /* 0x00000018ff4c7819 */ /* 0x000fe20000011453 */
[----:B------:R-:W-:Y:S01]  /*6c40*/  IMAD R8, R73, R72, R8 ;  /* 0x0000004849087224 */ /* 0x000fe200078e0208 */
[----:B------:R-:W-:Y:S01]  /*6c50*/  SHF.R.S32.HI R73, RZ, 0x18, R82 ;  /* 0x00000018ff497819 */ /* 0x000fe20000011452 */
[----:B------:R-:W-:Y:S01]  /*6c60*/  IMAD R10, R70, R14, RZ ;  /* 0x0000000e460a7224 */ /* 0x000fe200078e02ff */
[----:B------:R-:W-:Y:S01]  /*6c70*/  I2IP.S8.S32.SAT R90, R11, R6, RZ ;  /* 0x000000060b5a7239 */ /* 0x000fe200000014ff */
[----:B------:R-:W-:Y:S01]  /*6c80*/  IMAD R9, R74, R72, R9 ;  /* 0x000000484a097224 */ /* 0x000fe200078e0209 */
[----:B------:R-:W-:Y:S01]  /*6c90*/  SHF.R.S32.HI R77, RZ, 0x18, R77 ;  /* 0x00000018ff4d7819 */ /* 0x000fe2000001144d */
[----:B------:R-:W-:Y:S01]  /*6ca0*/  IMAD.U32 R74, R83, 0x10000, RZ ;  /* 0x00010000534a7824 */ /* 0x000fe200078e00ff */
[----:B------:R-:W-:Y:S01]  /*6cb0*/  I2IP.S8.S32.SAT R89, R5, R4, R90 ;  /* 0x0000000405597239 */ /* 0x000fe2000000145a */
[C---:B------:R-:W-:Y:S02]  /*6cc0*/  IMAD R15, R70.reuse, R15, RZ ;  /* 0x0000000f460f7224 */ /* 0x040fe400078e02ff */
[----:B------:R-:W-:Y:S01]  /*6cd0*/  IMAD R10, R75, R72, R10 ;  /* 0x000000484b0a7224 */ /* 0x000fe200078e020a */
[----:B------:R-:W-:Y:S01]  /*6ce0*/  PRMT R75, R83, 0x8880, RZ ;  /* 0x00008880534b7816 */ /* 0x000fe200000000ff */
        /* <DEDUP_REMOVED lines=11> */
[C---:B------:R-:W-:Y:S01]  /*6da0*/  IMAD R19, R70.reuse, R19, RZ ;  /* 0x0000001346137224 */ /* 0x040fe200078e02ff */
[----:B------:R-:W-:Y:S01]  /*6db0*/  I2IP.S8.S32.SAT R90, R9, R8, R90 ;  /* 0x00000008095a7239 */ /* 0x000fe2000000145a */
[C---:B------:R-:W-:Y:S01]  /*6dc0*/  IMAD R16, R70.reuse, R20, RZ ;  /* 0x0000001446107224 */ /* 0x040fe200078e02ff */
[----:B------:R-:W-:Y:S01]  /*6dd0*/  SHF.R.S32.HI R74, RZ, 0x18, R74 ;  /* 0x00000018ff4a7819 */ /* 0x000fe2000001144a */
[-C--:B------:R-:W-:Y:S01]  /*6de0*/  IMAD R14, R77, R72.reuse, R14 ;  /* 0x000000484d0e7224 */ /* 0x080fe200078e020e */
[----:B------:R-:W-:Y:S01]  /*6df0*/  SHF.R.S32.HI R75, RZ, 0x18, R75 ;  /* 0x00000018ff4b7819 */ /* 0x000fe2000001144b */
[----:B------:R-:W-:Y:S01]  /*6e00*/  IMAD R17, R70, R21, RZ ;  /* 0x0000001546117224 */ /* 0x000fe200078e02ff */
[----:B------:R-:W-:Y:S01]  /*6e10*/  SHF.L.U32 R77, R85, 0x8, RZ ;  /* 0x00000008554d7819 */ /* 0x000fe200000006ff */
[----:B------:R-:W-:Y:S01]  /*6e20*/  IMAD R19, R76, R72, R19 ;  /* 0x000000484c137224 */ /* 0x000fe200078e0213 */
[----:B------:R-:W-:Y:S01]  /*6e30*/  SHF.R.S32.HI R76, RZ, 0x18, R85 ;  /* 0x00000018ff4c7819 */ /* 0x000fe20000011455 */
[----:B------:R-:W-:Y:S01]  /*6e40*/  IMAD R18, R70, R22, RZ ;  /* 0x0000001646127224 */ /* 0x000fe200078e02ff */
[----:B------:R-:W-:Y:S01]  /*6e50*/  SHF.R.S32.HI R77, RZ, 0x18, R77 ;  /* 0x00000018ff4d7819 */ /* 0x000fe2000001144d */
[----:B------:R-:W-:Y:S01]  /*6e60*/  IMAD R16, R73, R72, R16 ;  /* 0x0000004849107224 */ /* 0x000fe200078e0210 */
[----:B------:R-:W-:Y:S01]  /*6e70*/  I2IP.S8.S32.SAT R91, R19, R14, RZ ;  /* 0x0000000e135b7239 */ /* 0x000fe200000014ff */
[-C--:B------:R-:W-:Y:S01]  /*6e80*/  IMAD R17, R74, R72.reuse, R17 ;  /* 0x000000484a117224 */ /* 0x080fe200078e0211 */
[----:B------:R-:W-:Y:S01]  /*6e90*/  SHF.L.U32 R74, R85, 0x10, RZ ;  /* 0x00000010554a7819 */ /* 0x000fe200000006ff */
[C---:B------:R-:W-:Y:S01]  /*6ea0*/  IMAD R23, R70.reuse, R23, RZ ;  /* 0x0000001746177224 */ /* 0x040fe200078e02ff */
[----:B------:R-:W-:Y:S01]  /*6eb0*/  SHF.R.S32.HI R73, RZ, 0x18, R84 ;  /* 0x00000018ff497819 */ /* 0x000fe20000011454 */
[----:B------:R-:W-:Y:S01]  /*6ec0*/  IMAD R18, R75, R72, R18 ;  /* 0x000000484b127224 */ /* 0x000fe200078e0212 */
[----:B------:R-:W-:Y:S01]  /*6ed0*/  PRMT R75, R85, 0x8880, RZ ;  /* 0x00008880554b7816 */ /* 0x000fe200000000ff */
[C---:B------:R-:W-:Y:S01]  /*6ee0*/  IMAD R20, R70.reuse, R24, RZ ;  /* 0x0000001846147224 */ /* 0x040fe200078e02ff */
[----:B------:R-:W-:Y:S01]  /*6ef0*/  SHF.R.S32.HI R74, RZ, 0x18, R74 ;  /* 0x00000018ff4a7819 */ /* 0x000fe2000001144a */
[----:B------:R-:W-:Y:S01]  /*6f00*/  IMAD R21, R70, R25, RZ ;  /* 0x0000001946157224 */ /* 0x000fe200078e02ff */
[----:B------:R-:W-:Y:S01]  /*6f10*/  I2IP.S8.S32.SAT R91, R13, R12, R91 ;  /* 0x0000000c0d5b7239 */ /* 0x000fe2000000145b */
[-C--:B------:R-:W-:Y:S01]  /*6f20*/  IMAD R23, R73, R72.reuse, R23 ;  /* 0x0000004849177224 */ /* 0x080fe200078e0217 */
[C---:B------:R-:W-:Y:S01]  /*6f30*/  PRMT R73, R86.reuse, 0x8880, RZ ;  /* 0x0000888056497816 */ /* 0x040fe200000000ff */
[-C--:B------:R-:W-:Y:S01]  /*6f40*/  IMAD R20, R75, R72.reuse, R20 ;  /* 0x000000484b147224 */ /* 0x080fe200078e0214 */
[----:B------:R-:W-:Y:S01]  /*6f50*/  SHF.L.U32 R75, R86, 0x8, RZ ;  /* 0x00000008564b7819 */ /* 0x000fe200000006ff */
[----:B------:R-:W-:Y:S01]  /*6f60*/  IMAD R21, R74, R72, R21 ;  /* 0x000000484a157224 */ /* 0x000fe200078e0215 */
[----:B------:R1:W-:Y:S01]  /*6f70*/  STS.128 [R135+UR44+0x8200], R88 ;  /* 0x0082005887007988 */ /* 0x0003e20008000c2c */
[----:B------:R-:W-:Y:S01]  /*6f80*/  IMAD R22, R70, R26, RZ ;  /* 0x0000001a46167224 */ /* 0x000fe200078e02ff */
[----:B------:R-:W-:Y:S01]  /*6f90*/  I2IP.S8.S32.SAT R100, R23, R18, RZ ;  /* 0x0000001217647239 */ /* 0x000fe200000014ff */
[----:B------:R-:W-:Y:S01]  /*6fa0*/  IMAD.U32 R74, R86, 0x10000, RZ ;  /* 0x00010000564a7824 */ /* 0x000fe200078e00ff */
[----:B------:R-:W-:Y:S01]  /*6fb0*/  SHF.R.S32.HI R75, RZ, 0x18, R75 ;  /* 0x00000018ff4b7819 */ /* 0x000fe2000001144b */
[C---:B------:R-:W-:Y:S01]  /*6fc0*/  IMAD R27, R70.reuse, R27, RZ ;  /* 0x0000001b461b7224 */ /* 0x040fe200078e02ff */
[----:B------:R-:W-:Y:S01]  /*6fd0*/  I2IP.S8.S32.SAT R100, R17, R16, R100 ;  /* 0x0000001011647239 */ /* 0x000fe20000001464 */
[C---:B------:R-:W-:Y:S01]  /*6fe0*/  IMAD R24, R70.reuse, R28, RZ ;  /* 0x0000001c46187224 */ /* 0x040fe200078e02ff */
[----:B------:R-:W-:Y:S01]  /*6ff0*/  SHF.R.S32.HI R74, RZ, 0x18, R74 ;  /* 0x00000018ff4a7819 */ /* 0x000fe2000001144a */
[-C--:B------:R-:W-:Y:S01]  /*7000*/  IMAD R22, R77, R72.reuse, R22 ;  /* 0x000000484d167224 */ /* 0x080fe200078e0216 */
[----:B------:R-:W-:Y:S01]  /*7010*/  SHF.L.U32 R77, R87, 0x8, RZ ;  /* 0x00000008574d7819 */ /* 0x000fe200000006ff */
[----:B------:R-:W-:Y:S02]  /*7020*/  IMAD R25, R70, R29, RZ ;  /* 0x0000001d46197224 */ /* 0x000fe400078e02ff */
        /* <DEDUP_REMOVED lines=33> */
[----:B------:R-:W-:Y:S01]  /*7240*/  PRMT R76, R93, 0x8880, RZ ;  /* 0x000088805d4c7816 */ /* 0x000fe200000000ff */
[C---:B------:R-:W-:Y:S02]  /*7250*/  IMAD R34, R70.reuse, R38, RZ ;  /* 0x0000002646227224 */ /* 0x040fe400078e02ff */
[----:B------:R-:W-:Y:S01]  /*7260*/  IMAD R32, R73, R72, R32 ;  /* 0x0000004849207224 */ /* 0x000fe200078e0220 */
[----:B------:R-:W-:Y:S01]  /*7270*/  SHF.R.S32.HI R73, RZ, 0x18, R92 ;  /* 0x00000018ff497819 */ /* 0x000fe2000001145c */
[----:B------:R-:W-:Y:S01]  /*7280*/  IMAD R39, R70, R39, RZ ;  /* 0x0000002746277224 */ /* 0x000fe200078e02ff */
[----:B------:R-:W-:Y:S01]  /*7290*/  I2IP.S8.S32.SAT R103, R35, R30, RZ ;  /* 0x0000001e23677239 */ /* 0x000fe200000014ff */
[-C--:B------:R-:W-:Y:S02]  /*72a0*/  IMAD R33, R74, R72.reuse, R33 ;  /* 0x000000484a217224 */ /* 0x080fe400078e0221 */
[----:B------:R-:W-:Y:S01]  /*72b0*/  IMAD R34, R75, R72, R34 ;  /* 0x000000484b227224 */ /* 0x000fe200078e0222 */
[----:B------:R-:W-:Y:S01]  /*72c0*/  I2IP.S8.S32.SAT R103, R29, R28, R103 ;  /* 0x0000001c1d677239 */ /* 0x000fe20000001467 */
[C---:B------:R-:W-:Y:S01]  /*72d0*/  IMAD.U32 R74, R93.reuse, 0x10000, RZ ;  /* 0x000100005d4a7824 */ /* 0x040fe200078e00ff */
[----:B------:R-:W-:Y:S01]  /*72e0*/  SHF.L.U32 R75, R93, 0x8, RZ ;  /* 0x000000085d4b7819 */ /* 0x000fe200000006ff */
[----:B------:R-:W-:Y:S01]  /*72f0*/  IMAD R39, R73, R72, R39 ;  /* 0x0000004849277224 */ /* 0x000fe200078e0227 */
[----:B------:R-:W-:Y:S01]  /*7300*/  MOV R73, R76 ;  /* 0x0000004c00497202 */ /* 0x000fe20000000f00 */
[C---:B------:R-:W-:Y:S01]  /*7310*/  IMAD R36, R70.reuse, R40, RZ ;  /* 0x0000002846247224 */ /* 0x040fe200078e02ff */
[----:B------:R-:W-:Y:S01]  /*7320*/  SHF.R.S32.HI R74, RZ, 0x18, R74 ;  /* 0x00000018ff4a7819 */ /* 0x000fe2000001144a */
[C---:B------:R-:W-:Y:S01]  /*7330*/  IMAD R37, R70.reuse, R41, RZ ;  /* 0x0000002946257224 */ /* 0x040fe200078e02ff */
[----:B------:R-:W-:Y:S01]  /*7340*/  SHF.R.S32.HI R75, RZ, 0x18, R75 ;  /* 0x00000018ff4b7819 */ /* 0x000fe2000001144b */
[----:B------:R-:W-:Y:S01]  /*7350*/  IMAD R38, R70, R42, RZ ;  /* 0x0000002a46267224 */ /* 0x000fe200078e02ff */
[----:B------:R1:W-:Y:S01]  /*7360*/  STS.128 [R159+0x8200], R100 ;  /* 0x008200649f007388 */ /* 0x0003e20000000c00 */
[----:B------:R-:W-:Y:S01]  /*7370*/  IMAD R36, R73, R72, R36 ;  /* 0x0000004849247224 */ /* 0x000fe200078e0224 */
[----:B------:R-:W-:Y:S01]  /*7380*/  I2IP.S8.S32.SAT R108, R39, R34, RZ ;  /* 0x00000022276c7239 */ /* 0x000fe200000014ff */
[-C--:B------:R-:W-:Y:S01]  /*7390*/  IMAD R37, R74, R72.reuse, R37 ;  /* 0x000000484a257224 */ /* 0x080fe200078e0225 */
[----:B------:R-:W-:Y:S01]  /*73a0*/  SHF.R.S32.HI R76, RZ, 0x18, R93 ;  /* 0x00000018ff4c7819 */ /* 0x000fe2000001145d */
[----:B------:R-:W-:Y:S01]  /*73b0*/  IMAD R43, R70, R43, RZ ;  /* 0x0000002b462b7224 */ /* 0x000fe200078e02ff */
[C---:B------:R-:W-:Y:S01]  /*73c0*/  SHF.L.U32 R74, R94.reuse, 0x10, RZ ;  /* 0x000000105e4a7819 */ /* 0x040fe200000006ff */
[----:B------:R-:W-:Y:S01]  /*73d0*/  IMAD R38, R75, R72, R38 ;  /* 0x000000484b267224 */ /* 0x000fe200078e0226 */
[----:B------:R-:W-:Y:S01]  /*73e0*/  PRMT R73, R94, 0x8880, RZ ;  /* 0x000088805e497816 */ /* 0x000fe200000000ff */
[----:B------:R-:W-:Y:S01]  /*73f0*/  IMAD R40, R70, R44, RZ ;  /* 0x0000002c46287224 */ /* 0x000fe200078e02ff */
[----:B------:R-:W-:Y:S01]  /*7400*/  SHF.L.U32 R75, R94, 0x8, RZ ;  /* 0x000000085e4b7819 */ /* 0x000fe200000006ff */
[----:B------:R-:W-:Y:S01]  /*7410*/  IMAD R41, R70, R45, RZ ;  /* 0x0000002d46297224 */ /* 0x000fe200078e02ff */
[----:B------:R-:W-:Y:S01]  /*7420*/  SHF.R.S32.HI R74, RZ, 0x18, R74 ;  /* 0x00000018ff4a7819 */ /* 0x000fe2000001144a */
[----:B------:R-:W-:Y:S01]  /*7430*/  IMAD R43, R76, R72, R43 ;  /* 0x000000484c2b7224 */ /* 0x000fe200078e022b */
[----:B------:R-:W-:Y:S01]  /*7440*/  SHF.R.S32.HI R75, RZ, 0x18, R75 ;  /* 0x00000018ff4b7819 */ /* 0x000fe2000001144b */
[C---:B------:R-:W-:Y:S01]  /*7450*/  IMAD R42, R70.reuse, R46, RZ ;  /* 0x0000002e462a7224 */ /* 0x040fe200078e02ff */
[----:B------:R-:W-:Y:S01]  /*7460*/  I2IP.S8.S32.SAT R108, R33, R32, R108 ;  /* 0x00000020216c7239 */ /* 0x000fe2000000146c */
[----:B------:R-:W-:Y:S01]  /*7470*/  IMAD R40, R73, R72, R40 ;  /* 0x0000004849287224 */ /* 0x000fe200078e0228 */
[----:B------:R-:W-:Y:S01]  /*7480*/  SHF.R.S32.HI R76, RZ, 0x18, R94 ;  /* 0x00000018ff4c7819 */ /* 0x000fe2000001145e */
[----:B------:R-:W-:Y:S01]  /*7490*/  IMAD R47, R70, R47, RZ ;  /* 0x0000002f462f7224 */ /* 0x000fe200078e02ff */
[----:B------:R-:W-:Y:S01]  /*74a0*/  I2IP.S8.S32.SAT R109, R43, R38, RZ ;  /* 0x000000262b6d7239 */ /* 0x000fe200000014ff */
[-C--:B------:R-:W-:Y:S01]  /*74b0*/  IMAD R41, R74, R72.reuse, R41 ;  /* 0x000000484a297224 */ /* 0x080fe200078e0229 */
[----:B------:R-:W-:Y:S01]  /*74c0*/  PRMT R73, R95, 0x8880, RZ ;  /* 0x000088805f497816 */ /* 0x000fe200000000ff */
[-C--:B------:R-:W-:Y:S01]  /*74d0*/  IMAD R42, R75, R72.reuse, R42 ;  /* 0x000000484b2a7224 */ /* 0x080fe200078e022a */
[----:B------:R-:W-:Y:S01]  /*74e0*/  SHF.L.U32 R74, R95, 0x10, RZ ;  /* 0x000000105f4a7819 */ /* 0x000fe200000006ff */
[----:B------:R-:W-:Y:S01]  /*74f0*/  IMAD R47, R76, R72, R47 ;  /* 0x000000484c2f7224 */ /* 0x000fe200078e022f */
[----:B------:R-:W-:Y:S01]  /*7500*/  I2IP.S8.S32.SAT R109, R37, R36, R109 ;  /* 0x00000024256d7239 */ /* 0x000fe2000000146d */
[C---:B------:R-:W-:Y:S01]  /*7510*/  IMAD R44, R70.reuse, R48, RZ ;  /* 0x00000030462c7224 */ /* 0x040fe200078e02ff */
[----:B------:R-:W-:Y:S01]  /*7520*/  SHF.R.S32.HI R74, RZ, 0x18, R74 ;  /* 0x00000018ff4a7819 */ /* 0x000fe2000001144a */
[----:B------:R-:W-:Y:S01]  /*7530*/  IMAD.SHL.U32 R76, R95, 0x100, RZ ;  /* 0x000001005f4c7824 */ /* 0x000fe200078e00ff */
[----:B------:R-:W-:Y:S01]  /*7540*/  I2IP.S8.S32.SAT R110, R47, R42, RZ ;  /* 0x0000002a2f6e7239 */ /* 0x000fe200000014ff */
[----:B------:R-:W-:Y:S01]  /*7550*/  IMAD R45, R70, R49, RZ ;  /* 0x00000031462d7224 */ /* 0x000fe200078e02ff */
[----:B------:R-:W-:Y:S01]  /*7560*/  PRMT R75, R96, 0x8880, RZ ;  /* 0x00008880604b7816 */ /* 0x000fe200000000ff */
[----:B------:R-:W-:Y:S01]  /*7570*/  IMAD R44, R73, R72, R44 ;  /* 0x00000048492c7224 */ /* 0x000fe200078e022c */
[----:B------:R-:W-:Y:S01]  /*7580*/  SHF.R.S32.HI R73, RZ, 0x18, R76 ;  /* 0x00000018ff497819 */ /* 0x000fe2000001144c */
[----:B------:R-:W-:Y:S01]  /*7590*/  IMAD R46, R70, R50, RZ ;  /* 0x00000032462e7224 */ /* 0x000fe200078e02ff */
[----:B------:R-:W-:Y:S01]  /*75a0*/  I2IP.S8.S32.SAT R110, R41, R40, R110 ;  /* 0x00000028296e7239 */ /* 0x000fe2000000146e */
[----:B------:R-:W-:Y:S01]  /*75b0*/  IMAD R45, R74, R72, R45 ;  /* 0x000000484a2d7224 */ /* 0x000fe200078e022d */
[----:B------:R-:W-:Y:S01]  /*75c0*/  SHF.R.S32.HI R74, RZ, 0x18, R95 ;  /* 0x00000018ff4a7819 */ /* 0x000fe2000001145f */
[----:B------:R-:W-:Y:S01]  /*75d0*/  IMAD R51, R70, R51, RZ ;  /* 0x0000003346337224 */ /* 0x000fe200078e02ff */
[----:B------:R-:W-:Y:S01]  /*75e0*/  SHF.L.U32 R76, R96, 0x8, RZ ;  /* 0x00000008604c7819 */ /* 0x000fe200000006ff */
[----:B------:R-:W-:Y:S02]  /*75f0*/  IMAD R48, R70, R52, RZ ;  /* 0x0000003446307224 */ /* 0x000fe400078e02ff */
[-C--:B------:R-:W-:Y:S01]  /*7600*/  IMAD R46, R73, R72.reuse, R46 ;  /* 0x00000048492e7224 */ /* 0x080fe200078e022e */
[----:B------:R-:W-:Y:S01]  /*7610*/  SHF.R.S32.HI R73, RZ, 0x18, R77 ;  /* 0x00000018ff497819 */ /* 0x000fe2000001144d */
[-C--:B------:R-:W-:Y:S01]  /*7620*/  IMAD R51, R74, R72.reuse, R51 ;  /* 0x000000484a337224 */ /* 0x080fe200078e0233 */
[----:B------:R-:W-:Y:S01]  /*7630*/  SHF.R.S32.HI R74, RZ, 0x18, R96 ;  /* 0x00000018ff4a7819 */ /* 0x000fe20000011460 */
[----:B------:R-:W-:Y:S01]  /*7640*/  IMAD R49, R70, R53, RZ ;  /* 0x0000003546317224 */ /* 0x000fe200078e02ff */
[----:B------:R-:W-:Y:S01]  /*7650*/  SHF.L.U32 R77, R98, 0x8, RZ ;  /* 0x00000008624d7819 */ /* 0x000fe200000006ff */
[----:B------:R-:W-:Y:S01]  /*7660*/  IMAD R48, R75, R72, R48 ;  /* 0x000000484b307224 */ /* 0x000fe200078e0230 */
[----:B------:R-:W-:Y:S01]  /*7670*/  SHF.R.S32.HI R75, RZ, 0x18, R76 ;  /* 0x00000018ff4b7819 */ /* 0x000fe2000001144c */
[C---:B------:R-:W-:Y:S01]  /*7680*/  IMAD R50, R70.reuse, R54, RZ ;  /* 0x0000003646327224 */ /* 0x040fe200078e02ff */
[----:B------:R-:W-:Y:S01]  /*7690*/  I2IP.S8.S32.SAT R111, R51, R46, RZ ;  /* 0x0000002e336f7239 */ /* 0x000fe200000014ff */
[C---:B------:R-:W-:Y:S01]  /*76a0*/  IMAD R55, R70.reuse, R55, RZ ;  /* 0x0000003746377224 */ /* 0x040fe200078e02ff */
[----:B------:R-:W-:Y:S01]  /*76b0*/  SHF.L.U32 R76, R97, 0x10, RZ ;  /* 0x00000010614c7819 */ /* 0x000fe200000006ff */
[----:B------:R-:W-:Y:S01]  /*76c0*/  IMAD R49, R73, R72, R49 ;  /* 0x0000004849317224 */ /* 0x000fe200078e0231 */
[----:B------:R-:W-:Y:S01]  /*76d0*/  PRMT R73, R97, 0x8880, RZ ;  /* 0x0000888061497816 */ /* 0x000fe200000000ff */
[----:B------:R-:W-:Y:S01]  /*76e0*/  IMAD R52, R70, R56, RZ ;  /* 0x0000003846347224 */ /* 0x000fe200078e02ff */
[----:B------:R-:W-:Y:S01]  /*76f0*/  I2IP.S8.S32.SAT R111, R45, R44, R111 ;  /* 0x0000002c2d6f7239 */ /* 0x000fe2000000146f */
[-C--:B------:R-:W-:Y:S01]  /*7700*/  IMAD R50, R75, R72.reuse, R50 ;  /* 0x000000484b327224 */ /* 0x080fe200078e0232 */
[----:B------:R-:W-:Y:S01]  /*7710*/  PRMT R75, R98, 0x8880, RZ ;  /* 0x00008880624b7816 */ /* 0x000fe200000000ff */
[-C--:B------:R-:W-:Y:S01]  /*7720*/  IMAD R55, R74, R72.reuse, R55 ;  /* 0x000000484a377224 */ /* 0x080fe200078e0237 */
[----:B------:R-:W-:Y:S01]  /*7730*/  SHF.R.S32.HI R74, RZ, 0x18, R76 ;  /* 0x00000018ff4a7819 */ /* 0x000fe2000001144c */
[----:B------:R-:W-:Y:S01]  /*7740*/  IMAD R52, R73, R72, R52 ;  /* 0x0000004849347224 */ /* 0x000fe200078e0234 */
[----:B------:R-:W-:Y:S01]  /*7750*/  SHF.L.U32 R73, R97, 0x8, RZ ;  /* 0x0000000861497819 */ /* 0x000fe200000006ff */
[C---:B------:R-:W-:Y:S01]  /*7760*/  IMAD R53, R70.reuse, R57, RZ ;  /* 0x0000003946357224 */ /* 0x040fe200078e02ff */
[----:B------:R1:W-:Y:S01]  /*7770*/  STS.128 [R158+0x8200], R108 ;  /* 0x0082006c9e007388 */ /* 0x0003e20000000c00 */
[----:B------:R-:W-:Y:S01]  /*7780*/  IMAD R54, R70, R58, RZ ;  /* 0x0000003a46367224 */ /* 0x000fe200078e02ff */
[----:B------:R-:W-:Y:S01]  /*7790*/  SHF.R.S32.HI R73, RZ, 0x18, R73 ;  /* 0x00000018ff497819 */ /* 0x000fe20000011449 */
[----:B------:R-:W-:Y:S01]  /*77a0*/  IMAD R53, R74, R72, R53 ;  /* 0x000000484a357224 */ /* 0x000fe200078e0235 */
[----:B------:R-:W-:Y:S01]  /*77b0*/  SHF.L.U32 R76, R98, 0x10, RZ ;  /* 0x00000010624c7819 */ /* 0x000fe200000006ff */
[C---:B------:R-:W-:Y:S01]  /*77c0*/  IMAD R59, R70.reuse, R59, RZ ;  /* 0x0000003b463b7224 */ /* 0x040fe200078e02ff */
[----:B------:R-:W-:Y:S01]  /*77d0*/  SHF.R.S32.HI R74, RZ, 0x18, R97 ;  /* 0x00000018ff4a7819 */ /* 0x000fe20000011461 */
[C---:B------:R-:W-:Y:S01]  /*77e0*/  IMAD R56, R70.reuse, R60, RZ ;  /* 0x0000003c46387224 */ /* 0x040fe200078e02ff */
[----:B------:R-:W-:Y:S01]  /*77f0*/  I2IP.S8.S32.SAT R112, R55, R50, RZ ;  /* 0x0000003237707239 */ /* 0x000fe200000014ff */
[----:B------:R-:W-:Y:S01]  /*7800*/  IMAD R54, R73, R72, R54 ;  /* 0x0000004849367224 */ /* 0x000fe200078e0236 */
[----:B------:R-:W-:Y:S01]  /*7810*/  SHF.R.S32.HI R76, RZ, 0x18, R76 ;  /* 0x00000018ff4c7819 */ /* 0x000fe2000001144c */
[----:B------:R-:W-:Y:S01]  /*7820*/  IMAD R57, R70, R61, RZ ;  /* 0x0000003d46397224 */ /* 0x000fe200078e02ff */
[----:B------:R-:W-:Y:S01]  /*7830*/  I2IP.S8.S32.SAT R112, R49, R48, R112 ;  /* 0x0000003031707239 */ /* 0x000fe20000001470 */
[----:B------:R-:W-:Y:S01]  /*7840*/  IMAD R59, R74, R72, R59 ;  /* 0x000000484a3b7224 */ /* 0x000fe200078e023b */
[----:B------:R-:W-:Y:S01]  /*7850*/  SHF.R.S32.HI R77, RZ, 0x18, R77 ;  /* 0x00000018ff4d7819 */ /* 0x000fe2000001144d */
[----:B------:R-:W-:Y:S01]  /*7860*/  IMAD R58, R70, R62, RZ ;  /* 0x0000003e463a7224 */ /* 0x000fe200078e02ff */
[----:B------:R-:W-:Y:S01]  /*7870*/  SHF.R.S32.HI R73, RZ, 0x18, R98 ;  /* 0x00000018ff497819 */ /* 0x000fe20000011462 */
[----:B------:R-:W-:Y:S01]  /*7880*/  IMAD R56, R75, R72, R56 ;  /* 0x000000484b387224 */ /* 0x000fe200078e0238 */
[----:B------:R-:W-:Y:S01]  /*7890*/  I2IP.S8.S32.SAT R113, R59, R54, RZ ;  /* 0x000000363b717239 */ /* 0x000fe200000014ff */
[----:B------:R-:W-:Y:S01]  /*78a0*/  IMAD R57, R76, R72, R57 ;  /* 0x000000484c397224 */ /* 0x000fe200078e0239 */
[C---:B------:R-:W-:Y:S01]  /*78b0*/  PRMT R75, R99.reuse, 0x8880, RZ ;  /* 0x00008880634b7816 */ /* 0x040fe200000000ff */
[----:B------:R-:W-:Y:S01]  /*78c0*/  IMAD.U32 R74, R99, 0x10000, RZ ;  /* 0x00010000634a7824 */ /* 0x000fe200078e00ff */
[----:B------:R-:W-:Y:S01]  /*78d0*/  I2IP.S8.S32.SAT R113, R53, R52, R113 ;  /* 0x0000003435717239 */ /* 0x000fe20000001471 */
[C---:B------:R-:W-:Y:S01]  /*78e0*/  IMAD R63, R70.reuse, R63, RZ ;  /* 0x0000003f463f7224 */ /* 0x040fe200078e02ff */
[----:B------:R-:W-:Y:S01]  /*78f0*/  SHF.R.S32.HI R76, RZ, 0x18, R99 ;  /* 0x00000018ff4c7819 */ /* 0x000fe20000011463 */
[----:B------:R-:W-:Y:S01]  /*7900*/  IMAD R58, R77, R72, R58 ;  /* 0x000000484d3a7224 */ /* 0x000fe200078e023a */
[----:B------:R-:W-:Y:S01]  /*7910*/  SHF.L.U32 R77, R99, 0x8, RZ ;  /* 0x00000008634d7819 */ /* 0x000fe200000006ff */
[C---:B------:R-:W-:Y:S01]  /*7920*/  IMAD R60, R70.reuse, R64, RZ ;  /* 0x00000040463c7224 */ /* 0x040fe200078e02ff */
[----:B------:R-:W-:Y:S01]  /*7930*/  SHF.R.S32.HI R74, RZ, 0x18, R74 ;  /* 0x00000018ff4a7819 */ /* 0x000fe2000001144a */
[C---:B------:R-:W-:Y:S01]  /*7940*/  IMAD R61, R70.reuse, R65, RZ ;  /* 0x00000041463d7224 */ /* 0x040fe200078e02ff */
[----:B------:R-:W-:Y:S01]  /*7950*/  SHF.R.S32.HI R77, RZ, 0x18, R77 ;  /* 0x00000018ff4d7819 */ /* 0x000fe2000001144d */
[-C--:B------:R-:W-:Y:S02]  /*7960*/  IMAD R63, R73, R72.reuse, R63 ;  /* 0x00000048493f7224 */ /* 0x080fe400078e023f */
[----:B------:R-:W-:Y:S02]  /*7970*/  IMAD R60, R75, R72, R60 ;  /* 0x000000484b3c7224 */ /* 0x000fe400078e023c */
[----:B------:R-:W-:Y:S01]  /*7980*/  IMAD R62, R70, R66, RZ ;  /* 0x00000042463e7224 */ /* 0x000fe200078e02ff */
[----:B------:R-:W-:Y:S01]  /*7990*/  I2IP.S8.S32.SAT R114, R63, R58, RZ ;  /* 0x0000003a3f727239 */ /* 0x000fe200000014ff */
[----:B------:R-:W-:Y:S02]  /*79a0*/  IMAD R61, R74, R72, R61 ;  /* 0x000000484a3d7224 */ /* 0x000fe400078e023d */
[----:B------:R-:W-:Y:S01]  /*79b0*/  IMAD R67, R70, R67, RZ ;  /* 0x0000004346437224 */ /* 0x000fe200078e02ff */
[----:B------:R-:W-:Y:S01]  /*79c0*/  I2IP.S8.S32.SAT R114, R57, R56, R114 ;  /* 0x0000003839727239 */ /* 0x000fe20000001472 */
[-C--:B------:R-:W-:Y:S02]  /*79d0*/  IMAD R62, R77, R72.reuse, R62 ;  /* 0x000000484d3e7224 */ /* 0x080fe400078e023e */
[----:B------:R-:W-:Y:S05]  /*79e0*/  IMAD R67, R76, R72, R67 ;  /* 0x000000484c437224 */ /* 0x000fea00078e0243 */
[----:B------:R-:W-:Y:S04]  /*79f0*/  I2IP.S8.S32.SAT R115, R67, R62, RZ ;  /* 0x0000003e43737239 */ /* 0x000fe800000014ff */
[----:B------:R-:W-:Y:S05]  /*7a00*/  I2IP.S8.S32.SAT R115, R61, R60, R115 ;  /* 0x0000003c3d737239 */ /* 0x000fea0000001473 */
[----:B------:R1:W-:Y:S01]  /*7a10*/  STS.128 [R157+0x8200], R112 ;  /* 0x008200709d007388 */ /* 0x0003e20000000c00 */
[----:B------:R-:W-:Y:S01]  /*7a20*/  @!PT LDS RZ, [RZ] ;  /* 0x00000000fffff984 */ /* 0x000fe20000000800 */
[----:B------:R-:W-:Y:S01]  /*7a30*/  @!PT LDS RZ, [RZ] ;  /* 0x00000000fffff984 */ /* 0x000fe20000000800 */
[----:B------:R-:W-:Y:S01]  /*7a40*/  @!PT LDS RZ, [RZ] ;  /* 0x00000000fffff984 */ /* 0x000fe20000000800 */
[----:B------:R-:W-:Y:S01]  /*7a50*/  @!PT LDS RZ, [RZ] ;  /* 0x00000000fffff984 */ /* 0x000fe20000000800 */
[----:B------:R2:W-:Y:S07]  /*7a60*/  MEMBAR.ALL.CTA ;  /* 0x0000000000007992 */ /* 0x0005ee0000008000 */
[----:B--2---:R-:W2:Y:S02]  /*7a70*/  FENCE.VIEW.ASYNC.S ;  /* 0x00000000000073c6 */ /* 0x004ea40000000000 */
[----:B--2---:R-:W-:Y:S06]  /*7a80*/  BAR.SYNC.DEFER_BLOCKING 0x1, 0x80 ;  /* 0x0042000000007b1d */ /* 0x004fec0000010000 */
[----:B------:R-:W-:Y:S05]  /*7a90*/  @P0 BRA `(.L_x_116) ;  /* 0x0000000000280947 */ /* 0x000fea0003800000 */
[----:B------:R-:W-:Y:S01]  /*7aa0*/  UIADD3 UR4, UPT, UPT, UR44, 0x8200, URZ ;  /* 0x000082002c047890 */ /* 0x000fe2000fffe0ff */
[----:B------:R-:W-:Y:S05]  /*7ab0*/  UMOV UR51, UR36 ;  /* 0x0000002400337c82 */ /* 0x000fea0008000000 */
[----:B------:R-:W-:Y:S01]  /*7ac0*/  MOV R154, UR4 ;  /* 0x00000004009a7c02 */ /* 0x000fe20008000f00 */
[----:B------:R-:W-:Y:S03]  /*7ad0*/  UIADD3 UR4, UP0, UPT, UR62, 0x680, URZ ;  /* 0x000006803e047890 */ /* 0x000fe6000ff1e0ff */
[----:B------:R-:W-:Y:S01]  /*7ae0*/  R2UR UR48, R154 ;  /* 0x000000009a3072ca */ /* 0x000fe200000e0000 */
[----:B------:R-:W-:Y:S11]  /*7af0*/  UIADD3.X UR5, UPT, UPT, URZ, UR63, URZ, UP0, !UPT ;  /* 0x0000003fff057290 */ /* 0x000ff600087fe4ff */
[----:B------:R-:W-:Y:S01]  /*7b00*/  @!UPT UIADD3 URZ, UPT, UPT, URZ, URZ, URZ ;  /* 0x000000fffffff290 */ /* 0x000fe2000fffe0ff */
[----:B------:R2:W-:Y:S01]  /*7b10*/  UTMASTG.3D [UR48], [UR4] ;  /* 0x00000030040073b5 */ /* 0x0005e20008010000 */
[----:B------:R0:W-:Y:S01]  /*7b20*/  UTMACMDFLUSH ;  /* 0x00000000000079b7 */ /* 0x0001e20000000000 */
[----:B--2---:R-:W-:Y:S04]  /*7b30*/  DEPBAR.LE SB0, 0x1 ;  /* 0x000080400000791a */ /* 0x004fe80000000000 */
.L_x_116:
[----:B------:R-:W-:Y:S05]  /*7b40*/  BSYNC.RECONVERGENT B0 ;  /* 0x0000000000007941 */ /* 0x000fea0003800200 */
.L_x_115:
[----:B------:R-:W-:Y:S06]  /*7b50*/  BAR.SYNC.DEFER_BLOCKING 0x1, 0x80 ;  /* 0x0042000000007b1d */ /* 0x000fec0000010000 */
[----:B------:R-:W2:Y:S01]  /*7b60*/  @P6 SYNCS.PHASECHK.TRANS64.TRYWAIT P0, [R107+URZ+0x50], R116 ;  /* 0x000050746b0065a7 */ /* 0x000ea200080011ff */
[----:B------:R-:W-:Y:S01]  /*7b70*/  BSSY B1, `(.L_x_117) ;  /* 0x0000023000017945 */ /* 0x000fe20003800000 */
[----:B--2---:R-:W-:Y:S03]  /*7b80*/  @P6 SEL R78, RZ, 0x1, !P0 ;  /* 0x00000001ff4e6807 */ /* 0x004fe60004000000 */
[----:B------:R-:W-:Y:S05]  /*7b90*/  @!P6 BRA `(.L_x_118) ;  /* 0x000000000080e947 */ /* 0x000fea0003800000 */
[----:B------:R-:W-:Y:S01]  /*7ba0*/  ISETP.NE.AND P1, PT, R79, RZ, PT ;  /* 0x000000ff4f00720c */ /* 0x000fe20003f25270 */
[----:B------:R-:W-:Y:S01]  /*7bb0*/  BSSY B0, `(.L_x_119) ;  /* 0x000000a000007945 */ /* 0x000fe20003800000 */
[----:B------:R-:W-:Y:S11]  /*7bc0*/  ISETP.NE.AND P0, PT, R78, RZ, PT ;  /* 0x000000ff4e00720c */ /* 0x000ff60003f05270 */
[----:B------:R-:W-:Y:S04]  /*7bd0*/  @P1 IMAD R5, R148, 0x2000, R105 ;  /* 0x0000200094051824 */ /* 0x000fe800078e0269 */
[--C-:B------:R-:W-:Y:S01]  /*7be0*/  @P1 IMAD.IADD R4, R153, 0x1, R5.reuse ;  /* 0x0000000199041824 */ /* 0x100fe200078e0205 */
[----:B------:R-:W-:Y:S01]  /*7bf0*/  @P1 IADD3 R3, PT, PT, R152, R5, RZ ;  /* 0x0000000598031210 */ /* 0x000fe20007ffe0ff */
[----:B------:R-:W-:Y:S01]  /*7c00*/  @P1 IMAD.IADD R2, R104, 0x1, R5 ;  /* 0x0000000168021824 */ /* 0x000fe200078e0205 */
[----:B------:R-:W-:Y:S06]  /*7c10*/  @P0 BRA `(.L_x_120) ;  /* 0x00000000000c0947 */ /* 0x000fec0003800000 */
[----:B------:R-:W-:Y:S04]  /*7c20*/  SHF.L.U32 R0, R147, 0x1f, RZ ;  /* 0x0000001f93007819 */ /* 0x000fe800000006ff */
[----:B------:R-:W2:Y:S02]  /*7c30*/  SYNCS.PHASECHK.TRANS64.TRYWAIT P0, [R107+URZ+0x50], R0 ;  /* 0x000050006b0075a7 */ /* 0x000ea400080011ff */
[----:B--2---:R-:W-:Y:S05]  /*7c40*/  @!P0 BRA `(.L_x_121) ;  /* 0x0000004c00708947 */ /* 0x004fea0003800000 */
.L_x_120:
[----:B------:R-:W-:Y:S05]  /*7c50*/  BSYNC B0 ;  /* 0x0000000000007941 */ /* 0x000fea0003800000 */
.L_x_119:
[----:B------:R-:W-:Y:S01]  /*7c60*/  ISETP.NE.AND P0, PT, R79, RZ, PT ;  /* 0x000000ff4f00720c */ /* 0x000fe20003f05270 */
[----:B--2---:R-:W-:Y:S02]  /*7c70*/  VIADD R107, R107, 0x70 ;  /* 0x000000706b6b7836 */ /* 0x004fe40000000000 */
[----:B------:R-:W-:Y:S02]  /*7c80*/  IMAD.U32 R0, RZ, RZ, UR45 ;  /* 0x0000002dff007e24 */ /* 0x000fe4000f8e00ff */
[----:B------:R-:W-:Y:S03]  /*7c90*/  VIADD R148, R148, 0x1 ;  /* 0x0000000194947836 */ /* 0x000fe60000000000 */
[----:B------:R-:W-:Y:S05]  /*7ca0*/  PRMT R0, R0, 0x654, R107 ;  /* 0x0000065400007816 */ /* 0x000fea000000006b */
[----:B------:R2:W3:Y:S04]  /*7cb0*/  @P0 LDS.128 R80, [R5+0x200] ;  /* 0x0002000005500984 */ /* 0x0004e80000000c00 */
[----:B------:R2:W4:Y:S04]  /*7cc0*/  @P0 LDS.128 R84, [R4+0x200] ;  /* 0x0002000004540984 */ /* 0x0005280000000c00 */
        /* <DEDUP_REMOVED lines=12> */
[----:B--234-:R-:W-:Y:S02]  /*7d90*/  LOP3.LUT R147, R147, R0, RZ, 0x3c, !PT ;  /* 0x0000000093937212 */ /* 0x01cfe400078e3cff */
.L_x_118:
[----:B------:R-:W-:Y:S05]  /*7da0*/  BSYNC B1 ;  /* 0x0000000000017941 */ /* 0x000fea0003800000 */
.L_x_117:
[----:B------:R-:W-:Y:S05]  /*7db0*/  VIADD R0, R71, 0x40 ;  /* 0x0000004047007836 */ /* 0x000fea0000000000 */
[----:B------:R-:W-:Y:S04]  /*7dc0*/  SHF.R.U32.HI R0, RZ, 0x15, R0 ;  /* 0x00000015ff007819 */ /* 0x000fe80000011600 */
[----:B------:R-:W-:Y:S11]  /*7dd0*/  LOP3.LUT P0, RZ, R0, 0x3, R141, 0x48, !PT ;  /* 0x0000000300ff7812 */ /* 0x000ff6000780488d */
[----:B------:R-:W-:Y:S02]  /*7de0*/  @!UPT UIADD3 URZ, UPT, UPT, URZ, URZ, URZ ;  /* 0x000000fffffff290 */ /* 0x000fe4000fffe0ff */
        /* <DEDUP_REMOVED lines=8> */
[----:B------:R-:W5:Y:S01]  /*7e70*/  LDCU.64 UR4, c[0x4][0x18] ;  /* 0x01000300ff0477ac */ /* 0x000f620008000a00 */
[----:B--2---:R-:W-:Y:S01]  /*7e80*/  MOV R5, UR9 ;  /* 0x0000000900057c02 */ /* 0x004fe20008000f00 */
[----:B------:R-:W-:Y:S01]  /*7e90*/  IMAD.U32 R4, RZ, RZ, UR8 ;  /* 0x00000008ff047e24 */ /* 0x000fe2000f8e00ff */
[----:B---3--:R-:W-:Y:S01]  /*7ea0*/  MOV R7, UR7 ;  /* 0x0000000700077c02 */ /* 0x008fe20008000f00 */
[----:B------:R-:W-:Y:S01]  /*7eb0*/  IMAD.U32 R6, RZ, RZ, UR6 ;  /* 0x00000006ff067e24 */ /* 0x000fe2000f8e00ff */
[----:B-----5:R-:W-:Y:S01]  /*7ec0*/  MOV R11, UR5 ;  /* 0x00000005000b7c02 */ /* 0x020fe20008000f00 */
[----:B------:R-:W-:Y:S02]  /*7ed0*/  IMAD.U32 R10, RZ, RZ, UR4 ;  /* 0x00000004ff0a7e24 */ /* 0x000fe4000f8e00ff */
[----:B------:R-:W-:Y:S07]  /*7ee0*/  LEPC R20, `(.L_x_122) ;  /* 0x000000001014794e */ /* 0x000fee0000000000 */
[----:B-1--4-:R-:W-:Y:S05]  /*7ef0*/  CALL.ABS.NOINC R2 ;  /* 0x0000000002007343 */ /* 0x012fea0003c00000 */
.L_x_122:
[----:B------:R-:W-:Y:S05]  /*7f00*/  WARPSYNC.ALL ;  /* 0x0000000000007948 */ /* 0x000fea0003800000 */
[----:B------:R-:W-:Y:S01]  /*7f10*/  R2UR UR4, R71 ;  /* 0x00000000470472ca */ /* 0x000fe200000e0000 */
[----:B------:R-:W-:Y:S01]  /*7f20*/  BSSY.RECONVERGENT B0, `(.L_x_123) ;  /* 0x000011c000007945 */ /* 0x000fe20003800200 */
[C---:B------:R-:W-:Y:S02]  /*7f30*/  PRMT R73, R80.reuse, 0x8880, RZ ;  /* 0x0000888050497816 */ /* 0x040fe400000000ff */
[C---:B------:R-:W-:Y:S02]  /*7f40*/  SHF.L.U32 R75, R80.reuse, 0x10, RZ ;  /* 0x00000010504b7819 */ /* 0x040fe400000006ff */
[----:B------:R-:W-:Y:S02]  /*7f50*/  SHF.L.U32 R77, R81, 0x8, RZ ;  /* 0x00000008514d7819 */ /* 0x000fe400000006ff */
[----:B------:R-:W-:Y:S02]  /*7f60*/  SHF.R.S32.HI R75, RZ, 0x18, R75 ;  /* 0x00000018ff4b7819 */ /* 0x000fe4000001144b */
[----:B------:R-:W-:Y:S02]  /*7f70*/  SHF.R.S32.HI R77, RZ, 0x18, R77 ;  /* 0x00000018ff4d7819 */ /* 0x000fe4000001144d */
[----:B------:R-:W-:Y:S01]  /*7f80*/  SHF.R.S32.HI R76, RZ, 0x18, R81 ;  /* 0x00000018ff4c7819 */ /* 0x000fe20000011451 */
[----:B------:R-:W2:Y:S01]  /*7f90*/  LDTM.x64 R4, tmem[UR4+0x40] ;  /* 0x00004004000479ee */ /* 0x000ea20008340000 */
[----:B------:R-:W-:Y:S02]  /*7fa0*/  SHF.L.U32 R74, R80, 0x8, RZ ;  /* 0x00000008504a7819 */ /* 0x000fe400000006ff */
[----:B------:R-:W-:Y:S02]  /*7fb0*/  ISETP.NE.AND P0, PT, R155, RZ, PT ;  /* 0x000000ff9b00720c */ /* 0x000fe40003f05270 */
[----:B------:R-:W-:Y:S02]  /*7fc0*/  SHF.R.S32.HI R74, RZ, 0x18, R74 ;  /* 0x00000018ff4a7819 */ /* 0x000fe4000001144a */
[----:B------:R-:W-:Y:S01]  /*7fd0*/  ISETP.NE.AND P6, PT, R106, RZ, PT ;  /* 0x000000ff6a00720c */ /* 0x000fe20003fc5270 */
[C---:B--2---:R-:W-:Y:S02]  /*7fe0*/  IMAD R0, R70.reuse, R4, RZ ;  /* 0x0000000446007224 */ /* 0x044fe400078e02ff */
[C---:B------:R-:W-:Y:S02]  /*7ff0*/  IMAD R2, R70.reuse, R5, RZ ;  /* 0x0000000546027224 */ /* 0x040fe400078e02ff */
[----:B------:R-:W-:Y:S02]  /*8000*/  IMAD R3, R70, R6, RZ ;  /* 0x0000000646037224 */ /* 0x000fe400078e02ff */
        /* <DEDUP_REMOVED lines=10> */
[----:B------:R-:W-:Y:S01]  /*80b0*/  IMAD R7, R73, R72, R7 ;  /* 0x0000004849077224 */ /* 0x000fe200078e0207 */
[----:B------:R-:W-:Y:S01]  /*80c0*/  PRMT R73, R82, 0x8880, RZ ;  /* 0x0000888052497816 */ /* 0x000fe200000000ff */
[----:B------:R-:W-:Y:S02]  /*80d0*/  IMAD R6, R70, R10, RZ ;  /* 0x0000000a46067224 */ /* 0x000fe400078e02ff */
[-C--:B------:R-:W-:Y:S01]  /*80e0*/  IMAD R4, R75, R72.reuse, R4 ;  /* 0x000000484b047224 */ /* 0x080fe200078e0204 */
[----:B------:R-:W-:Y:S01]  /*80f0*/  SHF.L.U32 R75, R82, 0x8, RZ ;  /* 0x00000008524b7819 */ /* 0x000fe200000006ff */
[-C--:B------:R-:W-:Y:S01]  /*8100*/  IMAD R5, R74, R72.reuse, R5 ;  /* 0x000000484a057224 */ /* 0x080fe200078e0205 */
[----:B------:R-:W-:Y:S01]  /*8110*/  SHF.L.U32 R74, R82, 0x10, RZ ;  /* 0x00000010524a7819 */ /* 0x000fe200000006ff */
[----:B------:R-:W-:Y:S01]  /*8120*/  IMAD R6, R77, R72, R6 ;  /* 0x000000484d067224 */ /* 0x000fe200078e0206 */
[----:B------:R-:W-:Y:S01]  /*8130*/  I2IP.S8.S32.SAT R77, R7, R3, RZ ;  /* 0x00000003074d7239 */ /* 0x000fe200000014ff */
[C---:B------:R-:W-:Y:S01]  /*8140*/  IMAD R11, R70.reuse, R11, RZ ;  /* 0x0000000b460b7224 */ /* 0x040fe200078e02ff */
[----:B------:R-:W-:Y:S01]  /*8150*/  MOV R3, R73 ;  /* 0x0000004900037202 */ /* 0x000fe20000000f00 */
[----:B------:R-:W-:Y:S01]  /*8160*/  IMAD R8, R70, R12, RZ ;  /* 0x0000000c46087224 */ /* 0x000fe200078e02ff */
[----:B-1----:R-:W-:Y:S01]  /*8170*/  I2IP.S8.S32.SAT R88, R2, R0, R77 ;  /* 0x0000000002587239 */ /* 0x002fe2000000144d */
[----:B------:R-:W-:Y:S01]  /*8180*/  IMAD R9, R70, R13, RZ ;  /* 0x0000000d46097224 */ /* 0x000fe200078e02ff */
[----:B------:R-:W-:Y:S01]  /*8190*/  SHF.R.S32.HI R73, RZ, 0x18, R74 ;  /* 0x00000018ff497819 */ /* 0x000fe2000001144a */
[----:B------:R-:W-:Y:S01]  /*81a0*/  IMAD R11, R76, R72, R11 ;  /* 0x000000484c0b7224 */ /* 0x000fe200078e020b */
[----:B------:R-:W-:Y:S01]  /*81b0*/  SHF.R.S32.HI R75, RZ, 0x18, R75 ;  /* 0x00000018ff4b7819 */ /* 0x000fe2000001144b */
[C---:B------:R-:W-:Y:S01]  /*81c0*/  IMAD R10, R70.reuse, R14, RZ ;  /* 0x0000000e460a7224 */ /* 0x040fe200078e02ff */
[----:B------:R-:W-:Y:S01]  /*81d0*/  SHF.L.U32 R2, R83, 0x10, RZ ;  /* 0x0000001053027819 */ /* 0x000fe200000006ff */
[----:B------:R-:W-:Y:S01]  /*81e0*/  IMAD R8, R3, R72, R8 ;  /* 0x0000004803087224 */ /* 0x000fe200078e0208 */
[----:B------:R-:W-:Y:S01]  /*81f0*/  I2IP.S8.S32.SAT R89, R11, R6, RZ ;  /* 0x000000060b597239 */ /* 0x000fe200000014ff */
[C---:B------:R-:W-:Y:S01]  /*8200*/  IMAD R15, R70.reuse, R15, RZ ;  /* 0x0000000f460f7224 */ /* 0x040fe200078e02ff */
[----:B------:R-:W-:Y:S01]  /*8210*/  PRMT R3, R83, 0x8880, RZ ;  /* 0x0000888053037816 */ /* 0x000fe200000000ff */
[----:B------:R-:W-:Y:S01]  /*8220*/  IMAD R9, R73, R72, R9 ;  /* 0x0000004849097224 */ /* 0x000fe200078e0209 */
[----:B------:R-:W-:Y:S01]  /*8230*/  I2IP.S8.S32.SAT R89, R5, R4, R89 ;  /* 0x0000000405597239 */ /* 0x000fe20000001459 */
[C---:B------:R-:W-:Y:S01]  /*8240*/  IMAD R12, R70.reuse, R16, RZ ;  /* 0x00000010460c7224 */ /* 0x040fe200078e02ff */
[----:B------:R-:W-:Y:S01]  /*8250*/  SHF.R.S32.HI R2, RZ, 0x18, R2 ;  /* 0x00000018ff027819 */ /* 0x000fe20000011402 */
[----:B------:R-:W-:Y:S01]  /*8260*/  IMAD R10, R75, R72, R10 ;  /* 0x000000484b0a7224 */ /* 0x000fe200078e020a */
[----:B------:R-:W-:Y:S01]  /*8270*/  SHF.R.S32.HI R0, RZ, 0x18, R82 ;  /* 0x00000018ff007819 */ /* 0x000fe20000011452 */
[C---:B------:R-:W-:Y:S01]  /*8280*/  IMAD R13, R70.reuse, R17, RZ ;  /* 0x00000011460d7224 */ /* 0x040fe200078e02ff */
[----:B------:R-:W-:Y:S01]  /*8290*/  SHF.R.S32.HI R74, RZ, 0x18, R83 ;  /* 0x00000018ff4a7819 */ /* 0x000fe20000011453 */
[----:B------:R-:W-:Y:S01]  /*82a0*/  IMAD R14, R70, R18, RZ ;  /* 0x00000012460e7224 */ /* 0x000fe200078e02ff */
[----:B------:R-:W-:Y:S01]  /*82b0*/  SHF.L.U32 R73, R83, 0x8, RZ ;  /* 0x0000000853497819 */ /* 0x000fe200000006ff */
[-C--:B------:R-:W-:Y:S01]  /*82c0*/  IMAD R15, R0, R72.reuse, R15 ;  /* 0x00000048000f7224 */ /* 0x080fe200078e020f */
[C---:B------:R-:W-:Y:S01]  /*82d0*/  SHF.L.U32 R0, R84.reuse, 0x10, RZ ;  /* 0x0000001054007819 */ /* 0x040fe200000006ff */
[-C--:B------:R-:W-:Y:S01]  /*82e0*/  IMAD R12, R3, R72.reuse, R12 ;  /* 0x00000048030c7224 */ /* 0x080fe200078e020c */
[----:B------:R-:W-:Y:S01]  /*82f0*/  PRMT R3, R84, 0x8880, RZ ;  /* 0x0000888054037816 */ /* 0x000fe200000000ff */
[----:B------:R-:W-:Y:S01]  /*8300*/  IMAD R13, R2, R72, R13 ;  /* 0x00000048020d7224 */ /* 0x000fe200078e020d */
[----:B------:R-:W-:Y:S01]  /*8310*/  SHF.R.S32.HI R73, RZ, 0x18, R73 ;  /* 0x00000018ff497819 */ /* 0x000fe20000011449 */
[----:B------:R-:W-:Y:S01]  /*8320*/  IMAD R19, R70, R19, RZ ;  /* 0x0000001346137224 */ /* 0x000fe200078e02ff */
[----:B------:R-:W-:Y:S01]  /*8330*/  I2IP.S8.S32.SAT R90, R15, R10, RZ ;  /* 0x0000000a0f5a7239 */ /* 0x000fe200000014ff */
[----:B------:R-:W-:Y:S01]  /*8340*/  IMAD.SHL.U32 R2, R84, 0x100, RZ ;  /* 0x0000010054027824 */ /* 0x000fe200078e00ff */
[----:B------:R-:W-:Y:S01]  /*8350*/  SHF.R.S32.HI R0, RZ, 0x18, R0 ;  /* 0x00000018ff007819 */ /* 0x000fe20000011400 */
[C---:B------:R-:W-:Y:S01]  /*8360*/  IMAD R16, R70.reuse, R20, RZ ;  /* 0x0000001446107224 */ /* 0x040fe200078e02ff */
[----:B------:R-:W-:Y:S01]  /*8370*/  I2IP.S8.S32.SAT R90, R9, R8, R90 ;  /* 0x00000008095a7239 */ /* 0x000fe2000000145a */
[-C--:B------:R-:W-:Y:S01]  /*8380*/  IMAD R14, R73, R72.reuse, R14 ;  /* 0x00000048490e7224 */ /* 0x080fe200078e020e */
[----:B------:R-:W-:Y:S01]  /*8390*/  SHF.R.S32.HI R73, RZ, 0x18, R2 ;  /* 0x00000018ff497819 */ /* 0x000fe20000011402 */
[----:B------:R-:W-:Y:S01]  /*83a0*/  IMAD R17, R70, R21, RZ ;  /* 0x0000001546117224 */ /* 0x000fe200078e02ff */
[----:B------:R-:W-:Y:S01]  /*83b0*/  SHF.L.U32 R2, R85, 0x8, RZ ;  /* 0x0000000855027819 */ /* 0x000fe200000006ff */
[----:B------:R-:W-:Y:S01]  /*83c0*/  IMAD R19, R74, R72, R19 ;  /* 0x000000484a137224 */ /* 0x000fe200078e0213 */
[----:B------:R-:W-:Y:S01]  /*83d0*/  SHF.R.S32.HI R74, RZ, 0x18, R94 ;  /* 0x00000018ff4a7819 */ /* 0x000fe2000001145e */
[----:B------:R-:W-:Y:S01]  /*83e0*/  IMAD R18, R70, R22, RZ ;  /* 0x0000001646127224 */ /* 0x000fe200078e02ff */
[----:B------:R-:W-:Y:S01]  /*83f0*/  SHF.L.U32 R75, R98, 0x8, RZ ;  /* 0x00000008624b7819 */ /* 0x000fe200000006ff */
[----:B------:R-:W-:Y:S01]  /*8400*/  IMAD R16, R3, R72, R16 ;  /* 0x0000004803107224 */ /* 0x000fe200078e0210 */
[----:B------:R-:W-:Y:S01]  /*8410*/  I2IP.S8.S32.SAT R91, R19, R14, RZ ;  /* 0x0000000e135b7239 */ /* 0x000fe200000014ff */
[----:B------:R-:W-:Y:S01]  /*8420*/  IMAD R17, R0, R72, R17 ;  /* 0x0000004800117224 */ /* 0x000fe200078e0211 */
[----:B------:R-:W-:Y:S01]  /*8430*/  SHF.R.S32.HI R0, RZ, 0x18, R84 ;  /* 0x00000018ff007819 */ /* 0x000fe20000011454 */
[C---:B------:R-:W-:Y:S01]  /*8440*/  IMAD R23, R70.reuse, R23, RZ ;  /* 0x0000001746177224 */ /* 0x040fe200078e02ff */
[----:B------:R-:W-:Y:S01]  /*8450*/  I2IP.S8.S32.SAT R91, R13, R12, R91 ;  /* 0x0000000c0d5b7239 */ /* 0x000fe2000000145b */
[----:B------:R-:W-:Y:S01]  /*8460*/  IMAD R18, R73, R72, R18 ;  /* 0x0000004849127224 */ /* 0x000fe200078e0212 */
[C---:B------:R-:W-:Y:S01]  /*8470*/  SHF.L.U32 R73, R85.reuse, 0x10, RZ ;  /* 0x0000001055497819 */ /* 0x040fe200000006ff */
[----:B------:R-:W-:Y:S01]  /*8480*/  IMAD R20, R70, R24, RZ ;  /* 0x0000001846147224 */ /* 0x000fe200078e02ff */
[----:B------:R-:W-:Y:S01]  /*8490*/  PRMT R3, R85, 0x8880, RZ ;  /* 0x0000888055037816 */ /* 0x000fe200000000ff */
[----:B------:R-:W-:Y:S01]  /*84a0*/  IMAD R23, R0, R72, R23 ;  /* 0x0000004800177224 */ /* 0x000fe200078e0217 */
[----:B------:R-:W-:Y:S01]  /*84b0*/  SHF.R.S32.HI R0, RZ, 0x18, R73 ;  /* 0x00000018ff007819 */ /* 0x000fe20000011449 */
[C---:B------:R-:W-:Y:S01]  /*84c0*/  IMAD R21, R70.reuse, R25, RZ ;  /* 0x0000001946157224 */ /* 0x040fe200078e02ff */
[----:B------:R-:W-:Y:S01]  /*84d0*/  SHF.R.S32.HI R73, RZ, 0x18, R2 ;  /* 0x00000018ff497819 */ /* 0x000fe20000011402 */
[C---:B------:R-:W-:Y:S01]  /*84e0*/  IMAD R22, R70.reuse, R26, RZ ;  /* 0x0000001a46167224 */ /* 0x040fe200078e02ff */
[----:B------:R1:W-:Y:S01]  /*84f0*/  STS.128 [R135+UR44+0xa200], R88 ;  /* 0x00a2005887007988 */ /* 0x0003e20008000c2c */
[----:B------:R-:W-:Y:S01]  /*8500*/  IMAD R20, R3, R72, R20 ;  /* 0x0000004803147224 */ /* 0x000fe200078e0214 */
[----:B------:R-:W-:Y:S01]  /*8510*/  SHF.R.S32.HI R2, RZ, 0x18, R85 ;  /* 0x00000018ff027819 */ /* 0x000fe20000011455 */
[----:B------:R-:W-:Y:S01]  /*8520*/  IMAD R27, R70, R27, RZ ;  /* 0x0000001b461b7224 */ /* 0x000fe200078e02ff */
[----:B------:R-:W-:Y:S01]  /*8530*/  I2IP.S8.S32.SAT R100, R23, R18, RZ ;  /* 0x0000001217647239 */ /* 0x000fe200000014ff */
[-C--:B------:R-:W-:Y:S01]  /*8540*/  IMAD R21, R0, R72.reuse, R21 ;  /* 0x0000004800157224 */ /* 0x080fe200078e0215 */
[C---:B------:R-:W-:Y:S01]  /*8550*/  PRMT R3, R86.reuse, 0x8880, RZ ;  /* 0x0000888056037816 */ /* 0x040fe200000000ff */
[-C--:B------:R-:W-:Y:S01]  /*8560*/  IMAD R22, R73, R72.reuse, R22 ;  /* 0x0000004849167224 */ /* 0x080fe200078e0216 */
[----:B------:R-:W-:Y:S01]  /*8570*/  SHF.L.U32 R0, R86, 0x10, RZ ;  /* 0x0000001056007819 */ /* 0x000fe200000006ff */
[----:B------:R-:W-:Y:S01]  /*8580*/  IMAD R27, R2, R72, R27 ;  /* 0x00000048021b7224 */ /* 0x000fe200078e021b */
[----:B------:R-:W-:Y:S01]  /*8590*/  SHF.L.U32 R2, R86, 0x8, RZ ;  /* 0x0000000856027819 */ /* 0x000fe200000006ff */
[C---:B------:R-:W-:Y:S01]  /*85a0*/  IMAD R24, R70.reuse, R28, RZ ;  /* 0x0000001c46187224 */ /* 0x040fe200078e02ff */
[----:B------:R-:W-:Y:S01]  /*85b0*/  SHF.R.S32.HI R0, RZ, 0x18, R0 ;  /* 0x00000018ff007819 */ /* 0x000fe20000011400 */
[C---:B------:R-:W-:Y:S01]  /*85c0*/  IMAD R25, R70.reuse, R29, RZ ;  /* 0x0000001d46197224 */ /* 0x040fe200078e02ff */
        /* <DEDUP_REMOVED lines=10> */
[C---:B------:R-:W-:Y:S01]  /*8670*/  SHF.L.U32 R0, R87.reuse, 0x10, RZ ;  /* 0x0000001057007819 */ /* 0x040fe200000006ff */
        /* <DEDUP_REMOVED lines=13> */
[C---:B------:R-:W-:Y:S01]  /*8750*/  PRMT R3, R92.reuse, 0x8880, RZ ;  /* 0x000088805c037816 */ /* 0x040fe200000000ff */
[----:B------:R-:W-:Y:S01]  /*8760*/  IMAD R30, R73, R72, R30 ;  /* 0x00000048491e7224 */ /* 0x000fe200078e021e */
[----:B------:R-:W-:Y:S01]  /*8770*/  I2IP.S8.S32.SAT R102, R25, R24, R102 ;  /* 0x0000001819667239 */ /* 0x000fe20000001466 */
[----:B------:R-:W-:Y:S01]  /*8780*/  IMAD.U32 R0, R92, 0x10000, RZ ;  /* 0x000100005c007824 */ /* 0x000fe200078e00ff */
[----:B------:R-:W-:Y:S01]  /*8790*/  SHF.R.S32.HI R75, RZ, 0x18, R75 ;  /* 0x00000018ff4b7819 */ /* 0x000fe2000001144b */
[----:B------:R-:W-:Y:S01]  /*87a0*/  IMAD R35, R2, R72, R35 ;  /* 0x0000004802237224 */ /* 0x000fe200078e0223 */
[----:B------:R-:W-:Y:S01]  /*87b0*/  SHF.L.U32 R2, R92, 0x8, RZ ;  /* 0x000000085c027819 */ /* 0x000fe200000006ff */
[C---:B------:R-:W-:Y:S01]  /*87c0*/  IMAD R32, R70.reuse, R36, RZ ;  /* 0x0000002446207224 */ /* 0x040fe200078e02ff */
[----:B------:R-:W-:Y:S01]  /*87d0*/  SHF.R.S32.HI R0, RZ, 0x18, R0 ;  /* 0x00000018ff007819 */ /* 0x000fe20000011400 */
[C---:B------:R-:W-:Y:S01]  /*87e0*/  IMAD R33, R70.reuse, R37, RZ ;  /* 0x0000002546217224 */ /* 0x040fe200078e02ff */
[----:B------:R-:W-:Y:S01]  /*87f0*/  SHF.R.S32.HI R73, RZ, 0x18, R2 ;  /* 0x00000018ff497819 */ /* 0x000fe20000011402 */
[----:B------:R-:W-:Y:S01]  /*8800*/  IMAD R34, R70, R38, RZ ;  /* 0x0000002646227224 */ /* 0x000fe200078e02ff */
[----:B------:R-:W-:Y:S01]  /*8810*/  I2IP.S8.S32.SAT R103, R35, R30, RZ ;  /* 0x0000001e23677239 */ /* 0x000fe200000014ff */
[-C--:B------:R-:W-:Y:S01]  /*8820*/  IMAD R32, R3, R72.reuse, R32 ;  /* 0x0000004803207224 */ /* 0x080fe200078e0220 */
[----:B------:R-:W-:Y:S01]  /*8830*/  PRMT R3, R93, 0x8880, RZ ;  /* 0x000088805d037816 */ /* 0x000fe200000000ff */
[----:B------:R-:W-:Y:S01]  /*8840*/  IMAD R33, R0, R72, R33 ;  /* 0x0000004800217224 */ /* 0x000fe200078e0221 */
[----:B------:R-:W-:Y:S01]  /*8850*/  SHF.R.S32.HI R0, RZ, 0x18, R92 ;  /* 0x00000018ff007819 */ /* 0x000fe2000001145c */
[C---:B------:R-:W-:Y:S01]  /*8860*/  IMAD R39, R70.reuse, R39, RZ ;  /* 0x0000002746277224 */ /* 0x040fe200078e02ff */
[----:B------:R-:W-:Y:S01]  /*8870*/  I2IP.S8.S32.SAT R103, R29, R28, R103 ;  /* 0x0000001c1d677239 */ /* 0x000fe20000001467 */
[----:B------:R-:W-:Y:S01]  /*8880*/  IMAD R34, R73, R72, R34 ;  /* 0x0000004849227224 */ /* 0x000fe200078e0222 */
[C---:B------:R-:W-:Y:S01]  /*8890*/  SHF.L.U32 R73, R93.reuse, 0x10, RZ ;  /* 0x000000105d497819 */ /* 0x040fe200000006ff */
[----:B------:R-:W-:Y:S01]  /*88a0*/  IMAD R36, R70, R40, RZ ;  /* 0x0000002846247224 */ /* 0x000fe200078e02ff */
[----:B------:R-:W-:Y:S01]  /*88b0*/  SHF.L.U32 R2, R93, 0x8, RZ ;  /* 0x000000085d027819 */ /* 0x000fe200000006ff */
[----:B------:R-:W-:Y:S01]  /*88c0*/  IMAD R39, R0, R72, R39 ;  /* 0x0000004800277224 */ /* 0x000fe200078e0227 */
        /* <DEDUP_REMOVED lines=8> */
[----:B------:R-:W-:Y:S01]  /*8950*/  SHF.L.U32 R2, R94, 0x10, RZ ;  /* 0x000000105e027819 */ /* 0x000fe200000006ff */
[----:B------:R-:W-:Y:S01]  /*8960*/  IMAD R43, R70, R43, RZ ;  /* 0x0000002b462b7224 */ /* 0x000fe200078e02ff */
[----:B------:R-:W-:Y:S01]  /*8970*/  SHF.R.S32.HI R0, RZ, 0x18, R93 ;  /* 0x00000018ff007819 */ /* 0x000fe2000001145d */
        /* <DEDUP_REMOVED lines=11> */
[----:B------:R-:W-:Y:S01]  /*8a30*/  SHF.L.U32 R0, R95, 0x10, RZ ;  /* 0x000000105f007819 */ /* 0x000fe200000006ff */
[----:B------:R-:W-:Y:S01]  /*8a40*/  IMAD R47, R70, R47, RZ ;  /* 0x0000002f462f7224 */ /* 0x000fe200078e02ff */
[----:B------:R-:W-:Y:S01]  /*8a50*/  I2IP.S8.S32.SAT R109, R43, R38, RZ ;  /* 0x000000262b6d7239 */ /* 0x000fe200000014ff */
[----:B------:R-:W-:Y:S01]  /*8a60*/  IMAD R41, R2, R72, R41 ;  /* 0x0000004802297224 */ /* 0x000fe200078e0229 */
[C---:B------:R-:W-:Y:S01]  /*8a70*/  PRMT R3, R95.reuse, 0x8880, RZ ;  /* 0x000088805f037816 */ /* 0x040fe200000000ff */
[C---:B------:R-:W-:Y:S01]  /*8a80*/  IMAD R44, R70.reuse, R48, RZ ;  /* 0x00000030462c7224 */ /* 0x040fe200078e02ff */
[----:B------:R-:W-:Y:S01]  /*8a90*/  SHF.L.U32 R2, R95, 0x8, RZ ;  /* 0x000000085f027819 */ /* 0x000fe200000006ff */
[----:B------:R-:W-:Y:S01]  /*8aa0*/  IMAD R42, R73, R72, R42 ;  /* 0x00000048492a7224 */ /* 0x000fe200078e022a */
[----:B------:R-:W-:Y:S01]  /*8ab0*/  SHF.R.S32.HI R0, RZ, 0x18, R0 ;  /* 0x00000018ff007819 */ /* 0x000fe20000011400 */
[----:B------:R-:W-:Y:S01]  /*8ac0*/  IMAD R45, R70, R49, RZ ;  /* 0x00000031462d7224 */ /* 0x000fe200078e02ff */
[----:B------:R-:W-:Y:S01]  /*8ad0*/  I2IP.S8.S32.SAT R109, R37, R36, R109 ;  /* 0x00000024256d7239 */ /* 0x000fe2000000146d */
[----:B------:R-:W-:Y:S01]  /*8ae0*/  IMAD R47, R74, R72, R47 ;  /* 0x000000484a2f7224 */ /* 0x000fe200078e022f */
[----:B------:R-:W-:Y:S01]  /*8af0*/  SHF.R.S32.HI R73, RZ, 0x18, R2 ;  /* 0x00000018ff497819 */ /* 0x000fe20000011402 */
[C---:B------:R-:W-:Y:S01]  /*8b00*/  IMAD R46, R70.reuse, R50, RZ ;  /* 0x00000032462e7224 */ /* 0x040fe200078e02ff */
[----:B------:R-:W-:Y:S01]  /*8b10*/  SHF.R.S32.HI R2, RZ, 0x18, R95 ;  /* 0x00000018ff027819 */ /* 0x000fe2000001145f */
[----:B------:R-:W-:Y:S01]  /*8b20*/  IMAD R44, R3, R72, R44 ;  /* 0x00000048032c7224 */ /* 0x000fe200078e022c */
[----:B------:R-:W-:Y:S01]  /*8b30*/  I2IP.S8.S32.SAT R110, R47, R42, RZ ;  /* 0x0000002a2f6e7239 */ /* 0x000fe200000014ff */
[----:B------:R-:W-:Y:S01]  /*8b40*/  IMAD R51, R70, R51, RZ ;  /* 0x0000003346337224 */ /* 0x000fe200078e02ff */
[----:B------:R-:W-:Y:S01]  /*8b50*/  PRMT R3, R96, 0x8880, RZ ;  /* 0x0000888060037816 */ /* 0x000fe200000000ff */
[----:B------:R-:W-:Y:S01]  /*8b60*/  IMAD R45, R0, R72, R45 ;  /* 0x00000048002d7224 */ /* 0x000fe200078e022d */
[----:B------:R-:W-:Y:S01]  /*8b70*/  I2IP.S8.S32.SAT R110, R41, R40, R110 ;  /* 0x00000028296e7239 */ /* 0x000fe2000000146e */
[----:B------:R-:W-:Y:S01]  /*8b80*/  IMAD R48, R70, R52, RZ ;  /* 0x0000003446307224 */ /* 0x000fe200078e02ff */
[----:B------:R-:W-:Y:S01]  /*8b90*/  SHF.L.U32 R74, R97, 0x10, RZ ;  /* 0x00000010614a7819 */ /* 0x000fe200000006ff */
[-C--:B------:R-:W-:Y:S01]  /*8ba0*/  IMAD R46, R73, R72.reuse, R46 ;  /* 0x00000048492e7224 */ /* 0x080fe200078e022e */
[----:B------:R-:W-:Y:S01]  /*8bb0*/  PRMT R73, R97, 0x8880, RZ ;  /* 0x0000888061497816 */ /* 0x000fe200000000ff */
[-C--:B------:R-:W-:Y:S01]  /*8bc0*/  IMAD R51, R2, R72.reuse, R51 ;  /* 0x0000004802337224 */ /* 0x080fe200078e0233 */
[----:B------:R-:W-:Y:S01]  /*8bd0*/  SHF.R.S32.HI R74, RZ, 0x18, R74 ;  /* 0x00000018ff4a7819 */ /* 0x000fe2000001144a */
[C---:B------:R-:W-:Y:S01]  /*8be0*/  IMAD.U32 R0, R96.reuse, 0x10000, RZ ;  /* 0x0001000060007824 */ /* 0x040fe200078e00ff */
        /* <DEDUP_REMOVED lines=10> */
[----:B------:R-:W-:Y:S01]  /*8c90*/  SHF.R.S32.HI R0, RZ, 0x18, R97 ;  /* 0x00000018ff007819 */ /* 0x000fe20000011461 */
[----:B------:R-:W-:Y:S01]  /*8ca0*/  IMAD R50, R3, R72, R50 ;  /* 0x0000004803327224 */ /* 0x000fe200078e0232 */
[----:B------:R-:W-:Y:S01]  /*8cb0*/  SHF.L.U32 R3, R97, 0x8, RZ ;  /* 0x0000000861037819 */ /* 0x000fe200000006ff */
[C---:B------:R-:W-:Y:S01]  /*8cc0*/  IMAD R52, R70.reuse, R56, RZ ;  /* 0x0000003846347224 */ /* 0x040fe200078e02ff */
[----:B------:R-:W-:Y:S01]  /*8cd0*/  I2IP.S8.S32.SAT R111, R45, R44, R111 ;  /* 0x0000002c2d6f7239 */ /* 0x000fe2000000146f */
[----:B------:R-:W-:Y:S01]  /*8ce0*/  IMAD R53, R70, R57, RZ ;  /* 0x0000003946357224 */ /* 0x000fe200078e02ff */
[----:B------:R-:W-:Y:S01]  /*8cf0*/  SHF.R.S32.HI R3, RZ, 0x18, R3 ;  /* 0x00000018ff037819 */ /* 0x000fe20000011403 */
[----:B------:R-:W-:Y:S01]  /*8d00*/  IMAD R55, R2, R72, R55 ;  /* 0x0000004802377224 */ /* 0x000fe200078e0237 */
[----:B------:R-:W-:Y:S01]  /*8d10*/  SHF.L.U32 R2, R98, 0x10, RZ ;  /* 0x0000001062027819 */ /* 0x000fe200000006ff */
[C---:B------:R-:W-:Y:S01]  /*8d20*/  IMAD R54, R70.reuse, R58, RZ ;  /* 0x0000003a46367224 */ /* 0x040fe200078e02ff */
[----:B------:R1:W-:Y:S01]  /*8d30*/  STS.128 [R158+0xa200], R108 ;  /* 0x00a2006c9e007388 */ /* 0x0003e20000000c00 */
[----:B------:R-:W-:Y:S01]  /*8d40*/  IMAD R52, R73, R72, R52 ;  /* 0x0000004849347224 */ /* 0x000fe200078e0234 */
[----:B------:R-:W-:Y:S01]  /*8d50*/  I2IP.S8.S32.SAT R112, R55, R50, RZ ;  /* 0x0000003237707239 */ /* 0x000fe200000014ff */
[----:B------:R-:W-:Y:S01]  /*8d60*/  IMAD R59, R70, R59, RZ ;  /* 0x0000003b463b7224 */ /* 0x000fe200078e02ff */
[----:B------:R-:W-:Y:S01]  /*8d70*/  PRMT R73, R98, 0x8880, RZ ;  /* 0x0000888062497816 */ /* 0x000fe200000000ff */
[----:B------:R-:W-:Y:S01]  /*8d80*/  IMAD R53, R74, R72, R53 ;  /* 0x000000484a357224 */ /* 0x000fe200078e0235 */
[----:B------:R-:W-:Y:S01]  /*8d90*/  I2IP.S8.S32.SAT R112, R49, R48, R112 ;  /* 0x0000003031707239 */ /* 0x000fe20000001470 */
[C---:B------:R-:W-:Y:S01]  /*8da0*/  IMAD R56, R70.reuse, R60, RZ ;  /* 0x0000003c46387224 */ /* 0x040fe200078e02ff */
[----:B------:R-:W-:Y:S01]  /*8db0*/  SHF.R.S32.HI R2, RZ, 0x18, R2 ;  /* 0x00000018ff027819 */ /* 0x000fe20000011402 */
[-C--:B------:R-:W-:Y:S01]  /*8dc0*/  IMAD R54, R3, R72.reuse, R54 ;  /* 0x0000004803367224 */ /* 0x080fe200078e0236 */
[----:B------:R-:W-:Y:S01]  /*8dd0*/  PRMT R3, R99, 0x8880, RZ ;  /* 0x0000888063037816 */ /* 0x000fe200000000ff */
[----:B------:R-:W-:Y:S01]  /*8de0*/  IMAD R57, R70, R61, RZ ;  /* 0x0000003d46397224 */ /* 0x000fe200078e02ff */
[----:B------:R-:W-:Y:S01]  /*8df0*/  SHF.R.S32.HI R74, RZ, 0x18, R99 ;  /* 0x00000018ff4a7819 */ /* 0x000fe20000011463 */
[-C--:B------:R-:W-:Y:S01]  /*8e00*/  IMAD R59, R0, R72.reuse, R59 ;  /* 0x00000048003b7224 */ /* 0x080fe200078e023b */
[----:B------:R-:W-:Y:S01]  /*8e10*/  SHF.R.S32.HI R0, RZ, 0x18, R98 ;  /* 0x00000018ff007819 */ /* 0x000fe20000011462 */
[----:B------:R-:W-:Y:S01]  /*8e20*/  IMAD R56, R73, R72, R56 ;  /* 0x0000004849387224 */ /* 0x000fe200078e0238 */
[----:B------:R-:W-:Y:S01]  /*8e30*/  SHF.L.U32 R73, R99, 0x8, RZ ;  /* 0x0000000863497819 */ /* 0x000fe200000006ff */
[----:B------:R-:W-:Y:S01]  /*8e40*/  IMAD R58, R70, R62, RZ ;  /* 0x0000003e463a7224 */ /* 0x000fe200078e02ff */
[----:B------:R-:W-:Y:S01]  /*8e50*/  I2IP.S8.S32.SAT R113, R59, R54, RZ ;  /* 0x000000363b717239 */ /* 0x000fe200000014ff */
[----:B------:R-:W-:Y:S01]  /*8e60*/  IMAD R57, R2, R72, R57 ;  /* 0x0000004802397224 */ /* 0x000fe200078e0239 */
[----:B------:R-:W-:Y:S01]  /*8e70*/  SHF.L.U32 R2, R99, 0x10, RZ ;  /* 0x0000001063027819 */ /* 0x000fe200000006ff */
[C---:B------:R-:W-:Y:S01]  /*8e80*/  IMAD R63, R70.reuse, R63, RZ ;  /* 0x0000003f463f7224 */ /* 0x040fe200078e02ff */
[----:B------:R-:W-:Y:S01]  /*8e90*/  SHF.R.S32.HI R73, RZ, 0x18, R73 ;  /* 0x00000018ff497819 */ /* 0x000fe20000011449 */
[C---:B------:R-:W-:Y:S01]  /*8ea0*/  IMAD R60, R70.reuse, R64, RZ ;  /* 0x00000040463c7224 */ /* 0x040fe200078e02ff */
[----:B------:R-:W-:Y:S01]  /*8eb0*/  SHF.R.S32.HI R2, RZ, 0x18, R2 ;  /* 0x00000018ff027819 */ /* 0x000fe20000011402 */
[----:B------:R-:W-:Y:S01]  /*8ec0*/  IMAD R58, R75, R72, R58 ;  /* 0x000000484b3a7224 */ /* 0x000fe200078e023a */
[----:B------:R-:W-:Y:S01]  /*8ed0*/  I2IP.S8.S32.SAT R113, R53, R52, R113 ;  /* 0x0000003435717239 */ /* 0x000fe20000001471 */
[----:B------:R-:W-:Y:S02]  /*8ee0*/  IMAD R61, R70, R65, RZ ;  /* 0x00000041463d7224 */ /* 0x000fe400078e02ff */
[-C--:B------:R-:W-:Y:S02]  /*8ef0*/  IMAD R63, R0, R72.reuse, R63 ;  /* 0x00000048003f7224 */ /* 0x080fe400078e023f */
[----:B------:R-:W-:Y:S01]  /*8f00*/  IMAD R60, R3, R72, R60 ;  /* 0x00000048033c7224 */ /* 0x000fe200078e023c */
[----:B------:R-:W-:Y:S01]  /*8f10*/  @P6 SHF.L.U32 R3, R147, 0x1f, RZ ;  /* 0x0000001f93036819 */ /* 0x000fe200000006ff */
        /* <DEDUP_REMOVED lines=8> */
[----:B------:R-:W-:Y:S02]  /*8fa0*/  I2IP.S8.S32.SAT R115, R61, R60, R0 ;  /* 0x0000003c3d737239 */ /* 0x000fe40000001400 */
[----:B------:R-:W-:Y:S03]  /*8fb0*/  LEA R0, R148, UR44, 0x3 ;  /* 0x0000002c94007c11 */ /* 0x000fe6000f8e18ff */
        /* <DEDUP_REMOVED lines=9> */
[----:B------:R-:W-:Y:S02]  /*9050*/  UIADD3 UR4, UP0, UPT, UR62, 0x680, URZ ;  /* 0x000006803e047890 */ /* 0x000fe4000ff1e0ff */
[----:B------:R-:W-:Y:S02]  /*9060*/  UIADD3 UR9, UPT, UPT, UR49, 0x40, URZ ;  /* 0x0000004031097890 */ /* 0x000fe4000fffe0ff */
[----:B------:R-:W-:Y:S02]  /*9070*/  UIADD3 UR8, UPT, UPT, UR44, 0xa200, URZ ;  /* 0x0000a2002c087890 */ /* 0x000fe4000fffe0ff */
[----:B------:R-:W-:Y:S01]  /*9080*/  UIADD3.X UR5, UPT, UPT, URZ, UR63, URZ, UP0, !UPT ;  /* 0x0000003fff057290 */ /* 0x000fe200087fe4ff */
[----:B------:R-:W-:Y:S01]  /*9090*/  UMOV UR10, UR50 ;  /* 0x00000032000a7c82 */ /* 0x000fe20008000000 */
[----:B------:R-:W-:Y:S07]  /*90a0*/  UMOV UR11, UR36 ;  /* 0x00000024000b7c82 */ /* 0x000fee0008000000 */
[----:B------:R2:W-:Y:S01]  /*90b0*/  UTMASTG.3D [UR8], [UR4] ;  /* 0x00000008040073b5 */ /* 0x0005e20008010000 */
[----:B------:R0:W-:Y:S01]  /*90c0*/  UTMACMDFLUSH ;  /* 0x00000000000079b7 */ /* 0x0001e20000000000 */
[----:B--2---:R-:W-:Y:S04]  /*90d0*/  DEPBAR.LE SB0, 0x1 ;  /* 0x000080400000791a */ /* 0x004fe80000000000 */
.L_x_124:
[----:B------:R-:W-:Y:S05]  /*90e0*/  BSYNC.RECONVERGENT B0 ;  /* 0x0000000000007941 */ /* 0x000fea0003800200 */
.L_x_123:
        /* <DEDUP_REMOVED lines=16> */
.L_x_128:
[----:B------:R-:W-:Y:S05]  /*91f0*/  BSYNC B0 ;  /* 0x0000000000007941 */ /* 0x000fea0003800000 */
.L_x_127:
        /* <DEDUP_REMOVED lines=20> */
.L_x_126:
[----:B------:R-:W-:Y:S05]  /*9340*/  BSYNC B1 ;  /* 0x0000000000017941 */ /* 0x000fea0003800000 */
.L_x_125:
        /* <DEDUP_REMOVED lines=21> */
.L_x_130:
        /* <DEDUP_REMOVED lines=8> */
[----:B------:R-:W-:Y:S01]  /*9520*/  ISETP.NE.AND P0, PT, R155, RZ, PT ;  /* 0x000000ff9b00720c */ /* 0x000fe20003f05270 */
[----:B------:R-:W2:Y:S01]  /*9530*/  LDTM.x64 R4, tmem[UR4+0x80] ;  /* 0x00008004000479ee */ /* 0x000ea20008340000 */
[----:B------:R-:W-:Y:S01]  /*9540*/  ISETP.NE.AND P6, PT, R106, RZ, PT ;  /* 0x000000ff6a00720c */ /* 0x000fe20003fc5270 */
[C---:B--2---:R-:W-:Y:S02]  /*9550*/  IMAD R0, R70.reuse, R4, RZ ;  /* 0x0000000446007224 */ /* 0x044fe400078e02ff */
[C---:B------:R-:W-:Y:S02]  /*9560*/  IMAD R3, R70.reuse, R6, RZ ;  /* 0x0000000646037224 */ /* 0x040fe400078e02ff */
[C---:B------:R-:W-:Y:S02]  /*9570*/  IMAD R4, R70.reuse, R8, RZ ;  /* 0x0000000846047224 */ /* 0x040fe400078e02ff */
[C---:B------:R-:W-:Y:S02]  /*9580*/  IMAD R6, R70.reuse, R10, RZ ;  /* 0x0000000a46067224 */ /* 0x040fe400078e02ff */
[C---:B------:R-:W-:Y:S02]  /*9590*/  IMAD R2, R70.reuse, R5, RZ ;  /* 0x0000000546027224 */ /* 0x040fe400078e02ff */
[C---:B------:R-:W-:Y:S02]  /*95a0*/  IMAD R8, R70.reuse, R12, RZ ;  /* 0x0000000c46087224 */ /* 0x040fe400078e02ff */
[C---:B------:R-:W-:Y:S02]  /*95b0*/  IMAD R10, R70.reuse, R14, RZ ;  /* 0x0000000e460a7224 */ /* 0x040fe400078e02ff */
[C---:B------:R-:W-:Y:S02]  /*95c0*/  IMAD R5, R70.reuse, R9, RZ ;  /* 0x0000000946057224 */ /* 0x040fe400078e02ff */
[----:B------:R-:W-:Y:S01]  /*95d0*/  IMAD R0, R73, R72, R0 ;  /* 0x0000004849007224 */ /* 0x000fe200078e0200 */
[----:B------:R-:W-:Y:S01]  /*95e0*/  SHF.L.U32 R73, R81, 0x8, RZ ;  /* 0x0000000851497819 */ /* 0x000fe200000006ff */
[C---:B------:R-:W-:Y:S02]  /*95f0*/  IMAD R12, R70.reuse, R16, RZ ;  /* 0x00000010460c7224 */ /* 0x040fe400078e02ff */
[C---:B------:R-:W-:Y:S01]  /*9600*/  IMAD R14, R70.reuse, R18, RZ ;  /* 0x00000012460e7224 */ /* 0x040fe200078e02ff */
[----:B------:R-:W-:Y:S01]  /*9610*/  SHF.R.S32.HI R73, RZ, 0x18, R73 ;  /* 0x00000018ff497819 */ /* 0x000fe20000011449 */
[C---:B------:R-:W-:Y:S02]  /*9620*/  IMAD R9, R70.reuse, R13, RZ ;  /* 0x0000000d46097224 */ /* 0x040fe400078e02ff */
[C---:B------:R-:W-:Y:S02]  /*9630*/  IMAD R16, R70.reuse, R20, RZ ;  /* 0x0000001446107224 */ /* 0x040fe400078e02ff */
[C---:B------:R-:W-:Y:S02]  /*9640*/  IMAD R18, R70.reuse, R22, RZ ;  /* 0x0000001646127224 */ /* 0x040fe400078e02ff */
[C---:B------:R-:W-:Y:S02]  /*9650*/  IMAD R13, R70.reuse, R17, RZ ;  /* 0x00000011460d7224 */ /* 0x040fe400078e02ff */
[C---:B------:R-:W-:Y:S02]  /*9660*/  IMAD R20, R70.reuse, R24, RZ ;  /* 0x0000001846147224 */ /* 0x040fe400078e02ff */
[C---:B------:R-:W-:Y:S02]  /*9670*/  IMAD R22, R70.reuse, R26, RZ ;  /* 0x0000001a46167224 */ /* 0x040fe400078e02ff */
[----:B------:R-:W-:Y:S02]  /*9680*/  IMAD R2, R75, R72, R2 ;  /* 0x000000484b027224 */ /* 0x000fe400078e0202 */
[C---:B------:R-:W-:Y:S02]  /*9690*/  IMAD R17, R70.reuse, R21, RZ ;  /* 0x0000001546117224 */ /* 0x040fe400078e02ff */
        /* <DEDUP_REMOVED lines=18> */
[C---:B------:R-:W-:Y:S01]  /*97c0*/  IMAD R60, R70.reuse, R64, RZ ;  /* 0x00000040463c7224 */ /* 0x040fe200078e02ff */
[----:B------:R-:W-:Y:S01]  /*97d0*/  SHF.R.S32.HI R64, RZ, 0x18, R80 ;  /* 0x00000018ff407819 */ /* 0x000fe20000011450 */
[C---:B------:R-:W-:Y:S02]  /*97e0*/  IMAD R26, R70.reuse, R30, RZ ;  /* 0x0000001e461a7224 */ /* 0x040fe400078e02ff */
[C---:B------:R-:W-:Y:S02]  /*97f0*/  IMAD R30, R70.reuse, R34, RZ ;  /* 0x00000022461e7224 */ /* 0x040fe400078e02ff */
[C---:B------:R-:W-:Y:S02]  /*9800*/  IMAD R57, R70.reuse, R61, RZ ;  /* 0x0000003d46397224 */ /* 0x040fe400078e02ff */
[C---:B------:R-:W-:Y:S01]  /*9810*/  IMAD R61, R70.reuse, R65, RZ ;  /* 0x00000041463d7224 */ /* 0x040fe200078e02ff */
[C---:B------:R-:W-:Y:S01]  /*9820*/  PRMT R65, R81.reuse, 0x8880, RZ ;  /* 0x0000888051417816 */ /* 0x040fe200000000ff */
[C---:B------:R-:W-:Y:S02]  /*9830*/  IMAD R34, R70.reuse, R38, RZ ;  /* 0x0000002646227224 */ /* 0x040fe400078e02ff */
[----:B------:R-:W-:Y:S02]  /*9840*/  IMAD R38, R70, R42, RZ ;  /* 0x0000002a46267224 */ /* 0x000fe400078e02ff */
[----:B------:R-:W-:Y:S01]  /*9850*/  IMAD R3, R74, R72, R3 ;  /* 0x000000484a037224 */ /* 0x000fe200078e0203 */
[----:B------:R-:W-:Y:S01]  /*9860*/  SHF.R.S32.HI R74, RZ, 0x18, R81 ;  /* 0x00000018ff4a7819 */ /* 0x000fe20000011451 */
[C---:B------:R-:W-:Y:S02]  /*9870*/  IMAD R42, R70.reuse, R46, RZ ;  /* 0x0000002e462a7224 */ /* 0x040fe400078e02ff */
[C---:B------:R-:W-:Y:S02]  /*9880*/  IMAD R46, R70.reuse, R50, RZ ;  /* 0x00000032462e7224 */ /* 0x040fe400078e02ff */
[C---:B------:R-:W-:Y:S02]  /*9890*/  IMAD R51, R70.reuse, R51, RZ ;  /* 0x0000003346337224 */ /* 0x040fe400078e02ff */
[C---:B------:R-:W-:Y:S02]  /*98a0*/  IMAD R50, R70.reuse, R54, RZ ;  /* 0x0000003646327224 */ /* 0x040fe400078e02ff */
[C---:B------:R-:W-:Y:S02]  /*98b0*/  IMAD R54, R70.reuse, R58, RZ ;  /* 0x0000003a46367224 */ /* 0x040fe400078e02ff */
[C---:B------:R-:W-:Y:S02]  /*98c0*/  IMAD R58, R70.reuse, R62, RZ ;  /* 0x0000003e463a7224 */ /* 0x040fe400078e02ff */
[C---:B------:R-:W-:Y:S01]  /*98d0*/  IMAD R62, R70.reuse, R66, RZ ;  /* 0x00000042463e7224 */ /* 0x040fe200078e02ff */
[----:B------:R-:W-:Y:S01]  /*98e0*/  SHF.L.U32 R66, R81, 0x10, RZ ;  /* 0x0000001051427819 */ /* 0x000fe200000006ff */
[C---:B------:R-:W-:Y:S02]  /*98f0*/  IMAD R7, R70.reuse, R7, RZ ;  /* 0x0000000746077224 */ /* 0x040fe400078e02ff */
[----:B------:R-:W-:Y:S01]  /*9900*/  IMAD R11, R70, R11, RZ ;  /* 0x0000000b460b7224 */ /* 0x000fe200078e02ff */
[----:B------:R-:W-:Y:S01]  /*9910*/  SHF.R.S32.HI R66, RZ, 0x18, R66 ;  /* 0x00000018ff427819 */ /* 0x000fe20000011442 */
[-C--:B------:R-:W-:Y:S01]  /*9920*/  IMAD R7, R64, R72.reuse, R7 ;  /* 0x0000004840077224 */ /* 0x080fe200078e0207 */
[C---:B------:R-:W-:Y:S01]  /*9930*/  PRMT R64, R82.reuse, 0x8880, RZ ;  /* 0x0000888052407816 */ /* 0x040fe200000000ff */
[-C--:B------:R-:W-:Y:S01]  /*9940*/  IMAD R4, R65, R72.reuse, R4 ;  /* 0x0000004841047224 */ /* 0x080fe200078e0204 */
[----:B------:R-:W-:Y:S01]  /*9950*/  SHF.L.U32 R65, R82, 0x10, RZ ;  /* 0x0000001052417819 */ /* 0x000fe200000006ff */
[-C--:B------:R-:W-:Y:S02]  /*9960*/  IMAD R5, R66, R72.reuse, R5 ;  /* 0x0000004842057224 */ /* 0x080fe400078e0205 */
[-C--:B------:R-:W-:Y:S01]  /*9970*/  IMAD R6, R73, R72.reuse, R6 ;  /* 0x0000004849067224 */ /* 0x080fe200078e0206 */
[----:B------:R-:W-:Y:S01]  /*9980*/  I2IP.S8.S32.SAT R73, R7, R3, RZ ;  /* 0x0000000307497239 */ /* 0x000fe200000014ff */
[----:B------:R-:W-:Y:S01]  /*9990*/  IMAD R11, R74, R72, R11 ;  /* 0x000000484a0b7224 */ /* 0x000fe200078e020b */
[----:B------:R-:W-:Y:S01]  /*99a0*/  SHF.L.U32 R7, R82, 0x8, RZ ;  /* 0x0000000852077819 */ /* 0x000fe200000006ff */
[C---:B------:R-:W-:Y:S01]  /*99b0*/  IMAD R15, R70.reuse, R15, RZ ;  /* 0x0000000f460f7224 */ /* 0x040fe200078e02ff */
[----:B------:R-:W-:Y:S01]  /*99c0*/  MOV R3, R64 ;  /* 0x0000004000037202 */ /* 0x000fe20000000f00 */
[C---:B------:R-:W-:Y:S01]  /*99d0*/  IMAD R19, R70.reuse, R19, RZ ;  /* 0x0000001346137224 */ /* 0x040fe200078e02ff */
[----:B------:R-:W-:Y:S01]  /*99e0*/  I2IP.S8.S32.SAT R11, R11, R6, RZ ;  /* 0x000000060b0b7239 */ /* 0x000fe200000014ff */
[C---:B------:R-:W-:Y:S01]  /*99f0*/  IMAD R23, R70.reuse, R23, RZ ;  /* 0x0000001746177224 */ /* 0x040fe200078e02ff */
[----:B------:R-:W-:Y:S01]  /*9a00*/  SHF.R.S32.HI R6, RZ, 0x18, R65 ;  /* 0x00000018ff067819 */ /* 0x000fe20000011441 */
[----:B------:R-:W-:Y:S01]  /*9a10*/  IMAD R8, R3, R72, R8 ;  /* 0x0000004803087224 */ /* 0x000fe200078e0208 */
[----:B------:R-:W-:Y:S01]  /*9a20*/  SHF.R.S32.HI R7, RZ, 0x18, R7 ;  /* 0x00000018ff077819 */ /* 0x000fe20000011407 */
[----:B------:R-:W-:Y:S01]  /*9a30*/  IMAD R27, R70, R27, RZ ;  /* 0x0000001b461b7224 */ /* 0x000fe200078e02ff */
[----:B-1----:R-:W-:Y:S01]  /*9a40*/  I2IP.S8.S32.SAT R88, R2, R0, R73 ;  /* 0x0000000002587239 */ /* 0x002fe20000001449 */
[-C--:B------:R-:W-:Y:S01]  /*9a50*/  IMAD R9, R6, R72.reuse, R9 ;  /* 0x0000004806097224 */ /* 0x080fe200078e0209 */
[----:B------:R-:W-:Y:S01]  /*9a60*/  SHF.L.U32 R2, R83, 0x10, RZ ;  /* 0x0000001053027819 */ /* 0x000fe200000006ff */
[----:B------:R-:W-:Y:S01]  /*9a70*/  IMAD R10, R7, R72, R10 ;  /* 0x00000048070a7224 */ /* 0x000fe200078e020a */
[----:B------:R-:W-:Y:S01]  /*9a80*/  SHF.R.S32.HI R0, RZ, 0x18, R82 ;  /* 0x00000018ff007819 */ /* 0x000fe20000011452 */
[C---:B------:R-:W-:Y:S01]  /*9a90*/  IMAD R31, R70.reuse, R31, RZ ;  /* 0x0000001f461f7224 */ /* 0x040fe200078e02ff */
[----:B------:R-:W-:Y:S01]  /*9aa0*/  I2IP.S8.S32.SAT R89, R5, R4, R11 ;  /* 0x0000000405597239 */ /* 0x000fe2000000140b */
[----:B------:R-:W-:Y:S01]  /*9ab0*/  IMAD R35, R70, R35, RZ ;  /* 0x0000002346237224 */ /* 0x000fe200078e02ff */
[C---:B------:R-:W-:Y:S01]  /*9ac0*/  PRMT R3, R83.reuse, 0x8880, RZ ;  /* 0x0000888053037816 */ /* 0x040fe200000000ff */
[-C--:B------:R-:W-:Y:S01]  /*9ad0*/  IMAD R15, R0, R72.reuse, R15 ;  /* 0x00000048000f7224 */ /* 0x080fe200078e020f */
[----:B------:R-:W-:Y:S01]  /*9ae0*/  SHF.L.U32 R5, R83, 0x8, RZ ;  /* 0x0000000853057819 */ /* 0x000fe200000006ff */
[C---:B------:R-:W-:Y:S01]  /*9af0*/  IMAD R39, R70.reuse, R39, RZ ;  /* 0x0000002746277224 */ /* 0x040fe200078e02ff */
[----:B------:R-:W-:Y:S01]  /*9b00*/  SHF.R.S32.HI R2, RZ, 0x18, R2 ;  /* 0x00000018ff027819 */ /* 0x000fe20000011402 */
[-C--:B------:R-:W-:Y:S01]  /*9b10*/  IMAD R12, R3, R72.reuse, R12 ;  /* 0x00000048030c7224 */ /* 0x080fe200078e020c */
[----:B------:R-:W-:Y:S01]  /*9b20*/  SHF.R.S32.HI R5, RZ, 0x18, R5 ;  /* 0x00000018ff057819 */ /* 0x000fe20000011405 */
[----:B------:R-:W-:Y:S01]  /*9b30*/  IMAD R43, R70, R43, RZ ;  /* 0x0000002b462b7224 */ /* 0x000fe200078e02ff */
[----:B------:R-:W-:Y:S01]  /*9b40*/  SHF.R.S32.HI R4, RZ, 0x18, R83 ;  /* 0x00000018ff047819 */ /* 0x000fe20000011453 */
[-C--:B------:R-:W-:Y:S01]  /*9b50*/  IMAD R13, R2, R72.reuse, R13 ;  /* 0x00000048020d7224 */ /* 0x080fe200078e020d */
[C---:B------:R-:W-:Y:S01]  /*9b60*/  SHF.L.U32 R0, R84.reuse, 0x10, RZ ;  /* 0x0000001054007819 */ /* 0x040fe200000006ff */
[-C--:B------:R-:W-:Y:S01]  /*9b70*/  IMAD R14, R5, R72.reuse, R14 ;  /* 0x00000048050e7224 */ /* 0x080fe200078e020e */
[C---:B------:R-:W-:Y:S01]  /*9b80*/  PRMT R3, R84.reuse, 0x8880, RZ ;  /* 0x0000888054037816 */ /* 0x040fe200000000ff */
[----:B------:R-:W-:Y:S01]  /*9b90*/  IMAD.SHL.U32 R2, R84, 0x100, RZ ;  /* 0x0000010054027824 */ /* 0x000fe200078e00ff */
[----:B------:R-:W-:Y:S01]  /*9ba0*/  SHF.R.S32.HI R0, RZ, 0x18, R0 ;  /* 0x00000018ff007819 */ /* 0x000fe20000011400 */
[-C--:B------:R-:W-:Y:S01]  /*9bb0*/  IMAD R19, R4, R72.reuse, R19 ;  /* 0x0000004804137224 */ /* 0x080fe200078e0213 */
[----:B------:R-:W-:Y:S01]  /*9bc0*/  SHF.L.U32 R4, R85, 0x10, RZ ;  /* 0x0000001055047819 */ /* 0x000fe200000006ff */
[-C--:B------:R-:W-:Y:S01]  /*9bd0*/  IMAD R16, R3, R72.reuse, R16 ;  /* 0x0000004803107224 */ /* 0x080fe200078e0210 */
[----:B------:R-:W-:Y:S01]  /*9be0*/  SHF.R.S32.HI R5, RZ, 0x18, R2 ;  /* 0x00000018ff057819 */ /* 0x000fe20000011402 */
[-C--:B------:R-:W-:Y:S01]  /*9bf0*/  IMAD R17, R0, R72.reuse, R17 ;  /* 0x0000004800117224 */ /* 0x080fe200078e0211 */
[----:B------:R-:W-:Y:S01]  /*9c00*/  SHF.R.S32.HI R0, RZ, 0x18, R84 ;  /* 0x00000018ff007819 */ /* 0x000fe20000011454 */
[----:B------:R-:W-:Y:S01]  /*9c10*/  IMAD R47, R70, R47, RZ ;  /* 0x0000002f462f7224 */ /* 0x000fe200078e02ff */
[----:B------:R-:W-:Y:S01]  /*9c20*/  PRMT R3, R85, 0x8880, RZ ;  /* 0x0000888055037816 */ /* 0x000fe200000000ff */
[-C--:B------:R-:W-:Y:S01]  /*9c30*/  IMAD R18, R5, R72.reuse, R18 ;  /* 0x0000004805127224 */ /* 0x080fe200078e0212 */
[----:B------:R-:W-:Y:S01]  /*9c40*/  SHF.L.U32 R2, R85, 0x8, RZ ;  /* 0x0000000855027819 */ /* 0x000fe200000006ff */
[-C--:B------:R-:W-:Y:S01]  /*9c50*/  IMAD R23, R0, R72.reuse, R23 ;  /* 0x0000004800177224 */ /* 0x080fe200078e0217 */
        /* <DEDUP_REMOVED lines=8> */
[----:B------:R-:W-:Y:S01]  /*9ce0*/  PRMT R3, R86, 0x8880, RZ ;  /* 0x0000888056037816 */ /* 0x000fe200000000ff */
        /* <DEDUP_REMOVED lines=9> */
[----:B------:R-:W-:Y:S01]  /*9d80*/  SHF.L.U32 R0, R87, 0x10, RZ ;  /* 0x0000001057007819 */ /* 0x000fe200000006ff */
[-C--:B------:R-:W-:Y:S01]  /*9d90*/  IMAD R26, R5, R72.reuse, R26 ;  /* 0x00000048051a7224 */ /* 0x080fe200078e021a */
[C---:B------:R-:W-:Y:S01]  /*9da0*/  PRMT R3, R87.reuse, 0x8880, RZ ;  /* 0x0000888057037816 */ /* 0x040fe200000000ff */
[-C--:B------:R-:W-:Y:S01]  /*9db0*/  IMAD R31, R2, R72.reuse, R31 ;  /* 0x00000048021f7224 */ /* 0x080fe200078e021f */
[----:B------:R-:W-:Y:S01]  /*9dc0*/  SHF.L.U32 R2, R87, 0x8, RZ ;  /* 0x0000000857027819 */ /* 0x000fe200000006ff */
[----:B------:R-:W-:Y:S01]  /*9dd0*/  IMAD R67, R70, R67, RZ ;  /* 0x0000004346437224 */ /* 0x000fe200078e02ff */
[----:B------:R-:W-:Y:S01]  /*9de0*/  SHF.R.S32.HI R0, RZ, 0x18, R0 ;  /* 0x00000018ff007819 */ /* 0x000fe20000011400 */
[-C--:B------:R-:W-:Y:S01]  /*9df0*/  IMAD R28, R3, R72.reuse, R28 ;  /* 0x00000048031c7224 */ /* 0x080fe200078e021c */
[----:B------:R-:W-:Y:S02]  /*9e00*/  SHF.R.S32.HI R5, RZ, 0x18, R2 ;  /* 0x00000018ff057819 */ /* 0x000fe40000011402 */
[----:B------:R-:W-:Y:S01]  /*9e10*/  SHF.R.S32.HI R2, RZ, 0x18, R87 ;  /* 0x00000018ff027819 */ /* 0x000fe20000011457 */
[-C--:B------:R-:W-:Y:S01]  /*9e20*/  IMAD R29, R0, R72.reuse, R29 ;  /* 0x00000048001d7224 */ /* 0x080fe200078e021d */
[C---:B------:R-:W-:Y:S01]  /*9e30*/  PRMT R3, R92.reuse, 0x8880, RZ ;  /* 0x000088805c037816 */ /* 0x040fe200000000ff */
[----:B------:R-:W-:Y:S01]  /*9e40*/  IMAD.U32 R0, R92, 0x10000, RZ ;  /* 0x000100005c007824 */ /* 0x000fe200078e00ff */
[----:B------:R-:W-:Y:S01]  /*9e50*/  SHF.L.U32 R4, R93, 0x10, RZ ;  /* 0x000000105d047819 */ /* 0x000fe200000006ff */
[----:B------:R-:W-:Y:S01]  /*9e60*/  IMAD R30, R5, R72, R30 ;  /* 0x00000048051e7224 */ /* 0x000fe200078e021e */
[----:B------:R-:W-:Y:S01]  /*9e70*/  I2IP.S8.S32.SAT R10, R15, R10, RZ ;  /* 0x0000000a0f0a7239 */ /* 0x000fe200000014ff */
[-C--:B------:R-:W-:Y:S01]  /*9e80*/  IMAD R35, R2, R72.reuse, R35 ;  /* 0x0000004802237224 */ /* 0x080fe200078e0223 */
[----:B------:R-:W-:Y:S01]  /*9e90*/  SHF.L.U32 R2, R92, 0x8, RZ ;  /* 0x000000085c027819 */ /* 0x000fe200000006ff */
[-C--:B------:R-:W-:Y:S01]  /*9ea0*/  IMAD R32, R3, R72.reuse, R32 ;  /* 0x0000004803207224 */ /* 0x080fe200078e0220 */
[----:B------:R-:W-:Y:S02]  /*9eb0*/  SHF.R.S32.HI R0, RZ, 0x18, R0 ;  /* 0x00000018ff007819 */ /* 0x000fe40000011400 */
[----:B------:R-:W-:Y:S02]  /*9ec0*/  SHF.R.S32.HI R5, RZ, 0x18, R2 ;  /* 0x00000018ff057819 */ /* 0x000fe40000011402 */
[----:B------:R-:W-:Y:S01]  /*9ed0*/  PRMT R3, R93, 0x8880, RZ ;  /* 0x000088805d037816 */ /* 0x000fe200000000ff */
[-C--:B------:R-:W-:Y:S01]  /*9ee0*/  IMAD R33, R0, R72.reuse, R33 ;  /* 0x0000004800217224 */ /* 0x080fe200078e0221 */
[----:B------:R-:W-:Y:S01]  /*9ef0*/  SHF.R.S32.HI R0, RZ, 0x18, R92 ;  /* 0x00000018ff007819 */ /* 0x000fe2000001145c */
[----:B------:R-:W-:Y:S01]  /*9f00*/  IMAD R34, R5, R72, R34 ;  /* 0x0000004805227224 */ /* 0x000fe200078e0222 */
[----:B------:R-:W-:Y:S02]  /*9f10*/  SHF.L.U32 R2, R93, 0x8, RZ ;  /* 0x000000085d027819 */ /* 0x000fe400000006ff */
[----:B------:R-:W-:Y:S01]  /*9f20*/  I2IP.S8.S32.SAT R14, R19, R14, RZ ;  /* 0x0000000e130e7239 */ /* 0x000fe200000014ff */
[-C--:B------:R-:W-:Y:S01]  /*9f30*/  IMAD R39, R0, R72.reuse, R39 ;  /* 0x0000004800277224 */ /* 0x080fe200078e0227 */
[----:B------:R-:W-:Y:S01]  /*9f40*/  SHF.R.S32.HI R0, RZ, 0x18, R4 ;  /* 0x00000018ff007819 */ /* 0x000fe20000011404 */
[-C--:B------:R-:W-:Y:S01]  /*9f50*/  IMAD R36, R3, R72.reuse, R36 ;  /* 0x0000004803247224 */ /* 0x080fe200078e0224 */
[----:B------:R-:W-:Y:S02]  /*9f60*/  SHF.R.S32.HI R5, RZ, 0x18, R2 ;  /* 0x00000018ff057819 */ /* 0x000fe40000011402 */
[----:B------:R-:W-:Y:S01]  /*9f70*/  SHF.L.U32 R2, R94, 0x10, RZ ;  /* 0x000000105e027819 */ /* 0x000fe200000006ff */
[-C--:B------:R-:W-:Y:S01]  /*9f80*/  IMAD R37, R0, R72.reuse, R37 ;  /* 0x0000004800257224 */ /* 0x080fe200078e0225 */
[----:B------:R-:W-:Y:S01]  /*9f90*/  SHF.R.S32.HI R0, RZ, 0x18, R93 ;  /* 0x00000018ff007819 */ /* 0x000fe2000001145d */
[-C--:B------:R-:W-:Y:S01]  /*9fa0*/  IMAD R38, R5, R72.reuse, R38 ;  /* 0x0000004805267224 */ /* 0x080fe200078e0226 */
[C---:B------:R-:W-:Y:S02]  /*9fb0*/  PRMT R3, R94.reuse, 0x8880, RZ ;  /* 0x000088805e037816 */ /* 0x040fe400000000ff */
[----:B------:R-:W-:Y:S01]  /*9fc0*/  SHF.L.U32 R5, R94, 0x8, RZ ;  /* 0x000000085e057819 */ /* 0x000fe200000006ff */
[-C--:B------:R-:W-:Y:S01]  /*9fd0*/  IMAD R43, R0, R72.reuse, R43 ;  /* 0x00000048002b7224 */ /* 0x080fe200078e022b */
[----:B------:R-:W-:Y:S01]  /*9fe0*/  SHF.R.S32.HI R2, RZ, 0x18, R2 ;  /* 0x00000018ff027819 */ /* 0x000fe20000011402 */
[-C--:B------:R-:W-:Y:S01]  /*9ff0*/  IMAD R40, R3, R72.reuse, R40 ;  /* 0x0000004803287224 */ /* 0x080fe200078e0228 */
[----:B------:R-:W-:Y:S02]  /*a000*/  SHF.R.S32.HI R5, RZ, 0x18, R5 ;  /* 0x00000018ff057819 */ /* 0x000fe40000011405 */
[----:B------:R-:W-:Y:S01]  /*a010*/  SHF.R.S32.HI R4, RZ, 0x18, R94 ;  /* 0x00000018ff047819 */ /* 0x000fe2000001145e */
[-C--:B------:R-:W-:Y:S01]  /*a020*/  IMAD R41, R2, R72.reuse, R41 ;  /* 0x0000004802297224 */ /* 0x080fe200078e0229 */
[----:B------:R-:W-:Y:S01]  /*a030*/  SHF.L.U32 R0, R95, 0x10, RZ ;  /* 0x000000105f007819 */ /* 0x000fe200000006ff */
[-C--:B------:R-:W-:Y:S01]  /*a040*/  IMAD R42, R5, R72.reuse, R42 ;  /* 0x00000048052a7224 */ /* 0x080fe200078e022a */
[C---:B------:R-:W-:Y:S01]  /*a050*/  PRMT R3, R95.reuse, 0x8880, RZ ;  /* 0x000088805f037816 */ /* 0x040fe200000000ff */
[-C--:B------:R-:W-:Y:S01]  /*a060*/  IMAD R47, R4, R72.reuse, R47 ;  /* 0x00000048042f7224 */ /* 0x080fe200078e022f */
[----:B------:R-:W-:Y:S02]  /*a070*/  SHF.L.U32 R2, R95, 0x8, RZ ;  /* 0x000000085f027819 */ /* 0x000fe400000006ff */
[----:B------:R-:W-:Y:S01]  /*a080*/  SHF.R.S32.HI R0, RZ, 0x18, R0 ;  /* 0x00000018ff007819 */ /* 0x000fe20000011400 */
[-C--:B------:R-:W-:Y:S01]  /*a090*/  IMAD R44, R3, R72.reuse, R44 ;  /* 0x00000048032c7224 */ /* 0x080fe200078e022c */
[----:B------:R-:W-:Y:S02]  /*a0a0*/  SHF.R.S32.HI R5, RZ, 0x18, R2 ;  /* 0x00000018ff057819 */ /* 0x000fe40000011402 */
[----:B------:R-:W-:Y:S01]  /*a0b0*/  SHF.R.S32.HI R2, RZ, 0x18, R95 ;  /* 0x00000018ff027819 */ /* 0x000fe2000001145f */
[-C--:B------:R-:W-:Y:S01]  /*a0c0*/  IMAD R45, R0, R72.reuse, R45 ;  /* 0x00000048002d7224 */ /* 0x080fe200078e022d */
[----:B------:R-:W-:Y:S01]  /*a0d0*/  PRMT R3, R96, 0x8880, RZ ;  /* 0x0000888060037816 */ /* 0x000fe200000000ff */
[-C--:B------:R-:W-:Y:S01]  /*a0e0*/  IMAD R46, R5, R72.reuse, R46 ;  /* 0x00000048052e7224 */ /* 0x080fe200078e022e */
[C---:B------:R-:W-:Y:S01]  /*a0f0*/  SHF.L.U32 R4, R97.reuse, 0x10, RZ ;  /* 0x0000001061047819 */ /* 0x040fe200000006ff */
[-C--:B------:R-:W-:Y:S01]  /*a100*/  IMAD R51, R2, R72.reuse, R51 ;  /* 0x0000004802337224 */ /* 0x080fe200078e0233 */
[----:B------:R-:W-:Y:S01]  /*a110*/  SHF.R.S32.HI R2, RZ, 0x18, R96 ;  /* 0x00000018ff027819 */ /* 0x000fe20000011460 */
[C---:B------:R-:W-:Y:S01]  /*a120*/  IMAD.U32 R0, R96.reuse, 0x10000, RZ ;  /* 0x0001000060007824 */ /* 0x040fe200078e00ff */
[----:B------:R-:W-:Y:S01]  /*a130*/  PRMT R5, R97, 0x8880, RZ ;  /* 0x0000888061057816 */ /* 0x000fe200000000ff */
[-C--:B------:R-:W-:Y:S01]  /*a140*/  IMAD R48, R3, R72.reuse, R48 ;  /* 0x0000004803307224 */ /* 0x080fe200078e0230 */
[----:B------:R-:W-:Y:S02]  /*a150*/  SHF.L.U32 R3, R96, 0x8, RZ ;  /* 0x0000000860037819 */ /* 0x000fe400000006ff */
[----:B------:R-:W-:Y:S02]  /*a160*/  SHF.R.S32.HI R0, RZ, 0x18, R0 ;  /* 0x00000018ff007819 */ /* 0x000fe40000011400 */
[----:B------:R-:W-:Y:S02]  /*a170*/  SHF.R.S32.HI R3, RZ, 0x18, R3 ;  /* 0x00000018ff037819 */ /* 0x000fe40000011403 */
[----:B------:R-:W-:Y:S01]  /*a180*/  SHF.R.S32.HI R4, RZ, 0x18, R4 ;  /* 0x00000018ff047819 */ /* 0x000fe20000011404 */
[-C--:B------:R-:W-:Y:S01]  /*a190*/  IMAD R49, R0, R72.reuse, R49 ;  /* 0x0000004800317224 */ /* 0x080fe200078e0231 */
[----:B------:R-:W-:Y:S01]  /*a1a0*/  SHF.R.S32.HI R0, RZ, 0x18, R97 ;  /* 0x00000018ff007819 */ /* 0x000fe20000011461 */
[-C--:B------:R-:W-:Y:S01]  /*a1b0*/  IMAD R50, R3, R72.reuse, R50 ;  /* 0x0000004803327224 */ /* 0x080fe200078e0232 */
[----:B------:R-:W-:Y:S01]  /*a1c0*/  SHF.L.U32 R3, R97, 0x8, RZ ;  /* 0x0000000861037819 */ /* 0x000fe200000006ff */
[-C--:B------:R-:W-:Y:S01]  /*a1d0*/  IMAD R55, R2, R72.reuse, R55 ;  /* 0x0000004802377224 */ /* 0x080fe200078e0237 */
        /* <DEDUP_REMOVED lines=8> */
[----:B------:R-:W-:Y:S01]  /*a260*/  IMAD R59, R0, R72, R59 ;  /* 0x00000048003b7224 */ /* 0x000fe200078e023b */
[----:B------:R-:W-:Y:S01]  /*a270*/  I2IP.S8.S32.SAT R18, R23, R18, RZ ;  /* 0x0000001217127239 */ /* 0x000fe200000014ff */
[----:B------:R-:W-:Y:S01]  /*a280*/  IMAD R56, R5, R72, R56 ;  /* 0x0000004805387224 */ /* 0x000fe200078e0238 */
[----:B------:R-:W-:Y:S01]  /*a290*/  I2IP.S8.S32.SAT R90, R9, R8, R10 ;  /* 0x00000008095a7239 */ /* 0x000fe2000000140a */
[----:B------:R-:W-:Y:S01]  /*a2a0*/  IMAD R57, R2, R72, R57 ;  /* 0x0000004802397224 */ /* 0x000fe200078e0239 */
[----:B------:R-:W-:Y:S02]  /*a2b0*/  I2IP.S8.S32.SAT R91, R13, R12, R14 ;  /* 0x0000000c0d5b7239 */ /* 0x000fe4000000140e */
[----:B------:R-:W-:Y:S02]  /*a2c0*/  SHF.R.S32.HI R7, RZ, 0x18, R7 ;  /* 0x00000018ff077819 */ /* 0x000fe40000011407 */
[----:B------:R-:W-:Y:S01]  /*a2d0*/  SHF.L.U32 R2, R99, 0x10, RZ ;  /* 0x0000001063027819 */ /* 0x000fe200000006ff */
[----:B------:R1:W-:Y:S01]  /*a2e0*/  STS.128 [R135+UR44+0x8200], R88 ;  /* 0x0082005887007988 */ /* 0x0003e20008000c2c */
[----:B------:R-:W-:Y:S01]  /*a2f0*/  SHF.R.S32.HI R0, RZ, 0x18, R98 ;  /* 0x00000018ff007819 */ /* 0x000fe20000011462 */
[----:B------:R-:W-:Y:S01]  /*a300*/  IMAD R58, R7, R72, R58 ;  /* 0x00000048073a7224 */ /* 0x000fe200078e023a */
[----:B------:R-:W-:Y:S02]  /*a310*/  I2IP.S8.S32.SAT R16, R17, R16, R18 ;  /* 0x0000001011107239 */ /* 0x000fe40000001412 */
[----:B------:R-:W-:Y:S01]  /*a320*/  I2IP.S8.S32.SAT R17, R27, R22, RZ ;  /* 0x000000161b117239 */ /* 0x000fe200000014ff */
[----:B------:R-:W-:Y:S01]  /*a330*/  IMAD R63, R0, R72, R63 ;  /* 0x00000048003f7224 */ /* 0x000fe200078e023f */
[----:B------:R-:W-:Y:S02]  /*a340*/  I2IP.S8.S32.SAT R18, R31, R26, RZ ;  /* 0x0000001a1f127239 */ /* 0x000fe400000014ff */
[----:B------:R-:W-:Y:S02]  /*a350*/  I2IP.S8.S32.SAT R19, R35, R30, RZ ;  /* 0x0000001e23137239 */ /* 0x000fe400000014ff */
[C---:B------:R-:W-:Y:S02]  /*a360*/  PRMT R3, R99.reuse, 0x8880, RZ ;  /* 0x0000888063037816 */ /* 0x040fe400000000ff */
[----:B------:R-:W-:Y:S02]  /*a370*/  SHF.L.U32 R5, R99, 0x8, RZ ;  /* 0x0000000863057819 */ /* 0x000fe400000006ff */
[----:B------:R-:W-:Y:S01]  /*a380*/  SHF.R.S32.HI R2, RZ, 0x18, R2 ;  /* 0x00000018ff027819 */ /* 0x000fe20000011402 */
[----:B------:R-:W-:Y:S01]  /*a390*/  IMAD R60, R3, R72, R60 ;  /* 0x00000048033c7224 */ /* 0x000fe200078e023c */
[----:B------:R-:W-:Y:S02]  /*a3a0*/  I2IP.S8.S32.SAT R17, R21, R20, R17 ;  /* 0x0000001415117239 */ /* 0x000fe40000001411 */
[----:B------:R-:W-:Y:S01]  /*a3b0*/  I2IP.S8.S32.SAT R18, R25, R24, R18 ;  /* 0x0000001819127239 */ /* 0x000fe20000001412 */
[----:B------:R-:W-:Y:S01]  /*a3c0*/  IMAD R61, R2, R72, R61 ;  /* 0x00000048023d7224 */ /* 0x000fe200078e023d */
[----:B------:R-:W-:Y:S02]  /*a3d0*/  I2IP.S8.S32.SAT R19, R29, R28, R19 ;  /* 0x0000001c1d137239 */ /* 0x000fe40000001413 */
[----:B------:R-:W-:Y:S02]  /*a3e0*/  SHF.R.S32.HI R5, RZ, 0x18, R5 ;  /* 0x00000018ff057819 */ /* 0x000fe40000011405 */
[----:B------:R-:W-:Y:S01]  /*a3f0*/  SHF.R.S32.HI R4, RZ, 0x18, R99 ;  /* 0x00000018ff047819 */ /* 0x000fe20000011463 */
[----:B------:R1:W-:Y:S01]  /*a400*/  STS.128 [R159+0x8200], R16 ;  /* 0x008200109f007388 */ /* 0x0003e20000000c00 */
[----:B------:R-:W-:Y:S01]  /*a410*/  I2IP.S8.S32.SAT R34, R39, R34, RZ ;  /* 0x0000002227227239 */ /* 0x000fe200000014ff */
[----:B------:R-:W-:Y:S01]  /*a420*/  IMAD R62, R5, R72, R62 ;  /* 0x00000048053e7224 */ /* 0x000fe200078e023e */
[----:B------:R-:W-:Y:S01]  /*a430*/  I2IP.S8.S32.SAT R38, R43, R38, RZ ;  /* 0x000000262b267239 */ /* 0x000fe200000014ff */
[----:B------:R-:W-:Y:S01]  /*a440*/  IMAD R67, R4, R72, R67 ;  /* 0x0000004804437224 */ /* 0x000fe200078e0243 */
[----:B------:R-:W-:Y:S02]  /*a450*/  I2IP.S8.S32.SAT R42, R47, R42, RZ ;  /* 0x0000002a2f2a7239 */ /* 0x000fe400000014ff */
[----:B------:R-:W-:Y:S02]  /*a460*/  I2IP.S8.S32.SAT R35, R51, R46, RZ ;  /* 0x0000002e33237239 */ /* 0x000fe400000014ff */
[----:B------:R-:W-:Y:S02]  /*a470*/  I2IP.S8.S32.SAT R32, R33, R32, R34 ;  /* 0x0000002021207239 */ /* 0x000fe40000001422 */
[----:B------:R-:W-:Y:S02]  /*a480*/  I2IP.S8.S32.SAT R33, R37, R36, R38 ;  /* 0x0000002425217239 */ /* 0x000fe40000001426 */
[----:B------:R-:W-:Y:S02]  /*a490*/  I2IP.S8.S32.SAT R34, R41, R40, R42 ;  /* 0x0000002829227239 */ /* 0x000fe4000000142a */
[----:B------:R-:W-:Y:S02]  /*a4a0*/  I2IP.S8.S32.SAT R35, R45, R44, R35 ;  /* 0x0000002c2d237239 */ /* 0x000fe40000001423 */
[----:B------:R-:W-:Y:S02]  /*a4b0*/  I2IP.S8.S32.SAT R50, R55, R50, RZ ;  /* 0x0000003237327239 */ /* 0x000fe400000014ff */
[----:B------:R-:W-:Y:S01]  /*a4c0*/  I2IP.S8.S32.SAT R54, R59, R54, RZ ;  /* 0x000000363b367239 */ /* 0x000fe200000014ff */
[----:B------:R1:W-:Y:S01]  /*a4d0*/  STS.128 [R158+0x8200], R32 ;  /* 0x008200209e007388 */ /* 0x0003e20000000c00 */
[----:B------:R-:W-:Y:S02]  /*a4e0*/  I2IP.S8.S32.SAT R58, R63, R58, RZ ;  /* 0x0000003a3f3a7239 */ /* 0x000fe400000014ff */
[----:B------:R-:W-:Y:S02]  /*a4f0*/  I2IP.S8.S32.SAT R62, R67, R62, RZ ;  /* 0x0000003e433e7239 */ /* 0x000fe400000014ff */
[----:B------:R-:W-:Y:S02]  /*a500*/  I2IP.S8.S32.SAT R48, R49, R48, R50 ;  /* 0x0000003031307239 */ /* 0x000fe40000001432 */
[----:B------:R-:W-:Y:S02]  /*a510*/  I2IP.S8.S32.SAT R49, R53, R52, R54 ;  /* 0x0000003435317239 */ /* 0x000fe40000001436 */
[----:B------:R-:W-:Y:S02]  /*a520*/  I2IP.S8.S32.SAT R50, R57, R56, R58 ;  /* 0x0000003839327239 */ /* 0x000fe4000000143a */
[----:B------:R-:W-:Y:S02]  /*a530*/  I2IP.S8.S32.SAT R51, R61, R60, R62 ;  /* 0x0000003c3d337239 */ /* 0x000fe4000000143e */
[----:B------:R-:W-:Y:S02]  /*a540*/  LEA R0, R148, UR44, 0x3 ;  /* 0x0000002c94007c11 */ /* 0x000fe4000f8e18ff */
[----:B------:R-:W-:Y:S01]  /*a550*/  @P6 SHF.L.U32 R3, R147, 0x1f, RZ ;  /* 0x0000001f93036819 */ /* 0x000fe200000006ff */
        /* <DEDUP_REMOVED lines=9> */
[----:B------:R-:W-:Y:S02]  /*a5f0*/  UIADD3 UR4, UPT, UPT, UR44, 0x8200, URZ ;  /* 0x000082002c047890 */ /* 0x000fe4000fffe0ff */
[----:B------:R-:W-:Y:S01]  /*a600*/  UIADD3 UR9, UPT, UPT, UR49, 0x80, URZ ;  /* 0x0000008031097890 */ /* 0x000fe2000fffe0ff */
[----:B------:R-:W-:Y:S01]  /*a610*/  UMOV UR10, UR50 ;  /* 0x00000032000a7c82 */ /* 0x000fe20008000000 */
[----:B------:R-:W-:Y:S02]  /*a620*/  UMOV UR11, UR36 ;  /* 0x00000024000b7c82 */ /* 0x000fe40008000000 */
        /* <DEDUP_REMOVED lines=8> */
.L_x_132:
[----:B------:R-:W-:Y:S05]  /*a6b0*/  BSYNC.RECONVERGENT B0 ;  /* 0x0000000000007941 */ /* 0x000fea0003800200 */
.L_x_131:
        /* <DEDUP_REMOVED lines=16> */
.L_x_136:
[----:B------:R-:W-:Y:S05]  /*a7c0*/  BSYNC B0 ;  /* 0x0000000000007941 */ /* 0x000fea0003800000 */
.L_x_135:
        /* <DEDUP_REMOVED lines=20> */
.L_x_134:
[----:B------:R-:W-:Y:S05]  /*a910*/  BSYNC B1 ;  /* 0x0000000000017941 */ /* 0x000fea0003800000 */
.L_x_133:
        /* <DEDUP_REMOVED lines=21> */
.L_x_138:
[----:B------:R-:W-:Y:S01]  /*aa70*/  ISETP.NE.AND P0, PT, R155, RZ, PT ;  /* 0x000000ff9b00720c */ /* 0x000fe20003f05270 */
[----:B------:R-:W-:Y:S05]  /*aa80*/  WARPSYNC.ALL ;  /* 0x0000000000007948 */ /* 0x000fea0003800000 */
[----:B------:R-:W-:Y:S01]  /*aa90*/  R2UR UR4, R71 ;  /* 0x00000000470472ca */ /* 0x000fe200000e0000 */
[----:B------:R-:W-:Y:S01]  /*aaa0*/  IMAD.U32 R130, R82, 0x10000, RZ ;  /* 0x0001000052827824 */ /* 0x000fe200078e00ff */
[C---:B------:R-:W-:Y:S01]  /*aab0*/  SHF.L.U32 R75, R80.reuse, 0x10, RZ ;  /* 0x00000010504b7819 */ /* 0x040fe200000006ff */
[----:B------:R-:W-:Y:S01]  /*aac0*/  IMAD.U32 R115, R87, 0x10000, RZ ;  /* 0x0001000057737824 */ /* 0x000fe200078e00ff */
[----:B------:R-:W-:Y:S01]  /*aad0*/  PRMT R73, R80, 0x8880, RZ ;  /* 0x0000888050497816 */ /* 0x000fe200000000ff */
[----:B-1----:R-:W-:Y:S01]  /*aae0*/  IMAD.U32 R104, R96, 0x10000, RZ ;  /* 0x0001000060687824 */ /* 0x002fe200078e00ff */
[----:B------:R-:W-:Y:S01]  /*aaf0*/  SHF.L.U32 R74, R80, 0x8, RZ ;  /* 0x00000008504a7819 */ /* 0x000fe200000006ff */
[----:B------:R-:W-:Y:S01]  /*ab00*/  IMAD.SHL.U32 R123, R84, 0x100, RZ ;  /* 0x00000100547b7824 */ /* 0x000fe200078e00ff */
[----:B------:R-:W-:Y:S01]  /*ab10*/  SHF.R.S32.HI R75, RZ, 0x18, R75 ;  /* 0x00000018ff4b7819 */ /* 0x000fe2000001144b */
[----:B------:R-:W-:Y:S01]  /*ab20*/  IMAD.SHL.U32 R108, R93, 0x100, RZ ;  /* 0x000001005d6c7824 */ /* 0x000fe200078e00ff */
[----:B------:R-:W-:Y:S01]  /*ab30*/  SHF.R.S32.HI R74, RZ, 0x18, R74 ;  /* 0x00000018ff4a7819 */ /* 0x000fe2000001144a */
[----:B------:R-:W-:Y:S01]  /*ab40*/  BSSY.RECONVERGENT B0, `(.L_x_139) ;  /* 0x0000121000007945 */ /* 0x000fe20003800200 */
[----:B------:R-:W-:Y:S01]  /*ab50*/  SHF.R.S32.HI R76, RZ, 0x18, R80 ;  /* 0x00000018ff4c7819 */ /* 0x000fe20000011450 */
[----:B------:R-:W1:Y:S01]  /*ab60*/  LDTM.x64 R4, tmem[UR4+0xc0] ;  /* 0x0000c004000479ee */ /* 0x000e620008340000 */
[----:B------:R-:W-:Y:S01]  /*ab70*/  NOP ;  /* 0x0000000000007918 */ /* 0x000fe20000000000 */
[----:B------:R-:W-:Y:S02]  /*ab80*/  IADD3 R145, PT, PT, R145, 0xd0, RZ ;  /* 0x000000d091917810 */ /* 0x000fe40007ffe0ff */
[----:B------:R-:W-:Y:S02]  /*ab90*/  PRMT R134, R81, 0x8880, RZ ;  /* 0x0000888051867816 */ /* 0x000fe400000000ff */
[----:B------:R-:W-:Y:S02]  /*aba0*/  LOP3.LUT R145, R145, 0xfefffff8, RZ, 0xc0, !PT ;  /* 0xfefffff891917812 */ /* 0x000fe400078ec0ff */
[----:B------:R-:W-:Y:S02]  /*abb0*/  SHF.L.U32 R133, R81, 0x10, RZ ;  /* 0x0000001051857819 */ /* 0x000fe400000006ff */
[----:B-1----:R1:W-:Y:S01]  /*abc0*/  SYNCS.ARRIVE.TRANS64.RED.A1T0 RZ, [R145+URZ], RZ ;  /* 0x000000ff91ff79a7 */ /* 0x0023e200081004ff */
[----:B------:R-:W-:Y:S02]  /*abd0*/  PRMT R131, R82, 0x8880, RZ ;  /* 0x0000888052837816 */ /* 0x000fe400000000ff */
[----:B------:R-:W-:Y:S02]  /*abe0*/  SHF.R.S32.HI R77, RZ, 0x18, R81 ;  /* 0x00000018ff4d7819 */ /* 0x000fe40000011451 */
[C---:B------:R-:W-:Y:S02]  /*abf0*/  PRMT R128, R83.reuse, 0x8880, RZ ;  /* 0x0000888053807816 */ /* 0x040fe400000000ff */
[----:B------:R-:W-:Y:S02]  /*ac00*/  SHF.R.S32.HI R78, RZ, 0x18, R82 ;  /* 0x00000018ff4e7819 */ /* 0x000fe40000011452 */
[----:B------:R-:W-:Y:S02]  /*ac10*/  SHF.L.U32 R127, R83, 0x10, RZ ;  /* 0x00000010537f7819 */ /* 0x000fe400000006ff */
[----:B------:R-:W-:Y:S02]  /*ac20*/  PRMT R125, R84, 0x8880, RZ ;  /* 0x00008880547d7816 */ /* 0x000fe400000000ff */
[----:B------:R-:W-:Y:S01]  /*ac30*/  SHF.R.S32.HI R79, RZ, 0x18, R83 ;  /* 0x00000018ff4f7819 */ /* 0x000fe20000011453 */
[C---:B------:R-:W-:Y:S01]  /*ac40*/  IMAD R0, R70.reuse, R4, RZ ;  /* 0x0000000446007224 */ /* 0x040fe200078e02ff */
[----:B------:R-:W-:Y:S01]  /*ac50*/  SHF.R.S32.HI R4, RZ, 0x18, R133 ;  /* 0x00000018ff047819 */ /* 0x000fe20000011485 */
[----:B------:R-:W-:Y:S01]  /*ac60*/  IMAD R2, R70, R5, RZ ;  /* 0x0000000546027224 */ /* 0x000fe200078e02ff */
[----:B------:R-:W-:Y:S01]  /*ac70*/  SHF.L.U32 R124, R84, 0x10, RZ ;  /* 0x00000010547c7819 */ /* 0x000fe200000006ff */
[C---:B------:R-:W-:Y:S01]  /*ac80*/  IMAD R3, R70.reuse, R6, RZ ;  /* 0x0000000646037224 */ /* 0x040fe200078e02ff */
[----:B------:R-:W-:Y:S01]  /*ac90*/  PRMT R122, R85, 0x8880, RZ ;  /* 0x00008880557a7816 */ /* 0x000fe200000000ff */
[-C--:B------:R-:W-:Y:S01]  /*aca0*/  IMAD R0, R73, R72.reuse, R0 ;  /* 0x0000004849007224 */ /* 0x080fe200078e0200 */
[----:B------:R-:W-:Y:S01]  /*acb0*/  SHF.L.U32 R121, R85, 0x10, RZ ;  /* 0x0000001055797819 */ /* 0x000fe200000006ff */
[----:B------:R-:W-:Y:S01]  /*acc0*/  IMAD R7, R70, R7, RZ ;  /* 0x0000000746077224 */ /* 0x000fe200078e02ff */
[C---:B------:R-:W-:Y:S01]  /*acd0*/  PRMT R119, R86.reuse, 0x8880, RZ ;  /* 0x0000888056777816 */ /* 0x040fe200000000ff */
[-C--:B------:R-:W-:Y:S01]  /*ace0*/  IMAD R2, R75, R72.reuse, R2 ;  /* 0x000000484b027224 */ /* 0x080fe200078e0202 */
[----:B------:R-:W-:Y:S01]  /*acf0*/  SHF.L.U32 R118, R86, 0x10, RZ ;  /* 0x0000001056767819 */ /* 0x000fe200000006ff */
[-C--:B------:R-:W-:Y:S01]  /*ad00*/  IMAD R3, R74, R72.reuse, R3 ;  /* 0x000000484a037224 */ /* 0x080fe200078e0203 */
[----:B------:R-:W-:Y:S01]  /*ad10*/  PRMT R116, R87, 0x8880, RZ ;  /* 0x0000888057747816 */ /* 0x000fe200000000ff */
[----:B------:R-:W-:Y:S01]  /*ad20*/  IMAD R7, R76, R72, R7 ;  /* 0x000000484c077224 */ /* 0x000fe200078e0207 */
[----:B------:R-:W-:Y:S01]  /*ad30*/  PRMT R113, R92, 0x8880, RZ ;  /* 0x000088805c717816 */ /* 0x000fe200000000ff */
[----:B------:R-:W-:Y:S01]  /*ad40*/  IMAD R8, R70, R8, RZ ;  /* 0x0000000846087224 */ /* 0x000fe200078e02ff */
[----:B------:R-:W-:Y:S01]  /*ad50*/  SHF.L.U32 R112, R92, 0x10, RZ ;  /* 0x000000105c707819 */ /* 0x000fe200000006ff */
[C---:B------:R-:W-:Y:S01]  /*ad60*/  IMAD R9, R70.reuse, R9, RZ ;  /* 0x0000000946097224 */ /* 0x040fe200078e02ff */
[----:B------:R-:W-:Y:S01]  /*ad70*/  I2IP.S8.S32.SAT R161, R7, R3, RZ ;  /* 0x0000000307a17239 */ /* 0x000fe200000014ff */
[C---:B------:R-:W-:Y:S01]  /*ad80*/  IMAD R10, R70.reuse, R10, RZ ;  /* 0x0000000a460a7224 */ /* 0x040fe200078e02ff */
[----:B------:R-:W-:Y:S01]  /*ad90*/  MOV R3, R134 ;  /* 0x0000008600037202 */ /* 0x000fe20000000f00 */
[C---:B------:R-:W-:Y:S01]  /*ada0*/  IMAD R7, R70.reuse, R20, RZ ;  /* 0x0000001446077224 */ /* 0x040fe200078e02ff */
[----:B------:R-:W-:Y:S01]  /*adb0*/  PRMT R110, R93, 0x8880, RZ ;  /* 0x000088805d6e7816 */ /* 0x000fe200000000ff */
[----:B------:R-:W-:Y:S01]  /*adc0*/  IMAD R11, R70, R11, RZ ;  /* 0x0000000b460b7224 */ /* 0x000fe200078e02ff */
[----:B------:R-:W-:Y:S01]  /*add0*/  SHF.R.S32.HI R89, RZ, 0x18, R92 ;  /* 0x00000018ff597819 */ /* 0x000fe2000001145c */
[-C--:B------:R-:W-:Y:S01]  /*ade0*/  IMAD R8, R3, R72.reuse, R8 ;  /* 0x0000004803087224 */ /* 0x080fe200078e0208 */
[----:B------:R-:W-:Y:S01]  /*adf0*/  MOV R3, R131 ;  /* 0x0000008300037202 */ /* 0x000fe20000000f00 */
[----:B------:R-:W-:Y:S01]  /*ae00*/  IMAD R9, R4, R72, R9 ;  /* 0x0000004804097224 */ /* 0x000fe200078e0209 */
[----:B------:R-:W-:Y:S01]  /*ae10*/  SHF.R.S32.HI R4, RZ, 0x18, R130 ;  /* 0x00000018ff047819 */ /* 0x000fe20000011482 */
[C---:B------:R-:W-:Y:S01]  /*ae20*/  IMAD R20, R70.reuse, R25, RZ ;  /* 0x0000001946147224 */ /* 0x040fe200078e02ff */
[----:B------:R-:W-:Y:S01]  /*ae30*/  SHF.L.U32 R109, R93, 0x10, RZ ;  /* 0x000000105d6d7819 */ /* 0x000fe200000006ff */
[----:B------:R-:W-:Y:S01]  /*ae40*/  IMAD R25, R70, R30, RZ ;  /* 0x0000001e46197224 */ /* 0x000fe200078e02ff */
[----:B------:R-:W-:Y:S01]  /*ae50*/  PRMT R107, R94, 0x8880, RZ ;  /* 0x000088805e6b7816 */ /* 0x000fe200000000ff */
[C---:B------:R-:W-:Y:S01]  /*ae60*/  IMAD R12, R70.reuse, R12, RZ ;  /* 0x0000000c460c7224 */ /* 0x040fe200078e02ff */
[----:B------:R-:W-:Y:S01]  /*ae70*/  SHF.R.S32.HI R91, RZ, 0x18, R93 ;  /* 0x00000018ff5b7819 */ /* 0x000fe2000001145d */
[----:B------:R-:W-:Y:S01]  /*ae80*/  IMAD R6, R70, R19, RZ ;  /* 0x0000001346067224 */ /* 0x000fe200078e02ff */
[----:B------:R-:W-:Y:S01]  /*ae90*/  SHF.L.U32 R105, R94, 0x10, RZ ;  /* 0x000000105e697819 */ /* 0x000fe200000006ff */
[C---:B------:R-:W-:Y:S01]  /*aea0*/  IMAD R30, R70.reuse, R35, RZ ;  /* 0x00000023461e7224 */ /* 0x040fe200078e02ff */
[C---:B------:R-:W-:Y:S01]  /*aeb0*/  PRMT R101, R95.reuse, 0x8880, RZ ;  /* 0x000088805f657816 */ /* 0x040fe200000000ff */
[C---:B------:R-:W-:Y:S01]  /*aec0*/  IMAD R19, R70.reuse, R24, RZ ;  /* 0x0000001846137224 */ /* 0x040fe200078e02ff */
[----:B------:R-:W-:Y:S01]  /*aed0*/  SHF.R.S32.HI R93, RZ, 0x18, R94 ;  /* 0x00000018ff5d7819 */ /* 0x000fe2000001145e */
[C---:B------:R-:W-:Y:S01]  /*aee0*/  IMAD R35, R70.reuse, R40, RZ ;  /* 0x0000002846237224 */ /* 0x040fe200078e02ff */
[----:B------:R-:W-:Y:S01]  /*aef0*/  SHF.L.U32 R100, R95, 0x10, RZ ;  /* 0x000000105f647819 */ /* 0x000fe200000006ff */
[----:B------:R-:W-:Y:S01]  /*af00*/  IMAD R13, R70, R13, RZ ;  /* 0x0000000d460d7224 */ /* 0x000fe200078e02ff */
[----:B------:R-:W-:Y:S01]  /*af10*/  PRMT R106, R96, 0x8880, RZ ;  /* 0x00008880606a7816 */ /* 0x000fe200000000ff */
[C---:B------:R-:W-:Y:S01]  /*af20*/  IMAD R24, R70.reuse, R29, RZ ;  /* 0x0000001d46187224 */ /* 0x040fe200078e02ff */
[----:B------:R-:W-:Y:S01]  /*af30*/  SHF.R.S32.HI R73, RZ, 0x18, R96 ;  /* 0x00000018ff497819 */ /* 0x000fe20000011460 */
[C---:B------:R-:W-:Y:S01]  /*af40*/  IMAD R40, R70.reuse, R45, RZ ;  /* 0x0000002d46287224 */ /* 0x040fe200078e02ff */
[----:B------:R-:W-:Y:S01]  /*af50*/  SHF.L.U32 R90, R97, 0x10, RZ ;  /* 0x00000010615a7819 */ /* 0x000fe200000006ff */
[C---:B------:R-:W-:Y:S01]  /*af60*/  IMAD R29, R70.reuse, R34, RZ ;  /* 0x00000022461d7224 */ /* 0x040fe200078e02ff */
[----:B------:R-:W-:Y:S01]  /*af70*/  SHF.R.S32.HI R75, RZ, 0x18, R97 ;  /* 0x00000018ff4b7819 */ /* 0x000fe20000011461 */
[C---:B------:R-:W-:Y:S01]  /*af80*/  IMAD R45, R70.reuse, R50, RZ ;  /* 0x00000032462d7224 */ /* 0x040fe200078e02ff */
[C---:B------:R-:W-:Y:S01]  /*af90*/  PRMT R80, R99.reuse, 0x8880, RZ ;  /* 0x0000888063507816 */ /* 0x040fe200000000ff */
[C---:B------:R-:W-:Y:S01]  /*afa0*/  IMAD R14, R70.reuse, R14, RZ ;  /* 0x0000000e460e7224 */ /* 0x040fe200078e02ff */
[----:B------:R-:W-:Y:S01]  /*afb0*/  SHF.L.U32 R76, R99, 0x10, RZ ;  /* 0x00000010634c7819 */ /* 0x000fe200000006ff */
[C---:B------:R-:W-:Y:S01]  /*afc0*/  IMAD R34, R70.reuse, R39, RZ ;  /* 0x0000002746227224 */ /* 0x040fe200078e02ff */
[----:B------:R-:W-:Y:S01]  /*afd0*/  SHF.L.U32 R132, R81, 0x8, RZ ;  /* 0x0000000851847819 */ /* 0x000fe200000006ff */
[C---:B------:R-:W-:Y:S01]  /*afe0*/  IMAD R50, R70.reuse, R55, RZ ;  /* 0x0000003746327224 */ /* 0x040fe200078e02ff */
[----:B------:R-:W-:Y:S01]  /*aff0*/  SHF.R.S32.HI R81, RZ, 0x18, R84 ;  /* 0x00000018ff517819 */ /* 0x000fe20000011454 */
[C---:B------:R-:W-:Y:S01]  /*b000*/  IMAD R39, R70.reuse, R44, RZ ;  /* 0x0000002c46277224 */ /* 0x040fe200078e02ff */
[----:B------:R-:W-:Y:S01]  /*b010*/  SHF.R.S32.HI R5, RZ, 0x18, R132 ;  /* 0x00000018ff057819 */ /* 0x000fe20000011484 */
[----:B------:R-:W-:Y:S01]  /*b020*/  IMAD R55, R70, R60, RZ ;  /* 0x0000003c46377224 */ /* 0x000fe200078e02ff */
[----:B------:R-:W-:Y:S01]  /*b030*/  SHF.L.U32 R84, R98, 0x10, RZ ;  /* 0x0000001062547819 */ /* 0x000fe200000006ff */
[----:B------:R-:W-:Y:S01]  /*b040*/  IMAD R15, R70, R15, RZ ;  /* 0x0000000f460f7224 */ /* 0x000fe200078e02ff */
[----:B------:R-:W-:Y:S01]  /*b050*/  SHF.L.U32 R129, R82, 0x8, RZ ;  /* 0x0000000852817819 */ /* 0x000fe200000006ff */
[-C--:B------:R-:W-:Y:S01]  /*b060*/  IMAD R10, R5, R72.reuse, R10 ;  /* 0x00000048050a7224 */ /* 0x080fe200078e020a */
[----:B------:R-:W-:Y:S01]  /*b070*/  SHF.L.U32 R126, R83, 0x8, RZ ;  /* 0x00000008537e7819 */ /* 0x000fe200000006ff */
[-C--:B------:R-:W-:Y:S01]  /*b080*/  IMAD R11, R77, R72.reuse, R11 ;  /* 0x000000484d0b7224 */ /* 0x080fe200078e020b */
[----:B------:R-:W-:Y:S01]  /*b090*/  SHF.R.S32.HI R5, RZ, 0x18, R129 ;  /* 0x00000018ff057819 */ /* 0x000fe20000011481 */
[-C--:B------:R-:W-:Y:S01]  /*b0a0*/  IMAD R12, R3, R72.reuse, R12 ;  /* 0x00000048030c7224 */ /* 0x080fe200078e020c */
[----:B------:R-:W-:Y:S01]  /*b0b0*/  SHF.R.S32.HI R83, RZ, 0x18, R85 ;  /* 0x00000018ff537819 */ /* 0x000fe20000011455 */
[----:B------:R-:W-:Y:S01]  /*b0c0*/  IMAD R13, R4, R72, R13 ;  /* 0x00000048040d7224 */ /* 0x000fe200078e020d */
[----:B------:R-:W-:Y:S01]  /*b0d0*/  SHF.L.U32 R120, R85, 0x8, RZ ;  /* 0x0000000855787819 */ /* 0x000fe200000006ff */
[C---:B------:R-:W-:Y:S01]  /*b0e0*/  IMAD R44, R70.reuse, R49, RZ ;  /* 0x00000031462c7224 */ /* 0x040fe200078e02ff */
[----:B------:R-:W-:Y:S01]  /*b0f0*/  SHF.R.S32.HI R85, RZ, 0x18, R86 ;  /* 0x00000018ff557819 */ /* 0x000fe20000011456 */
[C---:B------:R-:W-:Y:S01]  /*b100*/  IMAD R60, R70.reuse, R65, RZ ;  /* 0x00000041463c7224 */ /* 0x040fe200078e02ff */
[----:B------:R-:W-:Y:S01]  /*b110*/  I2IP.S8.S32.SAT R65, R11, R10, RZ ;  /* 0x0000000a0b417239 */ /* 0x000fe200000014ff */
[C---:B------:R-:W-:Y:S01]  /*b120*/  IMAD R49, R70.reuse, R54, RZ ;  /* 0x0000003646317224 */ /* 0x040fe200078e02ff */
[----:B------:R-:W-:Y:S01]  /*b130*/  SHF.R.S32.HI R11, RZ, 0x18, R127 ;  /* 0x00000018ff0b7819 */ /* 0x000fe2000001147f */
[----:B------:R-:W-:Y:S01]  /*b140*/  IMAD R14, R5, R72, R14 ;  /* 0x00000048050e7224 */ /* 0x000fe200078e020e */
[----:B------:R-:W-:Y:S01]  /*b150*/  I2IP.S8.S32.SAT R65, R9, R8, R65 ;  /* 0x0000000809417239 */ /* 0x000fe20000001441 */
[C---:B------:R-:W-:Y:S01]  /*b160*/  IMAD R3, R70.reuse, R16, RZ ;  /* 0x0000001046037224 */ /* 0x040fe200078e02ff */
[----:B------:R-:W-:Y:S01]  /*b170*/  SHF.R.S32.HI R9, RZ, 0x18, R124 ;  /* 0x00000018ff097819 */ /* 0x000fe2000001147c */
[----:B------:R-:W-:Y:S01]  /*b180*/  IMAD R54, R70, R59, RZ ;  /* 0x0000003b46367224 */ /* 0x000fe200078e02ff */
[----:B------:R-:W-:Y:S01]  /*b190*/  SHF.R.S32.HI R8, RZ, 0x18, R123 ;  /* 0x00000018ff087819 */ /* 0x000fe2000001147b */
[----:B------:R-:W-:Y:S01]  /*b1a0*/  IMAD.MOV.U32 R10, RZ, RZ, R128 ;  /* 0x000000ffff0a7224 */ /* 0x000fe200078e0080 */
[----:B------:R-:W-:Y:S01]  /*b1b0*/  SHF.L.U32 R117, R86, 0x8, RZ ;  /* 0x0000000856757819 */ /* 0x000fe200000006ff */
[----:B------:R-:W-:Y:S01]  /*b1c0*/  IMAD R59, R70, R64, RZ ;  /* 0x00000040463b7224 */ /* 0x000fe200078e02ff */
[----:B------:R-:W-:Y:S01]  /*b1d0*/  I2IP.S8.S32.SAT R64, R2, R0, R161 ;  /* 0x0000000002407239 */ /* 0x000fe200000014a1 */
[----:B------:R-:W-:Y:S01]  /*b1e0*/  IMAD R15, R78, R72, R15 ;  /* 0x000000484e0f7224 */ /* 0x000fe200078e020f */
[----:B------:R-:W-:Y:S01]  /*b1f0*/  MOV R2, R125 ;  /* 0x0000007d00027202 */ /* 0x000fe20000000f00 */
[C---:B------:R-:W-:Y:S01]  /*b200*/  IMAD R4, R70.reuse, R17, RZ ;  /* 0x0000001146047224 */ /* 0x040fe200078e02ff */
        /* <DEDUP_REMOVED lines=8> */
[----:B------:R-:W-:Y:S01]  /*b290*/  MOV R0, R122 ;  /* 0x0000007a00007202 */ /* 0x000fe20000000f00 */
[----:B------:R-:W-:Y:S01]  /*b2a0*/  IMAD R16, R70, R21, RZ ;  /* 0x0000001546107224 */ /* 0x000fe200078e02ff */
[----:B------:R-:W-:Y:S01]  /*b2b0*/  SHF.R.S32.HI R87, RZ, 0x18, R87 ;  /* 0x00000018ff577819 */ /* 0x000fe20000011457 */
[----:B------:R-:W-:Y:S01]  /*b2c0*/  IMAD R6, R79, R72, R6 ;  /* 0x000000484f067224 */ /* 0x000fe200078e0206 */
[----:B------:R-:W-:Y:S01]  /*b2d0*/  SHF.L.U32 R111, R92, 0x8, RZ ;  /* 0x000000085c6f7819 */ /* 0x000fe200000006ff */
[----:B------:R-:W-:Y:S01]  /*b2e0*/  IMAD R17, R70, R22, RZ ;  /* 0x0000001646117224 */ /* 0x000fe200078e02ff */
[----:B------:R-:W-:Y:S01]  /*b2f0*/  PRMT R92, R97, 0x8880, RZ ;  /* 0x00008880615c7816 */ /* 0x000fe200000000ff */
[-C--:B------:R-:W-:Y:S01]  /*b300*/  IMAD R7, R2, R72.reuse, R7 ;  /* 0x0000004802077224 */ /* 0x080fe200078e0207 */
[----:B------:R-:W-:Y:S01]  /*b310*/  I2IP.S8.S32.SAT R5, R6, R5, RZ ;  /* 0x0000000506057239 */ /* 0x000fe200000014ff */
[----:B------:R-:W-:Y:S01]  /*b320*/  IMAD R18, R70, R23, RZ ;  /* 0x0000001746127224 */ /* 0x000fe200078e02ff */
[----:B------:R-:W-:Y:S01]  /*b330*/  SHF.R.S32.HI R2, RZ, 0x18, R120 ;  /* 0x00000018ff027819 */ /* 0x000fe20000011478 */
[-C--:B------:R-:W-:Y:S01]  /*b340*/  IMAD R16, R9, R72.reuse, R16 ;  /* 0x0000004809107224 */ /* 0x080fe200078e0210 */
[----:B------:R-:W-:Y:S01]  /*b350*/  SHF.R.S32.HI R9, RZ, 0x18, R121 ;  /* 0x00000018ff097819 */ /* 0x000fe20000011479 */
[----:B------:R-:W-:Y:S01]  /*b360*/  IMAD R17, R8, R72, R17 ;  /* 0x0000004808117224 */ /* 0x000fe200078e0211 */
[----:B------:R-:W-:Y:S01]  /*b370*/  SHF.L.U32 R102, R94, 0x8, RZ ;  /* 0x000000085e667819 */ /* 0x000fe200000006ff */
[C---:B------:R-:W-:Y:S01]  /*b380*/  IMAD R22, R70.reuse, R27, RZ ;  /* 0x0000001b46167224 */ /* 0x040fe200078e02ff */
[----:B------:R-:W-:Y:S01]  /*b390*/  SHF.L.U32 R94, R95, 0x8, RZ ;  /* 0x000000085f5e7819 */ /* 0x000fe200000006ff */
[----:B------:R-:W-:Y:S01]  /*b3a0*/  IMAD R27, R70, R32, RZ ;  /* 0x00000020461b7224 */ /* 0x000fe200078e02ff */
[----:B------:R-:W-:Y:S01]  /*b3b0*/  SHF.R.S32.HI R95, RZ, 0x18, R95 ;  /* 0x00000018ff5f7819 */ /* 0x000fe2000001145f */
[----:B------:R-:W-:Y:S01]  /*b3c0*/  IMAD R18, R81, R72, R18 ;  /* 0x0000004851127224 */ /* 0x000fe200078e0212 */
[----:B------:R-:W-:Y:S01]  /*b3d0*/  SHF.L.U32 R103, R96, 0x8, RZ ;  /* 0x0000000860677819 */ /* 0x000fe200000006ff */
[C---:B------:R-:W-:Y:S01]  /*b3e0*/  IMAD R32, R70.reuse, R37, RZ ;  /* 0x0000002546207224 */ /* 0x040fe200078e02ff */
[----:B------:R-:W-:Y:S01]  /*b3f0*/  SHF.L.U32 R88, R97, 0x8, RZ ;  /* 0x0000000861587819 */ /* 0x000fe200000006ff */
[----:B------:R-:W-:Y:S01]  /*b400*/  IMAD R21, R70, R26, RZ ;  /* 0x0000001a46157224 */ /* 0x000fe200078e02ff */
[----:B------:R-:W-:Y:S01]  /*b410*/  I2IP.S8.S32.SAT R17, R18, R17, RZ ;  /* 0x0000001112117239 */ /* 0x000fe200000014ff */
[----:B------:R-:W-:Y:S01]  /*b420*/  IMAD R37, R70, R42, RZ ;  /* 0x0000002a46257224 */ /* 0x000fe200078e02ff */
[----:B------:R-:W-:Y:S01]  /*b430*/  SHF.R.S32.HI R97, RZ, 0x18, R98 ;  /* 0x00000018ff617819 */ /* 0x000fe20000011462 */
[----:B------:R-:W-:Y:S01]  /*b440*/  IMAD R19, R0, R72, R19 ;  /* 0x0000004800137224 */ /* 0x000fe200078e0213 */
[----:B------:R-:W-:Y:S01]  /*b450*/  I2IP.S8.S32.SAT R16, R16, R7, R17 ;  /* 0x0000000710107239 */ /* 0x000fe20000001411 */
[C---:B------:R-:W-:Y:S01]  /*b460*/  IMAD R42, R70.reuse, R47, RZ ;  /* 0x0000002f462a7224 */ /* 0x040fe200078e02ff */
[----:B------:R-:W-:Y:S01]  /*b470*/  MOV R0, R119 ;  /* 0x0000007700007202 */ /* 0x000fe20000000f00 */
[C---:B------:R-:W-:Y:S01]  /*b480*/  IMAD R47, R70.reuse, R52, RZ ;  /* 0x00000034462f7224 */ /* 0x040fe200078e02ff */
[----:B------:R-:W-:Y:S01]  /*b490*/  SHF.L.U32 R74, R99, 0x8, RZ ;  /* 0x00000008634a7819 */ /* 0x000fe200000006ff */
[----:B------:R-:W-:Y:S01]  /*b4a0*/  IMAD R20, R9, R72, R20 ;  /* 0x0000004809147224 */ /* 0x000fe200078e0214 */
[----:B------:R-:W-:Y:S01]  /*b4b0*/  SHF.R.S32.HI R99, RZ, 0x18, R99 ;  /* 0x00000018ff637819 */ /* 0x000fe20000011463 */
[----:B------:R-:W-:Y:S01]  /*b4c0*/  IMAD R52, R70, R57, RZ ;  /* 0x0000003946347224 */ /* 0x000fe200078e02ff */
[----:B------:R-:W-:Y:S01]  /*b4d0*/  IADD3 R68, PT, PT, R68, 0x1, RZ ;  /* 0x0000000144447810 */ /* 0x000fe20007ffe0ff */
[C---:B------:R-:W-:Y:S02]  /*b4e0*/  IMAD R23, R70.reuse, R28, RZ ;  /* 0x0000001c46177224 */ /* 0x040fe400078e02ff */
[----:B------:R-:W-:Y:S02]  /*b4f0*/  IMAD R57, R70, R62, RZ ;  /* 0x0000003e46397224 */ /* 0x000fe400078e02ff */
[----:B------:R-:W-:Y:S01]  /*b500*/  IMAD R21, R2, R72, R21 ;  /* 0x0000004802157224 */ /* 0x000fe200078e0215 */
[----:B------:R-:W-:Y:S01]  /*b510*/  MOV R2, R116 ;  /* 0x0000007400027202 */ /* 0x000fe20000000f00 */
[----:B------:R-:W-:Y:S01]  /*b520*/  IMAD R62, R70, R67, RZ ;  /* 0x00000043463e7224 */ /* 0x000fe200078e02ff */
[----:B------:R-:W-:Y:S01]  /*b530*/  I2IP.S8.S32.SAT R67, R4, R3, R5 ;  /* 0x0000000304437239 */ /* 0x000fe20000001405 */
[-C--:B------:R-:W-:Y:S01]  /*b540*/  IMAD R22, R83, R72.reuse, R22 ;  /* 0x0000004853167224 */ /* 0x080fe200078e0216 */
[----:B------:R-:W-:Y:S01]  /*b550*/  SHF.R.S32.HI R3, RZ, 0x18, R118 ;  /* 0x00000018ff037819 */ /* 0x000fe20000011476 */
[-C--:B------:R-:W-:Y:S01]  /*b560*/  IMAD R23, R0, R72.reuse, R23 ;  /* 0x0000004800177224 */ /* 0x080fe200078e0217 */
[----:B------:R-:W-:Y:S01]  /*b570*/  SHF.R.S32.HI R0, RZ, 0x18, R117 ;  /* 0x00000018ff007819 */ /* 0x000fe20000011475 */
[----:B------:R-:W-:Y:S01]  /*b580*/  IMAD R26, R70, R31, RZ ;  /* 0x0000001f461a7224 */ /* 0x000fe200078e02ff */
[----:B------:R-:W-:Y:S01]  /*b590*/  I2IP.S8.S32.SAT R17, R22, R21, RZ ;  /* 0x0000001516117239 */ /* 0x000fe200000014ff */
[-C--:B------:R-:W-:Y:S01]  /*b5a0*/  IMAD R24, R3, R72.reuse, R24 ;  /* 0x0000004803187224 */ /* 0x080fe200078e0218 */
[----:B------:R-:W-:Y:S01]  /*b5b0*/  SHF.R.S32.HI R3, RZ, 0x18, R115 ;  /* 0x00000018ff037819 */ /* 0x000fe20000011473 */
[-C--:B------:R-:W-:Y:S01]  /*b5c0*/  IMAD R25, R0, R72.reuse, R25 ;  /* 0x0000004800197224 */ /* 0x080fe200078e0219 */
[----:B------:R-:W-:Y:S01]  /*b5d0*/  I2IP.S8.S32.SAT R17, R20, R19, R17 ;  /* 0x0000001314117239 */ /* 0x000fe20000001411 */
[----:B------:R-:W-:Y:S01]  /*b5e0*/  IMAD R28, R70, R33, RZ ;  /* 0x00000021461c7224 */ /* 0x000fe200078e02ff */
[----:B------:R-:W-:Y:S01]  /*b5f0*/  SHF.R.S32.HI R4, RZ, 0x18, R114 ;  /* 0x00000018ff047819 */ /* 0x000fe20000011472 */
[-C--:B------:R-:W-:Y:S02]  /*b600*/  IMAD R26, R85, R72.reuse, R26 ;  /* 0x00000048551a7224 */ /* 0x080fe400078e021a */
[----:B------:R-:W-:Y:S01]  /*b610*/  IMAD R27, R2, R72, R27 ;  /* 0x00000048021b7224 */ /* 0x000fe200078e021b */
[----:B------:R-:W-:Y:S01]  /*b620*/  MOV R2, R110 ;  /* 0x0000006e00027202 */ /* 0x000fe20000000f00 */
[----:B------:R-:W-:Y:S01]  /*b630*/  IMAD R28, R3, R72, R28 ;  /* 0x00000048031c7224 */ /* 0x000fe200078e021c */
[----:B------:R-:W-:Y:S01]  /*b640*/  I2IP.S8.S32.SAT R18, R26, R25, RZ ;  /* 0x000000191a127239 */ /* 0x000fe200000014ff */
[----:B------:R-:W-:Y:S01]  /*b650*/  IMAD R31, R70, R36, RZ ;  /* 0x00000024461f7224 */ /* 0x000fe200078e02ff */
[----:B------:R-:W-:Y:S01]  /*b660*/  SHF.R.S32.HI R3, RZ, 0x18, R112 ;  /* 0x00000018ff037819 */ /* 0x000fe20000011470 */
[-C--:B------:R-:W-:Y:S01]  /*b670*/  IMAD R29, R4, R72.reuse, R29 ;  /* 0x00000048041d7224 */ /* 0x080fe200078e021d */
[----:B------:R-:W-:Y:S01]  /*b680*/  I2IP.S8.S32.SAT R18, R24, R23, R18 ;  /* 0x0000001718127239 */ /* 0x000fe20000001412 */
[----:B------:R-:W-:Y:S01]  /*b690*/  IMAD.MOV.U32 R0, RZ, RZ, R113 ;  /* 0x000000ffff007224 */ /* 0x000fe200078e0071 */
[----:B------:R-:W-:Y:S01]  /*b6a0*/  SHF.R.S32.HI R4, RZ, 0x18, R108 ;  /* 0x00000018ff047819 */ /* 0x000fe2000001146c */
[-C--:B------:R-:W-:Y:S02]  /*b6b0*/  IMAD R30, R87, R72.reuse, R30 ;  /* 0x00000048571e7224 */ /* 0x080fe400078e021e */
[----:B------:R-:W-:Y:S01]  /*b6c0*/  IMAD R31, R0, R72, R31 ;  /* 0x00000048001f7224 */ /* 0x000fe200078e021f */
        /* <DEDUP_REMOVED lines=8> */
[----:B------:R-:W-:Y:S01]  /*b750*/  MOV R0, R107 ;  /* 0x0000006b00007202 */ /* 0x000fe20000000f00 */
[-C--:B------:R-:W-:Y:S02]  /*b760*/  IMAD R34, R89, R72.reuse, R34 ;  /* 0x0000004859227224 */ /* 0x080fe400078e0222 */
[-C--:B------:R-:W-:Y:S01]  /*b770*/  IMAD R35, R2, R72.reuse, R35 ;  /* 0x0000004802237224 */ /* 0x080fe200078e0223 */
[----:B------:R-:W-:Y:S01]  /*b780*/  MOV R2, R101 ;  /* 0x0000006500027202 */ /* 0x000fe20000000f00 */
[----:B------:R-:W-:Y:S01]  /*b790*/  IMAD R38, R70, R43, RZ ;  /* 0x0000002b46267224 */ /* 0x000fe200078e02ff */
[----:B------:R-:W-:Y:S01]  /*b7a0*/  I2IP.S8.S32.SAT R33, R34, R33, RZ ;  /* 0x0000002122217239 */ /* 0x000fe200000014ff */
[-C--:B------:R-:W-:Y:S01]  /*b7b0*/  IMAD R36, R3, R72.reuse, R36 ;  /* 0x0000004803247224 */ /* 0x080fe200078e0224 */
[----:B------:R-:W-:Y:S01]  /*b7c0*/  SHF.R.S32.HI R3, RZ, 0x18, R105 ;  /* 0x00000018ff037819 */ /* 0x000fe20000011469 */
[-C--:B------:R-:W-:Y:S01]  /*b7d0*/  IMAD R37, R4, R72.reuse, R37 ;  /* 0x0000004804257224 */ /* 0x080fe200078e0225 */
[----:B------:R-:W-:Y:S01]  /*b7e0*/  I2IP.S8.S32.SAT R32, R32, R31, R33 ;  /* 0x0000001f20207239 */ /* 0x000fe20000001421 */
        /* <DEDUP_REMOVED lines=8> */
[----:B------:R-:W-:Y:S01]  /*b870*/  IMAD R43, R70, R48, RZ ;  /* 0x00000030462b7224 */ /* 0x000fe200078e02ff */
[----:B------:R-:W-:Y:S01]  /*b880*/  I2IP.S8.S32.SAT R33, R36, R35, R37 ;  /* 0x0000002324217239 */ /* 0x000fe20000001425 */
[----:B------:R-:W-:Y:S01]  /*b890*/  IMAD R41, R0, R72, R41 ;  /* 0x0000004800297224 */ /* 0x000fe200078e0229 */
[----:B------:R-:W-:Y:S01]  /*b8a0*/  MOV R0, R106 ;  /* 0x0000006a00007202 */ /* 0x000fe20000000f00 */
[-C--:B------:R-:W-:Y:S02]  /*b8b0*/  IMAD R42, R93, R72.reuse, R42 ;  /* 0x000000485d2a7224 */ /* 0x080fe400078e022a */
        /* <DEDUP_REMOVED lines=11> */
[-C--:B------:R-:W-:Y:S02]  /*b970*/  IMAD R47, R0, R72.reuse, R47 ;  /* 0x00000048002f7224 */ /* 0x080fe400078e022f */
[----:B------:R-:W-:Y:S01]  /*b980*/  IMAD R48, R3, R72, R48 ;  /* 0x0000004803307224 */ /* 0x000fe200078e0230 */
[----:B------:R-:W-:Y:S01]  /*b990*/  SHF.R.S32.HI R3, RZ, 0x18, R90 ;  /* 0x00000018ff037819 */ /* 0x000fe2000001145a */
[----:B------:R-:W-:Y:S01]  /*b9a0*/  IMAD R51, R70, R56, RZ ;  /* 0x0000003846337224 */ /* 0x000fe200078e02ff */
[----:B------:R-:W-:Y:S01]  /*b9b0*/  I2IP.S8.S32.SAT R35, R46, R45, RZ ;  /* 0x0000002d2e237239 */ /* 0x000fe200000014ff */
[-C--:B------:R-:W-:Y:S01]  /*b9c0*/  IMAD R49, R2, R72.reuse, R49 ;  /* 0x0000004802317224 */ /* 0x080fe200078e0231 */
[----:B------:R-:W-:Y:S01]  /*b9d0*/  SHF.R.S32.HI R2, RZ, 0x18, R88 ;  /* 0x00000018ff027819 */ /* 0x000fe20000011458 */
[----:B------:R-:W-:Y:S01]  /*b9e0*/  IMAD.MOV.U32 R0, RZ, RZ, R92 ;  /* 0x000000ffff007224 */ /* 0x000fe200078e005c */
[----:B------:R-:W-:Y:S01]  /*b9f0*/  I2IP.S8.S32.SAT R35, R44, R43, R35 ;  /* 0x0000002b2c237239 */ /* 0x000fe20000001423 */
[-C--:B------:R-:W-:Y:S02]  /*ba00*/  IMAD R50, R73, R72.reuse, R50 ;  /* 0x0000004849327224 */ /* 0x080fe400078e0232 */
[----:B------:R-:W-:Y:S01]  /*ba10*/  IMAD R51, R0, R72, R51 ;  /* 0x0000004800337224 */ /* 0x000fe200078e0233 */
[----:B------:R-:W-:Y:S01]  /*ba20*/  MOV R0, R86 ;  /* 0x0000005600007202 */ /* 0x000fe20000000f00 */
[----:B------:R-:W-:Y:S01]  /*ba30*/  IMAD R53, R70, R58, RZ ;  /* 0x0000003a46357224 */ /* 0x000fe200078e02ff */
[----:B------:R-:W-:Y:S01]  /*ba40*/  I2IP.S8.S32.SAT R49, R50, R49, RZ ;  /* 0x0000003132317239 */ /* 0x000fe200000014ff */
[-C--:B------:R-:W-:Y:S01]  /*ba50*/  IMAD R52, R3, R72.reuse, R52 ;  /* 0x0000004803347224 */ /* 0x080fe200078e0234 */
[----:B------:R-:W-:Y:S01]  /*ba60*/  SHF.R.S32.HI R3, RZ, 0x18, R84 ;  /* 0x00000018ff037819 */ /* 0x000fe20000011454 */
[----:B------:R-:W-:Y:S01]  /*ba70*/  IMAD R53, R2, R72, R53 ;  /* 0x0000004802357224 */ /* 0x000fe200078e0235 */
[----:B------:R-:W-:Y:S01]  /*ba80*/  MOV R2, R80 ;  /* 0x0000005000027202 */ /* 0x000fe20000000f00 */
[----:B------:R-:W-:Y:S01]  /*ba90*/  IMAD.SHL.U32 R82, R98, 0x100, RZ ;  /* 0x0000010062527824 */ /* 0x000fe200078e00ff */
[----:B------:R-:W-:Y:S01]  /*baa0*/  I2IP.S8.S32.SAT R48, R48, R47, R49 ;  /* 0x0000002f30307239 */ /* 0x000fe20000001431 */
[----:B------:R-:W-:Y:S02]  /*bab0*/  IMAD R54, R75, R72, R54 ;  /* 0x000000484b367224 */ /* 0x000fe400078e0236 */
[C---:B------:R-:W-:Y:S02]  /*bac0*/  IMAD R56, R70.reuse, R61, RZ ;  /* 0x0000003d46387224 */ /* 0x040fe400078e02ff */
[----:B------:R-:W-:Y:S01]  /*bad0*/  IMAD R61, R70, R66, RZ ;  /* 0x00000042463d7224 */ /* 0x000fe200078e02ff */
[----:B------:R-:W-:Y:S01]  /*bae0*/  I2IP.S8.S32.SAT R66, R13, R12, R14 ;  /* 0x0000000c0d427239 */ /* 0x000fe2000000140e */
[-C--:B------:R-:W-:Y:S01]  /*baf0*/  IMAD R55, R0, R72.reuse, R55 ;  /* 0x0000004800377224 */ /* 0x080fe200078e0237 */
[----:B------:R-:W-:Y:S01]  /*bb00*/  SHF.R.S32.HI R0, RZ, 0x18, R82 ;  /* 0x00000018ff007819 */ /* 0x000fe20000011452 */
[-C--:B------:R-:W-:Y:S01]  /*bb10*/  IMAD R56, R3, R72.reuse, R56 ;  /* 0x0000004803387224 */ /* 0x080fe200078e0238 */
[----:B------:R-:W-:Y:S01]  /*bb20*/  I2IP.S8.S32.SAT R49, R54, R53, RZ ;  /* 0x0000003536317239 */ /* 0x000fe200000014ff */
[----:B------:R1:W-:Y:S01]  /*bb30*/  STS.128 [R135+UR44+0xa200], R64 ;  /* 0x00a2004087007988 */ /* 0x0003e20008000c2c */
[----:B------:R-:W-:Y:S01]  /*bb40*/  IMAD R58, R70, R63, RZ ;  /* 0x0000003f463a7224 */ /* 0x000fe200078e02ff */
[----:B------:R-:W-:Y:S01]  /*bb50*/  SHF.R.S32.HI R3, RZ, 0x18, R76 ;  /* 0x00000018ff037819 */ /* 0x000fe2000001144c */
[-C--:B------:R-:W-:Y:S01]  /*bb60*/  IMAD R57, R0, R72.reuse, R57 ;  /* 0x0000004800397224 */ /* 0x080fe200078e0239 */
[----:B------:R-:W-:Y:S01]  /*bb70*/  I2IP.S8.S32.SAT R49, R52, R51, R49 ;  /* 0x0000003334317239 */ /* 0x000fe20000001431 */
[-C--:B------:R-:W-:Y:S02]  /*bb80*/  IMAD R58, R97, R72.reuse, R58 ;  /* 0x00000048613a7224 */ /* 0x080fe400078e023a */
[-C--:B------:R-:W-:Y:S01]  /*bb90*/  IMAD R59, R2, R72.reuse, R59 ;  /* 0x00000048023b7224 */ /* 0x080fe200078e023b */
[----:B------:R1:W-:Y:S01]  /*bba0*/  STS.128 [R159+0xa200], R16 ;  /* 0x00a200109f007388 */ /* 0x0003e20000000c00 */
[-C--:B------:R-:W-:Y:S01]  /*bbb0*/  IMAD R60, R3, R72.reuse, R60 ;  /* 0x00000048033c7224 */ /* 0x080fe200078e023c */
[----:B------:R-:W-:Y:S01]  /*bbc0*/  I2IP.S8.S32.SAT R50, R58, R57, RZ ;  /* 0x000000393a327239 */ /* 0x000fe200000014ff */
[-C--:B------:R-:W-:Y:S02]  /*bbd0*/  IMAD R61, R4, R72.reuse, R61 ;  /* 0x00000048043d7224 */ /* 0x080fe400078e023d */
[----:B------:R-:W-:Y:S01]  /*bbe0*/  IMAD R62, R99, R72, R62 ;  /* 0x00000048633e7224 */ /* 0x000fe200078e023e */
[----:B------:R-:W-:Y:S02]  /*bbf0*/  I2IP.S8.S32.SAT R50, R56, R55, R50 ;  /* 0x0000003738327239 */ /* 0x000fe40000001432 */
[----:B------:R1:W-:Y:S02]  /*bc00*/  STS.128 [R158+0xa200], R32 ;  /* 0x00a200209e007388 */ /* 0x0003e40000000c00 */
        /* <DEDUP_REMOVED lines=20> */
.L_x_140:
[----:B------:R-:W-:Y:S05]  /*bd50*/  BSYNC.RECONVERGENT B0 ;  /* 0x0000000000007941 */ /* 0x000fea0003800200 */
.L_x_139:
[----:B------:R-:W-:Y:S01]  /*bd60*/  R2UR UR5, R142 ;  /* 0x000000008e0572ca */ /* 0x000fe200000e0000 */
[----:B------:R-:W-:Y:S01]  /*bd70*/  BAR.SYNC.DEFER_BLOCKING 0x1, 0x80 ;  /* 0x0042000000007b1d */ /* 0x000fe20000010000 */
[----:B------:R-:W-:Y:S01]  /*bd80*/  R2UR UR4, R143 ;  /* 0x000000008f0472ca */ /* 0x000fe200000e0000 */
[----:B------:R-:W-:Y:S01]  /*bd90*/  UISETP.NE.AND UP0, UPT, UR46, URZ, UPT ;  /* 0x000000ff2e00728c */ /* 0x000fe2000bf05270 */
[----:B------:R-:W-:Y:S02]  /*bda0*/  ISETP.NE.AND P0, PT, R146, 0x2, PT ;  /* 0x000000029200780c */ /* 0x000fe40003f05270 */
[----:B------:R-:W-:Y:S02]  /*bdb0*/  ISETP.NE.AND P1, PT, R68, 0x2, PT ;  /* 0x000000024400780c */ /* 0x000fe40003f25270 */
[----:B------:R-:W-:Y:S02]  /*bdc0*/  SEL R0, RZ, 0x1, P0 ;  /* 0x00000001ff007807 */ /* 0x000fe40000000000 */
[----:B------:R-:W-:Y:S02]  /*bdd0*/  SEL R3, RZ, 0x1, P1 ;  /* 0x00000001ff037807 */ /* 0x000fe40000800000 */
[----:B------:R-:W-:Y:S01]  /*bde0*/  LOP3.LUT R149, R149, R0, RZ, 0x3c, !PT ;  /* 0x0000000095957212 */ /* 0x000fe200078e3cff */
[----:B------:R-:W-:Y:S01]  /*bdf0*/  UIADD3 UR20, UPT, UPT, UR37, UR5, URZ ;  /* 0x0000000525147290 */ /* 0x000fe2000fffe0ff */
[----:B------:R-:W-:Y:S01]  /*be00*/  LOP3.LUT R150, R150, R3, RZ, 0x3c, !PT ;  /* 0x0000000396967212 */ /* 0x000fe200078e3cff */
[----:B------:R-:W-:Y:S01]  /*be10*/  UIADD3 UR16, UPT, UPT, UR38, UR4, URZ ;  /* 0x0000000426107290 */ /* 0x000fe2000fffe0ff */
[----:B------:R-:W-:Y:S02]  /*be20*/  SEL R146, R146, RZ, P0 ;  /* 0x000000ff92927207 */ /* 0x000fe40000000000 */
[----:B------:R-:W-:Y:S01]  /*be30*/  SEL R68, R68, RZ, P1 ;  /* 0x000000ff44447207 */ /* 0x000fe20000800000 */
[----:B------:R-:W-:Y:S01]  /*be40*/  UMOV UR36, UR59 ;  /* 0x0000003b00247c82 */ /* 0x000fe20008000000 */
[----:B------:R-:W-:Y:S07]  /*be50*/  BRA.U UP0, `(.L_x_141) ;  /* 0xffffff9900487547 */ /* 0x000fee000b83ffff */
[----:B------:R-:W-:Y:S05]  /*be60*/  EXIT ;  /* 0x000000000000794d */ /* 0x000fea0003800000 */
.L_x_24:
[----:B--2---:R2:W3:Y:S02]  /*be70*/  SYNCS.PHASECHK.TRANS64.TRYWAIT P0, [R3+URZ+0xf0], R2 ;  /* 0x0000f002030075a7 */ /* 0x0044e400080011ff */
[----:B---3--:R-:W-:Y:S05]  /*be80*/  @!P0 NANOSLEEP.SYNCS 0x989680 ;  /* 0x009896800000895d */ /* 0x008fea0003900000 */
[----:B------:R-:W3:Y:S02]  /*be90*/  @!P0 SYNCS.PHASECHK.TRANS64 P0, [R3+URZ+0xf0], R2 ;  /* 0x0000f002030085a7 */ /* 0x000ee400080010ff */
[----:B---3--:R-:W-:Y:S05]  /*bea0*/  @!P0 BRA `(.L_x_24) ;  /* 0xfffffffc00f08947 */ /* 0x008fea000383ffff */
[----:B------:R-:W-:Y:S05]  /*beb0*/  BRA `(.L_x_142) ;  /* 0xffffff5800d87947 */ /* 0x000fea000383ffff */
.L_x_27:
[----:B-1----:R-:W-:-:S07]  /*bec0*/  MOV R0, UR33 ;  /* 0x0000002100007c02 */ /* 0x002fce0008000f00 */
.L_x_143:
[----:B-1----:R1:W2:Y:S02]  /*bed0*/  SYNCS.PHASECHK.TRANS64.TRYWAIT P0, [R0+URZ+0x28], R3 ;  /* 0x00002803000075a7 */ /* 0x0022a400080011ff */
[----:B--2---:R-:W-:Y:S05]  /*bee0*/  @!P0 NANOSLEEP.SYNCS 0x989680 ;  /* 0x009896800000895d */ /* 0x004fea0003900000 */
[----:B------:R-:W2:Y:S02]  /*bef0*/  @!P0 SYNCS.PHASECHK.TRANS64 P0, [R0+URZ+0x28], R3 ;  /* 0x00002803000085a7 */ /* 0x000ea400080010ff */
[----:B--2---:R-:W-:Y:S05]  /*bf00*/  @!P0 BRA `(.L_x_143) ;  /* 0xfffffffc00f08947 */ /* 0x004fea000383ffff */
[----:B------:R-:W-:Y:S05]  /*bf10*/  BRA `(.L_x_26) ;  /* 0xffffff5c00307947 */ /* 0x000fea000383ffff */
.L_x_34:
[----:B-1----:R-:W-:-:S07]  /*bf20*/  MOV R0, UR17 ;  /* 0x0000001100007c02 */ /* 0x002fce0008000f00 */
.L_x_144:
[----:B-1----:R1:W2:Y:S02]  /*bf30*/  SYNCS.PHASECHK.TRANS64.TRYWAIT P0, [R0+URZ+0x28], R3 ;  /* 0x00002803000075a7 */ /* 0x0022a400080011ff */
[----:B--2---:R-:W-:Y:S05]  /*bf40*/  @!P0 NANOSLEEP.SYNCS 0x989680 ;  /* 0x009896800000895d */ /* 0x004fea0003900000 */
[----:B------:R-:W2:Y:S02]  /*bf50*/  @!P0 SYNCS.PHASECHK.TRANS64 P0, [R0+URZ+0x28], R3 ;  /* 0x00002803000085a7 */ /* 0x000ea400080010ff */
[----:B--2---:R-:W-:Y:S05]  /*bf60*/  @!P0 BRA `(.L_x_144) ;  /* 0xfffffffc00f08947 */ /* 0x004fea000383ffff */
[----:B------:R-:W-:Y:S05]  /*bf70*/  BRA `(.L_x_33) ;  /* 0xffffff5c00f07947 */ /* 0x000fea000383ffff */
.L_x_39:
[----:B-1----:R1:W2:Y:S02]  /*bf80*/  SYNCS.PHASECHK.TRANS64.TRYWAIT P0, [R3+URZ+0xa0], R0 ;  /* 0x0000a000030075a7 */ /* 0x0022a400080011ff */
[----:B--2---:R-:W-:Y:S05]  /*bf90*/  @!P0 NANOSLEEP.SYNCS 0x989680 ;  /* 0x009896800000895d */ /* 0x004fea0003900000 */
[----:B------:R-:W2:Y:S02]  /*bfa0*/  @!P0 SYNCS.PHASECHK.TRANS64 P0, [R3+URZ+0xa0], R0 ;  /* 0x0000a000030085a7 */ /* 0x000ea400080010ff */
[----:B--2---:R-:W-:Y:S05]  /*bfb0*/  @!P0 BRA `(.L_x_39) ;  /* 0xfffffffc00f08947 */ /* 0x004fea000383ffff */
[----:B------:R-:W-:Y:S05]  /*bfc0*/  BRA `(.L_x_145) ;  /* 0xffffff6000987947 */ /* 0x000fea000383ffff */
.L_x_43:
[----:B-1----:R-:W-:-:S07]  /*bfd0*/  MOV R0, UR4 ;  /* 0x0000000400007c02 */ /* 0x002fce0008000f00 */
.L_x_146:
[----:B-1----:R1:W2:Y:S02]  /*bfe0*/  SYNCS.PHASECHK.TRANS64.TRYWAIT P0, [R0+URZ], R3 ;  /* 0x00000003000075a7 */ /* 0x0022a400080011ff */
[----:B--2---:R-:W-:Y:S05]  /*bff0*/  @!P0 NANOSLEEP.SYNCS 0x989680 ;  /* 0x009896800000895d */ /* 0x004fea0003900000 */
[----:B------:R-:W2:Y:S02]  /*c000*/  @!P0 SYNCS.PHASECHK.TRANS64 P0, [R0+URZ], R3 ;  /* 0x00000003000085a7 */ /* 0x000ea400080010ff */
[----:B--2---:R-:W-:Y:S05]  /*c010*/  @!P0 BRA `(.L_x_146) ;  /* 0xfffffffc00f08947 */ /* 0x004fea000383ffff */
[----:B------:R-:W-:Y:S05]  /*c020*/  BRA `(.L_x_147) ;  /* 0xffffff6800447947 */ /* 0x000fea000383ffff */
.L_x_44:
[----:B------:R-:W-:-:S07]  /*c030*/  MOV R0, UR5 ;  /* 0x0000000500007c02 */ /* 0x000fce0008000f00 */
.L_x_148:
[----:B-1----:R1:W2:Y:S02]  /*c040*/  SYNCS.PHASECHK.TRANS64.TRYWAIT P0, [R0+URZ], R3 ;  /* 0x00000003000075a7 */ /* 0x0022a400080011ff */
[----:B--2---:R-:W-:Y:S05]  /*c050*/  @!P0 NANOSLEEP.SYNCS 0x989680 ;  /* 0x009896800000895d */ /* 0x004fea0003900000 */
[----:B------:R-:W2:Y:S02]  /*c060*/  @!P0 SYNCS.PHASECHK.TRANS64 P0, [R0+URZ], R3 ;  /* 0x00000003000085a7 */ /* 0x000ea400080010ff */
[----:B--2---:R-:W-:Y:S05]  /*c070*/  @!P0 BRA `(.L_x_148) ;  /* 0xfffffffc00f08947 */ /* 0x004fea000383ffff */
[----:B------:R-:W-:Y:S05]  /*c080*/  BRA `(.L_x_149) ;  /* 0xffffff6800507947 */ /* 0x000fea000383ffff */
.L_x_45:
[----:B------:R-:W-:-:S07]  /*c090*/  MOV R0, UR5 ;  /* 0x0000000500007c02 */ /* 0x000fce0008000f00 */
.L_x_150:
[----:B-1----:R1:W2:Y:S02]  /*c0a0*/  SYNCS.PHASECHK.TRANS64.TRYWAIT P0, [R0+URZ], R3 ;  /* 0x00000003000075a7 */ /* 0x0022a400080011ff */
[----:B--2---:R-:W-:Y:S05]  /*c0b0*/  @!P0 NANOSLEEP.SYNCS 0x989680 ;  /* 0x009896800000895d */ /* 0x004fea0003900000 */
[----:B------:R-:W2:Y:S02]  /*c0c0*/  @!P0 SYNCS.PHASECHK.TRANS64 P0, [R0+URZ], R3 ;  /* 0x00000003000085a7 */ /* 0x000ea400080010ff */
[----:B--2---:R-:W-:Y:S05]  /*c0d0*/  @!P0 BRA `(.L_x_150) ;  /* 0xfffffffc00f08947 */ /* 0x004fea000383ffff */
[----:B------:R-:W-:Y:S05]  /*c0e0*/  BRA `(.L_x_151) ;  /* 0xffffff68005c7947 */ /* 0x000fea000383ffff */
.L_x_46:
[----:B------:R-:W-:-:S07]  /*c0f0*/  MOV R0, UR5 ;  /* 0x0000000500007c02 */ /* 0x000fce0008000f00 */
.L_x_152:
[----:B-1----:R1:W2:Y:S02]  /*c100*/  SYNCS.PHASECHK.TRANS64.TRYWAIT P0, [R0+URZ], R3 ;  /* 0x00000003000075a7 */ /* 0x0022a400080011ff */
[----:B--2---:R-:W-:Y:S05]  /*c110*/  @!P0 NANOSLEEP.SYNCS 0x989680 ;  /* 0x009896800000895d */ /* 0x004fea0003900000 */
[----:B------:R-:W2:Y:S02]  /*c120*/  @!P0 SYNCS.PHASECHK.TRANS64 P0, [R0+URZ], R3 ;  /* 0x00000003000085a7 */ /* 0x000ea400080010ff */
[----:B--2---:R-:W-:Y:S05]  /*c130*/  @!P0 BRA `(.L_x_152) ;  /* 0xfffffffc00f08947 */ /* 0x004fea000383ffff */
[----:B------:R-:W-:Y:S05]  /*c140*/  BRA `(.L_x_153) ;  /* 0xffffff6800687947 */ /* 0x000fea000383ffff */
.L_x_49:
[----:B-1----:R1:W2:Y:S02]  /*c150*/  SYNCS.PHASECHK.TRANS64.TRYWAIT P0, [R0+URZ+0xe0], R5 ;  /* 0x0000e005000075a7 */ /* 0x0022a400080011ff */
[----:B--2---:R-:W-:Y:S05]  /*c160*/  @!P0 NANOSLEEP.SYNCS 0x989680 ;  /* 0x009896800000895d */ /* 0x004fea0003900000 */
[----:B------:R-:W2:Y:S02]  /*c170*/  @!P0 SYNCS.PHASECHK.TRANS64 P0, [R0+URZ+0xe0], R5 ;  /* 0x0000e005000085a7 */ /* 0x000ea400080010ff */
[----:B--2---:R-:W-:Y:S05]  /*c180*/  @!P0 BRA `(.L_x_49) ;  /* 0xfffffffc00f08947 */ /* 0x004fea000383ffff */
[----:B------:R-:W-:Y:S05]  /*c190*/  BRA `(.L_x_154) ;  /* 0xffffff6800c47947 */ /* 0x000fea000383ffff */
.L_x_50:
[----:B------:R-:W-:-:S07]  /*c1a0*/  MOV R0, UR4 ;  /* 0x0000000400007c02 */ /* 0x000fce0008000f00 */
.L_x_155:
[----:B-1----:R1:W2:Y:S02]  /*c1b0*/  SYNCS.PHASECHK.TRANS64.TRYWAIT P0, [R0+URZ+0xb0], R7 ;  /* 0x0000b007000075a7 */ /* 0x0022a400080011ff */
[----:B--2---:R-:W-:Y:S05]  /*c1c0*/  @!P0 NANOSLEEP.SYNCS 0x989680 ;  /* 0x009896800000895d */ /* 0x004fea0003900000 */
[----:B------:R-:W2:Y:S02]  /*c1d0*/  @!P0 SYNCS.PHASECHK.TRANS64 P0, [R0+URZ+0xb0], R7 ;  /* 0x0000b007000085a7 */ /* 0x000ea400080010ff */
[----:B--2---:R-:W-:Y:S05]  /*c1e0*/  @!P0 BRA `(.L_x_155) ;  /* 0xfffffffc00f08947 */ /* 0x004fea000383ffff */
[----:B------:R-:W-:Y:S05]  /*c1f0*/  BRA `(.L_x_156) ;  /* 0xffffff6800d47947 */ /* 0x000fea000383ffff */
.L_x_51:
[----:B-1----:R1:W2:Y:S02]  /*c200*/  SYNCS.PHASECHK.TRANS64.TRYWAIT P1, [R0+URZ+0xa0], R5 ;  /* 0x0000a005000075a7 */ /* 0x0022a400080211ff */
[----:B--2---:R-:W-:Y:S05]  /*c210*/  @!P1 NANOSLEEP.SYNCS 0x989680 ;  /* 0x009896800000995d */ /* 0x004fea0003900000 */
[----:B------:R-:W2:Y:S02]  /*c220*/  @!P1 SYNCS.PHASECHK.TRANS64 P1, [R0+URZ+0xa0], R5 ;  /* 0x0000a005000095a7 */ /* 0x000ea400080210ff */
[----:B--2---:R-:W-:Y:S05]  /*c230*/  @!P1 BRA `(.L_x_51) ;  /* 0xfffffffc00f09947 */ /* 0x004fea000383ffff */
[----:B------:R-:W-:Y:S05]  /*c240*/  BRA `(.L_x_157) ;  /* 0xffffff6c00047947 */ /* 0x000fea000383ffff */
.L_x_54:
[----:B------:R-:W-:-:S07]  /*c250*/  MOV R0, UR4 ;  /* 0x0000000400007c02 */ /* 0x000fce0008000f00 */
.L_x_158:
[----:B-1----:R1:W2:Y:S02]  /*c260*/  SYNCS.PHASECHK.TRANS64.TRYWAIT P0, [R0+URZ+0xb0], R3 ;  /* 0x0000b003000075a7 */ /* 0x0022a400080011ff */
[----:B--2---:R-:W-:Y:S05]  /*c270*/  @!P0 NANOSLEEP.SYNCS 0x989680 ;  /* 0x009896800000895d */ /* 0x004fea0003900000 */
[----:B------:R-:W2:Y:S02]  /*c280*/  @!P0 SYNCS.PHASECHK.TRANS64 P0, [R0+URZ+0xb0], R3 ;  /* 0x0000b003000085a7 */ /* 0x000ea400080010ff */
[----:B--2---:R-:W-:Y:S05]  /*c290*/  @!P0 BRA `(.L_x_158) ;  /* 0xfffffffc00f08947 */ /* 0x004fea000383ffff */
[----:B------:R-:W-:Y:S05]  /*c2a0*/  BRA `(.L_x_53) ;  /* 0xffffff6c00587947 */ /* 0x000fea000383ffff */
.L_x_63:
[----:B-1----:R-:W-:-:S04]  /*c2b0*/  MOV R5, UR5 ;  /* 0x0000000500057c02 */ /* 0x002fc80008000f00 */
[----:B------:R1:W2:Y:S03]  /*c2c0*/  SYNCS.PHASECHK.TRANS64.TRYWAIT P0, [R5+URZ+0x8], R6 ;  /* 0x00000806050075a7 */ /* 0x0002a600080011ff */
[----:B--2---:R-:W-:Y:S05]  /*c2d0*/  @!P0 NANOSLEEP.SYNCS 0x989680 ;  /* 0x009896800000895d */ /* 0x004fea0003900000 */
[----:B------:R-:W2:Y:S02]  /*c2e0*/  @!P0 SYNCS.PHASECHK.TRANS64 P0, [R5+URZ+0x8], R6 ;  /* 0x00000806050085a7 */ /* 0x000ea400080010ff */
[----:B--2---:R-:W-:Y:S05]  /*c2f0*/  @!P0 BRA `(.L_x_63) ;  /* 0xfffffffc00ec8947 */ /* 0x004fea000383ffff */
[----:B------:R-:W-:Y:S05]  /*c300*/  BRA `(.L_x_62) ;  /* 0xffffff70000c7947 */ /* 0x000fea000383ffff */
.L_x_65:
[----:B------:R-:W-:Y:S01]  /*c310*/  BSSY B0, `(.L_x_159) ;  /* 0x0000006000007945 */ /* 0x000fe20003800000 */
[----:B------:R-:W-:-:S07]  /*c320*/  MOV R15, 0xffffffff ;  /* 0xffffffff000f7802 */ /* 0x000fce0000000f00 */
[----:B-1---5:R-:W-:Y:S05]  /*c330*/  WARPSYNC.COLLECTIVE R15, `(.L_x_160) ;  /* 0x000000000f0c7348 */ /* 0x022fea0003c00000 */
[----:B------:R-:W-:Y:S02]  /*c340*/  ELECT P6, UR79, PT ;  /* 0x00000000004f782f */ /* 0x000fe400038c0000 */
[----:B------:R-:W-:Y:S01]  /*c350*/  MOV R14, UR79 ;  /* 0x0000004f000e7c02 */ /* 0x000fe20008000f00 */
[----:B-1---5:R-:W-:Y:S10]  /*c360*/  ENDCOLLECTIVE ;  /* 0x000000000000791b */ /* 0x022ff40003800000 */
.L_x_160:
[----:B------:R-:W-:Y:S05]  /*c370*/  BSYNC B0 ;  /* 0x0000000000007941 */ /* 0x000fea0003800000 */
.L_x_159:
[----:B------:R-:W-:Y:S01]  /*c380*/  PLOP3.LUT P0, PT, P6, PT, PT, 0x80, 0x8 ;  /* 0x000000000008781c */ /* 0x000fe2000370f070 */
[----:B------:R-:W-:-:S12]  /*c390*/  BRA `(.L_x_161) ;  /* 0xffffff7000387947 */ /* 0x000fd8000383ffff */
.L_x_67:
[----:B-1----:R-:W-:-:S04]  /*c3a0*/  MOV R3, UR5 ;  /* 0x0000000500037c02 */ /* 0x002fc80008000f00 */
[----:B------:R1:W2:Y:S03]  /*c3b0*/  SYNCS.PHASECHK.TRANS64.TRYWAIT P0, [R3+URZ+0x8], R4 ;  /* 0x00000804030075a7 */ /* 0x0002a600080011ff */
[----:B--2---:R-:W-:Y:S05]  /*c3c0*/  @!P0 NANOSLEEP.SYNCS 0x989680 ;  /* 0x009896800000895d */ /* 0x004fea0003900000 */
[----:B------:R-:W2:Y:S02]  /*c3d0*/  @!P0 SYNCS.PHASECHK.TRANS64 P0, [R3+URZ+0x8], R4 ;  /* 0x00000804030085a7 */ /* 0x000ea400080010ff */
[----:B--2---:R-:W-:Y:S05]  /*c3e0*/  @!P0 BRA `(.L_x_67) ;  /* 0xfffffffc00ec8947 */ /* 0x004fea000383ffff */
[----:B------:R-:W-:Y:S05]  /*c3f0*/  BRA `(.L_x_66) ;  /* 0xffffff70003c7947 */ /* 0x000fea000383ffff */
.L_x_68:
[----:B-1----:R1:W2:Y:S02]  /*c400*/  SYNCS.PHASECHK.TRANS64.TRYWAIT P0, [R0+URZ+0xa0], R5 ;  /* 0x0000a005000075a7 */ /* 0x0022a400080011ff */
[----:B--2---:R-:W-:Y:S05]  /*c410*/  @!P0 NANOSLEEP.SYNCS 0x989680 ;  /* 0x009896800000895d */ /* 0x004fea0003900000 */
[----:B------:R-:W2:Y:S02]  /*c420*/  @!P0 SYNCS.PHASECHK.TRANS64 P0, [R0+URZ+0xa0], R5 ;  /* 0x0000a005000085a7 */ /* 0x000ea400080010ff */
[----:B--2---:R-:W-:Y:S05]  /*c430*/  @!P0 BRA `(.L_x_68) ;  /* 0xfffffffc00f08947 */ /* 0x004fea000383ffff */
[----:B------:R-:W-:Y:S05]  /*c440*/  BRA `(.L_x_162) ;  /* 0xffffff7400287947 */ /* 0x000fea000383ffff */
.L_x_70:
[----:B------:R-:W-:-:S07]  /*c450*/  MOV R0, UR31 ;  /* 0x0000001f00007c02 */ /* 0x000fce0008000f00 */
.L_x_163:
[----:B-1----:R1:W2:Y:S02]  /*c460*/  SYNCS.PHASECHK.TRANS64.TRYWAIT P0, [R0+URZ+0xd0], R5 ;  /* 0x0000d005000075a7 */ /* 0x0022a400080011ff */
[----:B--2---:R-:W-:Y:S05]  /*c470*/  @!P0 NANOSLEEP.SYNCS 0x989680 ;  /* 0x009896800000895d */ /* 0x004fea0003900000 */
[----:B------:R-:W2:Y:S02]  /*c480*/  @!P0 SYNCS.PHASECHK.TRANS64 P0, [R0+URZ+0xd0], R5 ;  /* 0x0000d005000085a7 */ /* 0x000ea400080010ff */
[----:B--2---:R-:W-:Y:S05]  /*c490*/  @!P0 BRA `(.L_x_163) ;  /* 0xfffffffc00f08947 */ /* 0x004fea000383ffff */
[----:B------:R-:W-:Y:S05]  /*c4a0*/  BRA `(.L_x_164) ;  /* 0xffffff7400747947 */ /* 0x000fea000383ffff */
.L_x_73:
[----:B------:R-:W-:Y:S07]  /*c4b0*/  MOV R0, UR5 ;  /* 0x0000000500007c02 */ /* 0x000fee0008000f00 */
.L_x_165:
[----:B-1----:R1:W2:Y:S02]  /*c4c0*/  SYNCS.PHASECHK.TRANS64.TRYWAIT P0, [R0+URZ], R5 ;  /* 0x00000005000075a7 */ /* 0x0022a400080011ff */
[----:B--2---:R-:W-:Y:S05]  /*c4d0*/  @!P0 NANOSLEEP.SYNCS 0x989680 ;  /* 0x009896800000895d */ /* 0x004fea0003900000 */
[----:B------:R-:W2:Y:S02]  /*c4e0*/  @!P0 SYNCS.PHASECHK.TRANS64 P0, [R0+URZ], R5 ;  /* 0x00000005000085a7 */ /* 0x000ea400080010ff */
[----:B--2---:R-:W-:Y:S05]  /*c4f0*/  @!P0 BRA `(.L_x_165) ;  /* 0xfffffffc00f08947 */ /* 0x004fea000383ffff */
[----:B------:R-:W-:Y:S05]  /*c500*/  BRA `(.L_x_72) ;  /* 0xffffff7400887947 */ /* 0x000fea000383ffff */
.L_x_77:
[----:B-1----:R-:W-:-:S07]  /*c510*/  MOV R0, UR4 ;  /* 0x0000000400007c02 */ /* 0x002fce0008000f00 */
.L_x_166:
[----:B-1----:R1:W2:Y:S02]  /*c520*/  SYNCS.PHASECHK.TRANS64.TRYWAIT P0, [R0+URZ], R3 ;  /* 0x00000003000075a7 */ /* 0x0022a400080011ff */
[----:B--2---:R-:W-:Y:S05]  /*c530*/  @!P0 NANOSLEEP.SYNCS 0x989680 ;  /* 0x009896800000895d */ /* 0x004fea0003900000 */
[----:B------:R-:W2:Y:S02]  /*c540*/  @!P0 SYNCS.PHASECHK.TRANS64 P0, [R0+URZ], R3 ;  /* 0x00000003000085a7 */ /* 0x000ea400080010ff */
[----:B--2---:R-:W-:Y:S05]  /*c550*/  @!P0 BRA `(.L_x_166) ;  /* 0xfffffffc00f08947 */ /* 0x004fea000383ffff */
[----:B------:R-:W-:Y:S05]  /*c560*/  BRA `(.L_x_167) ;  /* 0xffffff78007c7947 */ /* 0x000fea000383ffff */
.L_x_80:
[----:B------:R-:W-:-:S07]  /*c570*/  MOV R0, UR26 ;  /* 0x0000001a00007c02 */ /* 0x000fce0008000f00 */
.L_x_168:
[----:B-1----:R1:W2:Y:S02]  /*c580*/  SYNCS.PHASECHK.TRANS64.TRYWAIT P1, [R0+URZ+0x100], R3 ;  /* 0x00010003000075a7 */ /* 0x0022a400080211ff */
[----:B--2---:R-:W-:Y:S05]  /*c590*/  @!P1 NANOSLEEP.SYNCS 0x989680 ;  /* 0x009896800000995d */ /* 0x004fea0003900000 */
[----:B------:R-:W2:Y:S02]  /*c5a0*/  @!P1 SYNCS.PHASECHK.TRANS64 P1, [R0+URZ+0x100], R3 ;  /* 0x00010003000095a7 */ /* 0x000ea400080210ff */
[----:B--2---:R-:W-:Y:S05]  /*c5b0*/  @!P1 BRA `(.L_x_168) ;  /* 0xfffffffc00f09947 */ /* 0x004fea000383ffff */
[----:B------:R-:W-:Y:S05]  /*c5c0*/  BRA `(.L_x_169) ;  /* 0xffffff7800c87947 */ /* 0x000fea000383ffff */
.L_x_85:
[----:B--2---:R2:W3:Y:S02]  /*c5d0*/  SYNCS.PHASECHK.TRANS64.TRYWAIT P0, [R12+URZ+0xa0], R9 ;  /* 0x0000a0090c0075a7 */ /* 0x0044e400080011ff */
[----:B---3--:R-:W-:Y:S05]  /*c5e0*/  @!P0 NANOSLEEP.SYNCS 0x989680 ;  /* 0x009896800000895d */ /* 0x008fea0003900000 */
[----:B------:R-:W3:Y:S02]  /*c5f0*/  @!P0 SYNCS.PHASECHK.TRANS64 P0, [R12+URZ+0xa0], R9 ;  /* 0x0000a0090c0085a7 */ /* 0x000ee400080010ff */
[----:B---3--:R-:W-:Y:S05]  /*c600*/  @!P0 BRA `(.L_x_85) ;  /* 0xfffffffc00f08947 */ /* 0x008fea000383ffff */
[----:B------:R-:W-:Y:S05]  /*c610*/  BRA `(.L_x_170) ;  /* 0xffffff7c00f07947 */ /* 0x000fea000383ffff */
.L_x_88:
[----:B------:R-:W-:Y:S07]  /*c620*/  MOV R0, UR21 ;  /* 0x0000001500007c02 */ /* 0x000fee0008000f00 */
.L_x_171:
[----:B--2---:R2:W3:Y:S02]  /*c630*/  SYNCS.PHASECHK.TRANS64.TRYWAIT P2, [R0+URZ+0x98], R11 ;  /* 0x0000980b000075a7 */ /* 0x0044e400080411ff */
[----:B---3--:R-:W-:Y:S05]  /*c640*/  @!P2 NANOSLEEP.SYNCS 0x989680 ;  /* 0x009896800000a95d */ /* 0x008fea0003900000 */
[----:B------:R-:W3:Y:S02]  /*c650*/  @!P2 SYNCS.PHASECHK.TRANS64 P2, [R0+URZ+0x98], R11 ;  /* 0x0000980b0000a5a7 */ /* 0x000ee400080410ff */
[----:B---3--:R-:W-:Y:S05]  /*c660*/  @!P2 BRA `(.L_x_171) ;  /* 0xfffffffc00f0a947 */ /* 0x008fea000383ffff */
[----:B------:R-:W-:Y:S05]  /*c670*/  BRA `(.L_x_87) ;  /* 0xffffff8400587947 */ /* 0x000fea000383ffff */
.L_x_91:
[----:B--2---:R-:W-:Y:S07]  /*c680*/  MOV R0, UR21 ;  /* 0x0000001500007c02 */ /* 0x004fee0008000f00 */
.L_x_172:
[----:B--2---:R2:W3:Y:S02]  /*c690*/  SYNCS.PHASECHK.TRANS64.TRYWAIT P0, [R0+URZ+0x70], R9 ;  /* 0x00007009000075a7 */ /* 0x0044e400080011ff */
[----:B---3--:R-:W-:Y:S05]  /*c6a0*/  @!P0 NANOSLEEP.SYNCS 0x989680 ;  /* 0x009896800000895d */ /* 0x008fea0003900000 */
[----:B------:R-:W3:Y:S02]  /*c6b0*/  @!P0 SYNCS.PHASECHK.TRANS64 P0, [R0+URZ+0x70], R9 ;  /* 0x00007009000085a7 */ /* 0x000ee400080010ff */
[----:B---3--:R-:W-:Y:S05]  /*c6c0*/  @!P0 BRA `(.L_x_172) ;  /* 0xfffffffc00f08947 */ /* 0x008fea000383ffff */
[----:B------:R-:W-:Y:S05]  /*c6d0*/  BRA `(.L_x_173) ;  /* 0xffffff8400b47947 */ /* 0x000fea000383ffff */
.L_x_92:
[----:B------:R-:W-:Y:S07]  /*c6e0*/  MOV R0, UR21 ;  /* 0x0000001500007c02 */ /* 0x000fee0008000f00 */
.L_x_174:
[----:B--2---:R2:W3:Y:S02]  /*c6f0*/  SYNCS.PHASECHK.TRANS64.TRYWAIT P0, [R0+URZ+0x78], R9 ;  /* 0x00007809000075a7 */ /* 0x0044e400080011ff */
[----:B---3--:R-:W-:Y:S05]  /*c700*/  @!P0 NANOSLEEP.SYNCS 0x989680 ;  /* 0x009896800000895d */ /* 0x008fea0003900000 */
[----:B------:R-:W3:Y:S02]  /*c710*/  @!P0 SYNCS.PHASECHK.TRANS64 P0, [R0+URZ+0x78], R9 ;  /* 0x00007809000085a7 */ /* 0x000ee400080010ff */
[----:B---3--:R-:W-:Y:S05]  /*c720*/  @!P0 BRA `(.L_x_174) ;  /* 0xfffffffc00f08947 */ /* 0x008fea000383ffff */
[----:B------:R-:W-:Y:S05]  /*c730*/  BRA `(.L_x_175) ;  /* 0xffffff8400f07947 */ /* 0x000fea000383ffff */
.L_x_93:
[----:B------:R-:W-:Y:S07]  /*c740*/  MOV R0, UR21 ;  /* 0x0000001500007c02 */ /* 0x000fee0008000f00 */
.L_x_176:
[----:B--2---:R2:W3:Y:S02]  /*c750*/  SYNCS.PHASECHK.TRANS64.TRYWAIT P0, [R0+URZ+0x80], R9 ;  /* 0x00008009000075a7 */ /* 0x0044e400080011ff */
[----:B---3--:R-:W-:Y:S05]  /*c760*/  @!P0 NANOSLEEP.SYNCS 0x989680 ;  /* 0x009896800000895d */ /* 0x008fea0003900000 */
[----:B------:R-:W3:Y:S02]  /*c770*/  @!P0 SYNCS.PHASECHK.TRANS64 P0, [R0+URZ+0x80], R9 ;  /* 0x00008009000085a7 */ /* 0x000ee400080010ff */
[----:B---3--:R-:W-:Y:S05]  /*c780*/  @!P0 BRA `(.L_x_176) ;  /* 0xfffffffc00f08947 */ /* 0x008fea000383ffff */
[----:B------:R-:W-:Y:S05]  /*c790*/  BRA `(.L_x_177) ;  /* 0xffffff8800387947 */ /* 0x000fea000383ffff */
.L_x_94:
[----:B------:R-:W-:Y:S07]  /*c7a0*/  MOV R0, UR21 ;  /* 0x0000001500007c02 */ /* 0x000fee0008000f00 */
.L_x_178:
[----:B--2---:R2:W3:Y:S02]  /*c7b0*/  SYNCS.PHASECHK.TRANS64.TRYWAIT P0, [R0+URZ+0x88], R9 ;  /* 0x00008809000075a7 */ /* 0x0044e400080011ff */
[----:B---3--:R-:W-:Y:S05]  /*c7c0*/  @!P0 NANOSLEEP.SYNCS 0x989680 ;  /* 0x009896800000895d */ /* 0x008fea0003900000 */
[----:B------:R-:W3:Y:S02]  /*c7d0*/  @!P0 SYNCS.PHASECHK.TRANS64 P0, [R0+URZ+0x88], R9 ;  /* 0x00008809000085a7 */ /* 0x000ee400080010ff */
[----:B---3--:R-:W-:Y:S05]  /*c7e0*/  @!P0 BRA `(.L_x_178) ;  /* 0xfffffffc00f08947 */ /* 0x008fea000383ffff */
[----:B------:R-:W-:Y:S05]  /*c7f0*/  BRA `(.L_x_179) ;  /* 0xffffff88007c7947 */ /* 0x000fea000383ffff */
.L_x_96:
[----:B------:R-:W-:-:S07]  /*c800*/  MOV R0, UR21 ;  /* 0x0000001500007c02 */ /* 0x000fce0008000f00 */
.L_x_180:
[----:B---3--:R3:W4:Y:S02]  /*c810*/  SYNCS.PHASECHK.TRANS64.TRYWAIT P0, [R0+URZ+0x70], R3 ;  /* 0x00007003000075a7 */ /* 0x00872400080011ff */
[----:B----4-:R-:W-:Y:S05]  /*c820*/  @!P0 NANOSLEEP.SYNCS 0x989680 ;  /* 0x009896800000895d */ /* 0x010fea0003900000 */
[----:B------:R-:W4:Y:S02]  /*c830*/  @!P0 SYNCS.PHASECHK.TRANS64 P0, [R0+URZ+0x70], R3 ;  /* 0x00007003000085a7 */ /* 0x000f2400080010ff */
[----:B----4-:R-:W-:Y:S05]  /*c840*/  @!P0 BRA `(.L_x_180) ;  /* 0xfffffffc00f08947 */ /* 0x010fea000383ffff */
[----:B------:R-:W-:Y:S05]  /*c850*/  BRA `(.L_x_181) ;  /* 0xffffff8800f47947 */ /* 0x000fea000383ffff */
.L_x_97:
[----:B---3--:R-:W-:-:S07]  /*c860*/  MOV R0, UR21 ;  /* 0x0000001500007c02 */ /* 0x008fce0008000f00 */
.L_x_182:
[----:B---3--:R3:W4:Y:S02]  /*c870*/  SYNCS.PHASECHK.TRANS64.TRYWAIT P0, [R0+URZ+0x78], R3 ;  /* 0x00007803000075a7 */ /* 0x00872400080011ff */
[----:B----4-:R-:W-:Y:S05]  /*c880*/  @!P0 NANOSLEEP.SYNCS 0x989680 ;  /* 0x009896800000895d */ /* 0x010fea0003900000 */
[----:B------:R-:W4:Y:S02]  /*c890*/  @!P0 SYNCS.PHASECHK.TRANS64 P0, [R0+URZ+0x78], R3 ;  /* 0x00007803000085a7 */ /* 0x000f2400080010ff */
[----:B----4-:R-:W-:Y:S05]  /*c8a0*/  @!P0 BRA `(.L_x_182) ;  /* 0xfffffffc00f08947 */ /* 0x010fea000383ffff */
[----:B------:R-:W-:Y:S05]  /*c8b0*/  BRA `(.L_x_183) ;  /* 0xffffff8800e47947 */ /* 0x000fea000383ffff */
.L_x_98:
[----:B---3--:R-:W-:-:S07]  /*c8c0*/  MOV R0, UR21 ;  /* 0x0000001500007c02 */ /* 0x008fce0008000f00 */
.L_x_184:
[----:B---3--:R3:W4:Y:S02]  /*c8d0*/  SYNCS.PHASECHK.TRANS64.TRYWAIT P0, [R0+URZ+0x80], R3 ;  /* 0x00008003000075a7 */ /* 0x00872400080011ff */
[----:B----4-:R-:W-:Y:S05]  /*c8e0*/  @!P0 NANOSLEEP.SYNCS 0x989680 ;  /* 0x009896800000895d */ /* 0x010fea0003900000 */
[----:B------:R-:W4:Y:S02]  /*c8f0*/  @!P0 SYNCS.PHASECHK.TRANS64 P0, [R0+URZ+0x80], R3 ;  /* 0x00008003000085a7 */ /* 0x000f2400080010ff */
[----:B----4-:R-:W-:Y:S05]  /*c900*/  @!P0 BRA `(.L_x_184) ;  /* 0xfffffffc00f08947 */ /* 0x010fea000383ffff */
[----:B------:R-:W-:Y:S05]  /*c910*/  BRA `(.L_x_185) ;  /* 0xffffff8800d47947 */ /* 0x000fea000383ffff */
.L_x_100:
[----:B-1----:R1:W2:Y:S02]  /*c920*/  SYNCS.PHASECHK.TRANS64.TRYWAIT P0, [R3+URZ+0xa0], R0 ;  /* 0x0000a000030075a7 */ /* 0x0022a400080011ff */
[----:B--2---:R-:W-:Y:S05]  /*c930*/  @!P0 NANOSLEEP.SYNCS 0x989680 ;  /* 0x009896800000895d */ /* 0x004fea0003900000 */
[----:B------:R-:W2:Y:S02]  /*c940*/  @!P0 SYNCS.PHASECHK.TRANS64 P0, [R3+URZ+0xa0], R0 ;  /* 0x0000a000030085a7 */ /* 0x000ea400080010ff */
[----:B--2---:R-:W-:Y:S05]  /*c950*/  @!P0 BRA `(.L_x_100) ;  /* 0xfffffffc00f08947 */ /* 0x004fea000383ffff */
[----:B------:R-:W-:Y:S05]  /*c960*/  BRA `(.L_x_186) ;  /* 0xffffff8c00987947 */ /* 0x000fea000383ffff */
.L_x_111:
[----:B-1----:R1:W2:Y:S02]  /*c970*/  SYNCS.PHASECHK.TRANS64.TRYWAIT P1, [R3+URZ+0x50], R0 ;  /* 0x00005000030075a7 */ /* 0x0022a400080211ff */
[----:B--2---:R-:W-:Y:S05]  /*c980*/  @!P1 NANOSLEEP.SYNCS 0x989680 ;  /* 0x009896800000995d */ /* 0x004fea0003900000 */
[----:B------:R-:W2:Y:S02]  /*c990*/  @!P1 SYNCS.PHASECHK.TRANS64 P1, [R3+URZ+0x50], R0 ;  /* 0x00005000030095a7 */ /* 0x000ea400080210ff */
[----:B--2---:R-:W-:Y:S05]  /*c9a0*/  @!P1 BRA `(.L_x_111) ;  /* 0xfffffffc00f09947 */ /* 0x004fea000383ffff */
[----:B------:R-:W-:Y:S05]  /*c9b0*/  BRA `(.L_x_110) ;  /* 0xffffff9c001c7947 */ /* 0x000fea000383ffff */
.L_x_113:
[----:B--2---:R2:W4:Y:S02]  /*c9c0*/  SYNCS.PHASECHK.TRANS64.TRYWAIT P0, [R145+URZ+0xc0], R2 ;  /* 0x0000c002910075a7 */ /* 0x00452400080011ff */
[----:B----4-:R-:W-:Y:S05]  /*c9d0*/  @!P0 NANOSLEEP.SYNCS 0x989680 ;  /* 0x009896800000895d */ /* 0x010fea0003900000 */
[----:B------:R-:W4:Y:S02]  /*c9e0*/  @!P0 SYNCS.PHASECHK.TRANS64 P0, [R145+URZ+0xc0], R2 ;  /* 0x0000c002910085a7 */ /* 0x000f2400080010ff */
[----:B----4-:R-:W-:Y:S05]  /*c9f0*/  @!P0 BRA `(.L_x_113) ;  /* 0xfffffffc00f08947 */ /* 0x010fea000383ffff */
[----:B------:R-:W-:Y:S05]  /*ca00*/  BRA `(.L_x_112) ;  /* 0xffffff9c00787947 */ /* 0x000fea000383ffff */
.L_x_121:
[----:B--2---:R2:W3:Y:S02]  /*ca10*/  SYNCS.PHASECHK.TRANS64.TRYWAIT P0, [R107+URZ+0x50], R0 ;  /* 0x000050006b0075a7 */ /* 0x0044e400080011ff */
[----:B---3--:R-:W-:Y:S05]  /*ca20*/  @!P0 NANOSLEEP.SYNCS 0x989680 ;  /* 0x009896800000895d */ /* 0x008fea0003900000 */
[----:B------:R-:W3:Y:S02]  /*ca30*/  @!P0 SYNCS.PHASECHK.TRANS64 P0, [R107+URZ+0x50], R0 ;  /* 0x000050006b0085a7 */ /* 0x000ee400080010ff */
[----:B---3--:R-:W-:Y:S05]  /*ca40*/  @!P0 BRA `(.L_x_121) ;  /* 0xfffffffc00f08947 */ /* 0x008fea000383ffff */
[----:B------:R-:W-:Y:S05]  /*ca50*/  BRA `(.L_x_120) ;  /* 0xffffffb0007c7947 */ /* 0x000fea000383ffff */
.L_x_129:
[----:B--2---:R2:W3:Y:S02]  /*ca60*/  SYNCS.PHASECHK.TRANS64.TRYWAIT P0, [R0+URZ+0x50], R7 ;  /* 0x00005007000075a7 */ /* 0x0044e400080011ff */
[----:B---3--:R-:W-:Y:S05]  /*ca70*/  @!P0 NANOSLEEP.SYNCS 0x989680 ;  /* 0x009896800000895d */ /* 0x008fea0003900000 */
[----:B------:R-:W3:Y:S02]  /*ca80*/  @!P0 SYNCS.PHASECHK.TRANS64 P0, [R0+URZ+0x50], R7 ;  /* 0x00005007000085a7 */ /* 0x000ee400080010ff */
[----:B---3--:R-:W-:Y:S05]  /*ca90*/  @!P0 BRA `(.L_x_129) ;  /* 0xfffffffc00f08947 */ /* 0x008fea000383ffff */
[----:B------:R-:W-:Y:S05]  /*caa0*/  BRA `(.L_x_128) ;  /* 0xffffffc400d07947 */ /* 0x000fea000383ffff */
.L_x_137:
[----:B--2---:R2:W3:Y:S02]  /*cab0*/  SYNCS.PHASECHK.TRANS64.TRYWAIT P0, [R0+URZ+0x50], R5 ;  /* 0x00005005000075a7 */ /* 0x0044e400080011ff */
[----:B---3--:R-:W-:Y:S05]  /*cac0*/  @!P0 NANOSLEEP.SYNCS 0x989680 ;  /* 0x009896800000895d */ /* 0x008fea0003900000 */
[----:B------:R-:W3:Y:S02]  /*cad0*/  @!P0 SYNCS.PHASECHK.TRANS64 P0, [R0+URZ+0x50], R5 ;  /* 0x00005005000085a7 */ /* 0x000ee400080010ff */
[----:B---3--:R-:W-:Y:S05]  /*cae0*/  @!P0 BRA `(.L_x_137) ;  /* 0xfffffffc00f08947 */ /* 0x008fea000383ffff */
[----:B------:R-:W-:Y:S05]  /*caf0*/  BRA `(.L_x_136) ;  /* 0xffffffdc00307947 */ /* 0x000fea000383ffff */
        .weak           $__internal_0_$__cuda_sm10x_tcgen05_guardrail_trap_col_being_dealloced_not_returned_by_alloc
        .type           $__internal_0_$__cuda_sm10x_tcgen05_guardrail_trap_col_being_dealloced_not_returned_by_alloc,@function
        .size           $__internal_0_$__cuda_sm10x_tcgen05_guardrail_trap_col_being_dealloced_not_returned_by_alloc,($__internal_1_$__cuda_sm10x_tcgen05_guardrail_trap_phase_invalid_during_alloc - $__internal_0_$__cuda_sm10x_tcgen05_guardrail_trap_col_being_dealloced_not_returned_by_alloc)
$__internal_0_$__cuda_sm10x_tcgen05_guardrail_trap_col_being_dealloced_not_returned_by_alloc:
[----:B------:R-:W-:Y:S05]  /*cb00*/  BPT.TRAP 0x1 ;  /* 0x000000040000795c */ /* 0x000fea0000300000 */
[----:B------:R-:W-:-:S04]  /*cb10*/  HFMA2 R3, -RZ, RZ, 0, 0 ;  /* 0x00000000ff037431 */ /* 0x000fc800000001ff */
[----:B------:R-:W-:Y:S05]  /*cb20*/  RET.REL.NODEC R2 `(_ZN7cutlass13device_kernelINS_4gemm6kernel13GemmUniversalIN4cute5tupleIJiiiiEEENS1_10collective13CollectiveMmaINS1_35MainloopSm100TmaUmmaWarpSpecializedILi5ELi2ELi2ENS5_IJNS4_1CILi2EEESB_NSA_ILi1EEEEEEEENS5_IJNSA_ILi256EEESF_NSA_ILi128EEEEEEaNS5_IJlSC_lEEEaSI_NS4_8TiledMMAINS4_8MMA_AtomIJNS4_21SM100_MMA_S8_2x1SM_SSIaaiLi256ELi256ELNS4_4UMMA5MajorE0ELSN_0ELNSM_8SaturateE0EEEEEENS4_6LayoutINS5_IJSC_SC_SC_EEENS5_IJNSA_ILi0EEEST_ST_EEEEENS5_IJNS4_10UnderscoreESW_SW_EEEEENS4_28SM100_TMA_2SM_LOAD_MULTICASTENS4_14ComposedLayoutINS4_7SwizzleILi3ELi4ELi3EEENS4_18smem_ptr_flag_bitsILi8EEENSR_INS5_IJNSA_ILi8EEESG_EEENS5_IJSG_SC_EEEEEEEvNS4_8identityENS4_18SM100_TMA_2SM_LOADES19_vS1A_EENS_8epilogue10collective18CollectiveEpilogueINS1D_23Sm100TmaWarpSpecializedILi4ELi2ELi64ELb0ELb0EEEJNS5_IJSG_SF_SG_EEENS5_IJNSR_ISG_SC_EENSR_INSA_ILi64EEESC_EEEEEaSI_aSI_NS1D_6fusion15FusionCallbacksIS1H_NS1N_17LinearCombinationIaiaiLNS_15FloatRoundStyleE2EEES1I_S1M_JEEENS4_5SM1004TMEM4LOAD26SM100_TMEM_LOAD_32dp32b64xENS4_13SM90_TMA_LOADENS10_INS11_ILi2ELi4ELi3EEES14_NSR_INS5_IJS15_S1K_EEENS5_IJS1K_SC_EEEEEEENS4_39AutoVectorizingCopyWithAssumedAlignmentILi128EEENS4_14SM90_TMA_STOREES22_S24_S24_EEEvvEEEEvNT_6ParamsE) ;  /* 0xffffff3402347950 */ /* 0x000fea0003c3ffff */
        .weak           $__internal_1_$__cuda_sm10x_tcgen05_guardrail_trap_phase_invalid_during_alloc
        .type           $__internal_1_$__cuda_sm10x_tcgen05_guardrail_trap_phase_invalid_during_alloc,@function
        .size           $__internal_1_$__cuda_sm10x_tcgen05_guardrail_trap_phase_invalid_during_alloc,($__internal_2_$__cuda_sm10x_tcgen05_guardrail_trap_unallocated_columns_being_dealloced - $__internal_1_$__cuda_sm10x_tcgen05_guardrail_trap_phase_invalid_during_alloc)
$__internal_1_$__cuda_sm10x_tcgen05_guardrail_trap_phase_invalid_during_alloc:
[----:B------:R-:W-:Y:S05]  /*cb30*/  BPT.TRAP 0x1 ;  /* 0x000000040000795c */ /* 0x000fea0000300000 */
[----:B------:R-:W-:-:S04]  /*cb40*/  MOV R5, 0x0 ;  /* 0x0000000000057802 */ /* 0x000fc80000000f00 */
[----:B------:R-:W-:Y:S05]  /*cb50*/  RET.REL.NODEC R4 `(_ZN7cutlass13device_kernelINS_4gemm6kernel13GemmUniversalIN4cute5tupleIJiiiiEEENS1_10collective13CollectiveMmaINS1_35MainloopSm100TmaUmmaWarpSpecializedILi5ELi2ELi2ENS5_IJNS4_1CILi2EEESB_NSA_ILi1EEEEEEEENS5_IJNSA_ILi256EEESF_NSA_ILi128EEEEEEaNS5_IJlSC_lEEEaSI_NS4_8TiledMMAINS4_8MMA_AtomIJNS4_21SM100_MMA_S8_2x1SM_SSIaaiLi256ELi256ELNS4_4UMMA5MajorE0ELSN_0ELNSM_8SaturateE0EEEEEENS4_6LayoutINS5_IJSC_SC_SC_EEENS5_IJNSA_ILi0EEEST_ST_EEEEENS5_IJNS4_10UnderscoreESW_SW_EEEEENS4_28SM100_TMA_2SM_LOAD_MULTICASTENS4_14ComposedLayoutINS4_7SwizzleILi3ELi4ELi3EEENS4_18smem_ptr_flag_bitsILi8EEENSR_INS5_IJNSA_ILi8EEESG_EEENS5_IJSG_SC_EEEEEEEvNS4_8identityENS4_18SM100_TMA_2SM_LOADES19_vS1A_EENS_8epilogue10collective18CollectiveEpilogueINS1D_23Sm100TmaWarpSpecializedILi4ELi2ELi64ELb0ELb0EEEJNS5_IJSG_SF_SG_EEENS5_IJNSR_ISG_SC_EENSR_INSA_ILi64EEESC_EEEEEaSI_aSI_NS1D_6fusion15FusionCallbacksIS1H_NS1N_17LinearCombinationIaiaiLNS_15FloatRoundStyleE2EEES1I_S1M_JEEENS4_5SM1004TMEM4LOAD26SM100_TMEM_LOAD_32dp32b64xENS4_13SM90_TMA_LOADENS10_INS11_ILi2ELi4ELi3EEES14_NSR_INS5_IJS15_S1K_EEENS5_IJS1K_SC_EEEEEEENS4_39AutoVectorizingCopyWithAssumedAlignmentILi128EEENS4_14SM90_TMA_STOREES22_S24_S24_EEEvvEEEEvNT_6ParamsE) ;  /* 0xffffff3404287950 */ /* 0x000fea0003c3ffff */
        .weak           $__internal_2_$__cuda_sm10x_tcgen05_guardrail_trap_unallocated_columns_being_dealloced
        .type           $__internal_2_$__cuda_sm10x_tcgen05_guardrail_trap_unallocated_columns_being_dealloced,@function
        .size           $__internal_2_$__cuda_sm10x_tcgen05_guardrail_trap_unallocated_columns_being_dealloced,(.L_x_188 - $__internal_2_$__cuda_sm10x_tcgen05_guardrail_trap_unallocated_columns_being_dealloced)
$__internal_2_$__cuda_sm10x_tcgen05_guardrail_trap_unallocated_columns_being_dealloced:
[----:B------:R-:W-:Y:S05]  /*cb60*/  BPT.TRAP 0x1 ;  /* 0x000000040000795c */ /* 0x000fea0000300000 */
[----:B------:R-:W-:-:S04]  /*cb70*/  HFMA2 R3, -RZ, RZ, 0, 0 ;  /* 0x00000000ff037431 */ /* 0x000fc800000001ff */
[----:B------:R-:W-:Y:S05]  /*cb80*/  RET.REL.NODEC R2 `(_ZN7cutlass13device_kernelINS_4gemm6kernel13GemmUniversalIN4cute5tupleIJiiiiEEENS1_10collective13CollectiveMmaINS1_35MainloopSm100TmaUmmaWarpSpecializedILi5ELi2ELi2ENS5_IJNS4_1CILi2EEESB_NSA_ILi1EEEEEEEENS5_IJNSA_ILi256EEESF_NSA_ILi128EEEEEEaNS5_IJlSC_lEEEaSI_NS4_8TiledMMAINS4_8MMA_AtomIJNS4_21SM100_MMA_S8_2x1SM_SSIaaiLi256ELi256ELNS4_4UMMA5MajorE0ELSN_0ELNSM_8SaturateE0EEEEEENS4_6LayoutINS5_IJSC_SC_SC_EEENS5_IJNSA_ILi0EEEST_ST_EEEEENS5_IJNS4_10UnderscoreESW_SW_EEEEENS4_28SM100_TMA_2SM_LOAD_MULTICASTENS4_14ComposedLayoutINS4_7SwizzleILi3ELi4ELi3EEENS4_18smem_ptr_flag_bitsILi8EEENSR_INS5_IJNSA_ILi8EEESG_EEENS5_IJSG_SC_EEEEEEEvNS4_8identityENS4_18SM100_TMA_2SM_LOADES19_vS1A_EENS_8epilogue10collective18CollectiveEpilogueINS1D_23Sm100TmaWarpSpecializedILi4ELi2ELi64ELb0ELb0EEEJNS5_IJSG_SF_SG_EEENS5_IJNSR_ISG_SC_EENSR_INSA_ILi64EEESC_EEEEEaSI_aSI_NS1D_6fusion15FusionCallbacksIS1H_NS1N_17LinearCombinationIaiaiLNS_15FloatRoundStyleE2EEES1I_S1M_JEEENS4_5SM1004TMEM4LOAD26SM100_TMEM_LOAD_32dp32b64xENS4_13SM90_TMA_LOADENS10_INS11_ILi2ELi4ELi3EEES14_NSR_INS5_IJS15_S1K_EEENS5_IJS1K_SC_EEEEEEENS4_39AutoVectorizingCopyWithAssumedAlignmentILi128EEENS4_14SM90_TMA_STOREES22_S24_S24_EEEvvEEEEvNT_6ParamsE) ;  /* 0xffffff34021c7950 */ /* 0x000fea0003c3ffff */
.L_x_187:
[----:B------:R-:W-:-:S00]  /*cb90*/  BRA `(.L_x_187) ;  /* 0xfffffffc00fc7947 */ /* 0x000fc0000383ffff */
[----:B------:R-:W-:-:S00]  /*cba0*/  NOP ;  /* 0x0000000000007918 */ /* 0x000fc00000000000 */
        /* <DEDUP_REMOVED lines=13> */
.L_x_188:


//--------------------- .nv.global.init           --------------------------
	.section	.nv.global.init,"aw",@progbits
.nv.global.init:
	.type		$str$27,@object
	.size		$str$27,($str$28 - $str$27)
$str$27:
        /*0000*/ 	.byte	0x28, 0x61, 0x64, 0x64, 0x72, 0x65, 0x73, 0x73, 0x20, 0x26, 0x20, 0x6d, 0x61, 0x73, 0x6b, 0x29
        /*0010*/ 	.byte	0x20, 0x3d, 0x3d, 0x20, 0x30, 0x00
	.type		$str$28,@object
	.size		$str$28,($str$26 - $str$28)
$str$28:
        /*0016*/ 	.byte	0x2f, 0x74, 0x6d, 0x70, 0x2f, 0x63, 0x75, 0x74, 0x6c, 0x61, 0x73, 0x73, 0x5f, 0x73, 0x77, 0x65
        /*0026*/ 	.byte	0x65, 0x70, 0x5f, 0x73, 0x72, 0x63, 0x2f, 0x69, 0x6e, 0x63, 0x6c, 0x75, 0x64, 0x65, 0x2f, 0x63
        /*0036*/ 	.byte	0x75, 0x74, 0x65, 0x2f, 0x70, 0x6f, 0x69, 0x6e, 0x74, 0x65, 0x72, 0x5f, 0x66, 0x6c, 0x61, 0x67
        /*0046*/ 	.byte	0x67, 0x65, 0x64, 0x2e, 0x68, 0x70, 0x70, 0x00
	.type		$str$26,@object
	.size		$str$26,($str$25 - $str$26)
$str$26:
        /*004e*/ 	.byte	0x2f, 0x74, 0x6d, 0x70, 0x2f, 0x63, 0x75, 0x74, 0x6c, 0x61, 0x73, 0x73, 0x5f, 0x73, 0x77, 0x65
        /*005e*/ 	.byte	0x65, 0x70, 0x5f, 0x73, 0x72, 0x63, 0x2f, 0x69, 0x6e, 0x63, 0x6c, 0x75, 0x64, 0x65, 0x2f, 0x63
        /*006e*/ 	.byte	0x75, 0x74, 0x65, 0x2f, 0x61, 0x74, 0x6f, 0x6d, 0x2f, 0x63, 0x6f, 0x70, 0x79, 0x5f, 0x74, 0x72
        /*007e*/ 	.byte	0x61, 0x69, 0x74, 0x73, 0x5f, 0x73, 0x6d, 0x31, 0x30, 0x30, 0x2e, 0x68, 0x70, 0x70, 0x00
	.type		$str$25,@object
	.size		$str$25,(__unnamed_1 - $str$25)
$str$25:
        /*008d*/ 	.byte	0x28, 0x28, 0x75, 0x69, 0x6e, 0x74, 0x33, 0x32, 0x5f, 0x74, 0x28, 0x74, 0x68, 0x72, 0x65, 0x61
        /*009d*/ 	.byte	0x64, 0x49, 0x64, 0x78, 0x2e, 0x78, 0x29, 0x20, 0x2f, 0x20, 0x33, 0x32, 0x29, 0x20, 0x25, 0x20
        /*00ad*/ 	.byte	0x34, 0x29, 0x20, 0x3d, 0x3d, 0x20, 0x28, 0x28, 0x28, 0x74, 0x6d, 0x65, 0x6d, 0x5f, 0x61, 0x64
        /*00bd*/ 	.byte	0x64, 0x72, 0x20, 0x3e, 0x3e, 0x20, 0x31, 0x36, 0x29, 0x20, 0x2f, 0x20, 0x33, 0x32, 0x29, 0x20
        /*00cd*/ 	.byte	0x25, 0x20, 0x34, 0x29, 0x00
	.type		__unnamed_1,@object
	.size		__unnamed_1,(__unnamed_2 - __unnamed_1)
__unnamed_1:
        /*00d2*/ 	.byte	0x61, 0x75, 0x74, 0x6f, 0x20, 0x63, 0x75, 0x74, 0x65, 0x3a, 0x3a, 0x61, 0x73, 0x5f, 0x70, 0x6f
        /* <DEDUP_REMOVED lines=24> */
        /*0262*/ 	.byte	0x5d, 0x00
	.type		__unnamed_2,@object
	.size		__unnamed_2,(__unnamed_3 - __unnamed_2)
__unnamed_2:
        /* <DEDUP_REMOVED lines=26> */
	.type		__unnamed_3,@object
	.size		__unnamed_3,(.L_3 - __unnamed_3)
__unnamed_3:
        /* <DEDUP_REMOVED lines=42> */
        /*0696*/ 	.byte	0x43, 0x3c, 0x30, 0x3e, 0x3e, 0x3e, 0x3e, 0x5d, 0x00
.L_3:


//--------------------- .nv.shared._ZN7cutlass13device_kernelINS_4gemm6kernel13GemmUniversalIN4cute5tupleIJiiiiEEENS1_10collective13CollectiveMmaINS1_35MainloopSm100TmaUmmaWarpSpecializedILi5ELi2ELi2ENS5_IJNS4_1CILi2EEESB_NSA_ILi1EEEEEEEENS5_IJNSA_ILi256EEESF_NSA_ILi128EEEEEEaNS5_IJlSC_lEEEaSI_NS4_8TiledMMAINS4_8MMA_AtomIJNS4_21SM100_MMA_S8_2x1SM_SSIaaiLi256ELi256ELNS4_4UMMA5MajorE0ELSN_0ELNSM_8SaturateE0EEEEEENS4_6LayoutINS5_IJSC_SC_SC_EEENS5_IJNSA_ILi0EEEST_ST_EEEEENS5_IJNS4_10UnderscoreESW_SW_EEEEENS4_28SM100_TMA_2SM_LOAD_MULTICASTENS4_14ComposedLayoutINS4_7SwizzleILi3ELi4ELi3EEENS4_18smem_ptr_flag_bitsILi8EEENSR_INS5_IJNSA_ILi8EEESG_EEENS5_IJSG_SC_EEEEEEEvNS4_8identityENS4_18SM100_TMA_2SM_LOADES19_vS1A_EENS_8epilogue10collective18CollectiveEpilogueINS1D_23Sm100TmaWarpSpecializedILi4ELi2ELi64ELb0ELb0EEEJNS5_IJSG_SF_SG_EEENS5_IJNSR_ISG_SC_EENSR_INSA_ILi64EEESC_EEEEEaSI_aSI_NS1D_6fusion15FusionCallbacksIS1H_NS1N_17LinearCombinationIaiaiLNS_15FloatRoundStyleE2EEES1I_S1M_JEEENS4_5SM1004TMEM4LOAD26SM100_TMEM_LOAD_32dp32b64xENS4_13SM90_TMA_LOADENS10_INS11_ILi2ELi4ELi3EEES14_NSR_INS5_IJS15_S1K_EEENS5_IJS1K_SC_EEEEEEENS4_39AutoVectorizingCopyWithAssumedAlignmentILi128EEENS4_14SM90_TMA_STOREES22_S24_S24_EEEvvEEEEvNT_6ParamsE --------------------------
	.section	.nv.shared._ZN7cutlass13device_kernelINS_4gemm6kernel13GemmUniversalIN4cute5tupleIJiiiiEEENS1_10collective13CollectiveMmaINS1_35MainloopSm100TmaUmmaWarpSpecializedILi5ELi2ELi2ENS5_IJNS4_1CILi2EEESB_NSA_ILi1EEEEEEEENS5_IJNSA_ILi256EEESF_NSA_ILi128EEEEEEaNS5_IJlSC_lEEEaSI_NS4_8TiledMMAINS4_8MMA_AtomIJNS4_21SM100_MMA_S8_2x1SM_SSIaaiLi256ELi256ELNS4_4UMMA5MajorE0ELSN_0ELNSM_8SaturateE0EEEEEENS4_6LayoutINS5_IJSC_SC_SC_EEENS5_IJNSA_ILi0EEEST_ST_EEEEENS5_IJNS4_10UnderscoreESW_SW_EEEEENS4_28SM100_TMA_2SM_LOAD_MULTICASTENS4_14ComposedLayoutINS4_7SwizzleILi3ELi4ELi3EEENS4_18smem_ptr_flag_bitsILi8EEENSR_INS5_IJNSA_ILi8EEESG_EEENS5_IJSG_SC_EEEEEEEvNS4_8identityENS4_18SM100_TMA_2SM_LOADES19_vS1A_EENS_8epilogue10collective18CollectiveEpilogueINS1D_23Sm100TmaWarpSpecializedILi4ELi2ELi64ELb0ELb0EEEJNS5_IJSG_SF_SG_EEENS5_IJNSR_ISG_SC_EENSR_INSA_ILi64EEESC_EEEEEaSI_aSI_NS1D_6fusion15FusionCallbacksIS1H_NS1N_17LinearCombinationIaiaiLNS_15FloatRoundStyleE2EEES1I_S1M_JEEENS4_5SM1004TMEM4LOAD26SM100_TMEM_LOAD_32dp32b64xENS4_13SM90_TMA_LOADENS10_INS11_ILi2ELi4ELi3EEES14_NSR_INS5_IJS15_S1K_EEENS5_IJS1K_SC_EEEEEEENS4_39AutoVectorizingCopyWithAssumedAlignmentILi128EEENS4_14SM90_TMA_STOREES22_S24_S24_EEEvvEEEEvNT_6ParamsE,"aw",@nobits
	.sectionflags	@""
	.align	16
	.zero		1024


//--------------------- .nv.shared.reserved.0     --------------------------
	.section	.nv.shared.reserved.0,"aw",@nobits
	.weak		__nv_reservedSMEM_offset_0_alias
	.size		__nv_reservedSMEM_offset_0_alias, 0, 64
	.other		__nv_reservedSMEM_offset_0_alias,@"STO_CUDA_RESERVED_SHARED STV_DEFAULT"
__nv_reservedSMEM_offset_0_alias:
	.zero		0
.nv.shared.reserved.0:
	.zero		64
	.weak		__nv_reservedSMEM_tcgen05_partition
	.type		__nv_reservedSMEM_tcgen05_partition,@object
	.size		__nv_reservedSMEM_tcgen05_partition,(.L_0 - __nv_reservedSMEM_tcgen05_partition)
__nv_reservedSMEM_tcgen05_partition:
	.zero		32
.L_0:


//--------------------- .nv.global                --------------------------
	.section	.nv.global,"aw",@nobits
.nv.global:
	.type		_ZN40_INTERNAL_af443e66_4_k_cu_9be12633_101474cute1_E,@object
	.size		_ZN40_INTERNAL_af443e66_4_k_cu_9be12633_101474cute1_E,(_ZN40_INTERNAL_af443e66_4_k_cu_9be12633_101474cuda3std3__45__cpo6cbeginE - _ZN40_INTERNAL_af443e66_4_k_cu_9be12633_101474cute1_E)
_ZN40_INTERNAL_af443e66_4_k_cu_9be12633_101474cute1_E:
	.zero		1
	.type		_ZN40_INTERNAL_af443e66_4_k_cu_9be12633_101474cuda3std3__45__cpo6cbeginE,@object
	.size		_ZN40_INTERNAL_af443e66_4_k_cu_9be12633_101474cuda3std3__45__cpo6cbeginE,(_ZN40_INTERNAL_af443e66_4_k_cu_9be12633_101474cuda3std3__48in_placeE - _ZN40_INTERNAL_af443e66_4_k_cu_9be12633_101474cuda3std3__45__cpo6cbeginE)
_ZN40_INTERNAL_af443e66_4_k_cu_9be12633_101474cuda3std3__45__cpo6cbeginE:
	.zero		1
	.type		_ZN40_INTERNAL_af443e66_4_k_cu_9be12633_101474cuda3std3__48in_placeE,@object
	.size		_ZN40_INTERNAL_af443e66_4_k_cu_9be12633_101474cuda3std3__48in_placeE,(_ZN40_INTERNAL_af443e66_4_k_cu_9be12633_101474cuda3std6ranges3__45__cpo9iter_moveE - _ZN40_INTERNAL_af443e66_4_k_cu_9be12633_101474cuda3std3__48in_placeE)
_ZN40_INTERNAL_af443e66_4_k_cu_9be12633_101474cuda3std3__48in_placeE:
	.zero		1
	.type		_ZN40_INTERNAL_af443e66_4_k_cu_9be12633_101474cuda3std6ranges3__45__cpo9iter_moveE,@object
	.size		_ZN40_INTERNAL_af443e66_4_k_cu_9be12633_101474cuda3std6ranges3__45__cpo9iter_moveE,(_ZN40_INTERNAL_af443e66_4_k_cu_9be12633_101474cuda3std3__45__cpo5beginE - _ZN40_INTERNAL_af443e66_4_k_cu_9be12633_101474cuda3std6ranges3__45__cpo9iter_moveE)
_ZN40_INTERNAL_af443e66_4_k_cu_9be12633_101474cuda3std6ranges3__45__cpo9iter_moveE:
	.zero		1
	.type		_ZN40_INTERNAL_af443e66_4_k_cu_9be12633_101474cuda3std3__45__cpo5beginE,@object
	.size		_ZN40_INTERNAL_af443e66_4_k_cu_9be12633_101474cuda3std3__45__cpo5beginE,(_ZN40_INTERNAL_af443e66_4_k_cu_9be12633_101474cuda3std3__442_GLOBAL__N__af443e66_4_k_cu_9be12633_101476ignoreE - _ZN40_INTERNAL_af443e66_4_k_cu_9be12633_101474cuda3std3__45__cpo5beginE)
_ZN40_INTERNAL_af443e66_4_k_cu_9be12633_101474cuda3std3__45__cpo5beginE:
	.zero		1
	.type		_ZN40_INTERNAL_af443e66_4_k_cu_9be12633_101474cuda3std3__442_GLOBAL__N__af443e66_4_k_cu_9be12633_101476ignoreE,@object
	.size		_ZN40_INTERNAL_af443e66_4_k_cu_9be12633_101474cuda3std3__442_GLOBAL__N__af443e66_4_k_cu_9be12633_101476ignoreE,(_ZN40_INTERNAL_af443e66_4_k_cu_9be12633_101474cute7productE - _ZN40_INTERNAL_af443e66_4_k_cu_9be12633_101474cuda3std3__442_GLOBAL__N__af443e66_4_k_cu_9be12633_101476ignoreE)
_ZN40_INTERNAL_af443e66_4_k_cu_9be12633_101474cuda3std3__442_GLOBAL__N__af443e66_4_k_cu_9be12633_101476ignoreE:
	.zero		1
	.type		_ZN40_INTERNAL_af443e66_4_k_cu_9be12633_101474cute7productE,@object
	.size		_ZN40_INTERNAL_af443e66_4_k_cu_9be12633_101474cute7productE,(_ZN40_INTERNAL_af443e66_4_k_cu_9be12633_101474cuda3std3__45__cpo3endE - _ZN40_INTERNAL_af443e66_4_k_cu_9be12633_101474cute7productE)
_ZN40_INTERNAL_af443e66_4_k_cu_9be12633_101474cute7productE:
	.zero		1
	.type		_ZN40_INTERNAL_af443e66_4_k_cu_9be12633_101474cuda3std3__45__cpo3endE,@object
	.size		_ZN40_INTERNAL_af443e66_4_k_cu_9be12633_101474cuda3std3__45__cpo3endE,(_ZN40_INTERNAL_af443e66_4_k_cu_9be12633_101474cuda3std3__419piecewise_constructE - _ZN40_INTERNAL_af443e66_4_k_cu_9be12633_101474cuda3std3__45__cpo3endE)
_ZN40_INTERNAL_af443e66_4_k_cu_9be12633_101474cuda3std3__45__cpo3endE:
	.zero		1
	.type		_ZN40_INTERNAL_af443e66_4_k_cu_9be12633_101474cuda3std3__419piecewise_constructE,@object
	.size		_ZN40_INTERNAL_af443e66_4_k_cu_9be12633_101474cuda3std3__419piecewise_constructE,(_ZN40_INTERNAL_af443e66_4_k_cu_9be12633_101474cuda3std3__45__cpo4cendE - _ZN40_INTERNAL_af443e66_4_k_cu_9be12633_101474cuda3std3__419piecewise_constructE)
_ZN40_INTERNAL_af443e66_4_k_cu_9be12633_101474cuda3std3__419piecewise_constructE:
	.zero		1
	.type		_ZN40_INTERNAL_af443e66_4_k_cu_9be12633_101474cuda3std3__45__cpo4cendE,@object
	.size		_ZN40_INTERNAL_af443e66_4_k_cu_9be12633_101474cuda3std3__45__cpo4cendE,(_ZN40_INTERNAL_af443e66_4_k_cu_9be12633_101474cuda3std6ranges3__45__cpo4swapE - _ZN40_INTERNAL_af443e66_4_k_cu_9be12633_101474cuda3std3__45__cpo4cendE)
_ZN40_INTERNAL_af443e66_4_k_cu_9be12633_101474cuda3std3__45__cpo4cendE:
	.zero		1
	.type		_ZN40_INTERNAL_af443e66_4_k_cu_9be12633_101474cuda3std6ranges3__45__cpo4swapE,@object
	.size		_ZN40_INTERNAL_af443e66_4_k_cu_9be12633_101474cuda3std6ranges3__45__cpo4swapE,(.L_11 - _ZN40_INTERNAL_af443e66_4_k_cu_9be12633_101474cuda3std6ranges3__45__cpo4swapE)
_ZN40_INTERNAL_af443e66_4_k_cu_9be12633_101474cuda3std6ranges3__45__cpo4swapE:
	.zero		1
.L_11:


//--------------------- .nv.constant0._ZN7cutlass13device_kernelINS_4gemm6kernel13GemmUniversalIN4cute5tupleIJiiiiEEENS1_10collective13CollectiveMmaINS1_35MainloopSm100TmaUmmaWarpSpecializedILi5ELi2ELi2ENS5_IJNS4_1CILi2EEESB_NSA_ILi1EEEEEEEENS5_IJNSA_ILi256EEESF_NSA_ILi128EEEEEEaNS5_IJlSC_lEEEaSI_NS4_8TiledMMAINS4_8MMA_AtomIJNS4_21SM100_MMA_S8_2x1SM_SSIaaiLi256ELi256ELNS4_4UMMA5MajorE0ELSN_0ELNSM_8SaturateE0EEEEEENS4_6LayoutINS5_IJSC_SC_SC_EEENS5_IJNSA_ILi0EEEST_ST_EEEEENS5_IJNS4_10UnderscoreESW_SW_EEEEENS4_28SM100_TMA_2SM_LOAD_MULTICASTENS4_14ComposedLayoutINS4_7SwizzleILi3ELi4ELi3EEENS4_18smem_ptr_flag_bitsILi8EEENSR_INS5_IJNSA_ILi8EEESG_EEENS5_IJSG_SC_EEEEEEEvNS4_8identityENS4_18SM100_TMA_2SM_LOADES19_vS1A_EENS_8epilogue10collective18CollectiveEpilogueINS1D_23Sm100TmaWarpSpecializedILi4ELi2ELi64ELb0ELb0EEEJNS5_IJSG_SF_SG_EEENS5_IJNSR_ISG_SC_EENSR_INSA_ILi64EEESC_EEEEEaSI_aSI_NS1D_6fusion15FusionCallbacksIS1H_NS1N_17LinearCombinationIaiaiLNS_15FloatRoundStyleE2EEES1I_S1M_JEEENS4_5SM1004TMEM4LOAD26SM100_TMEM_LOAD_32dp32b64xENS4_13SM90_TMA_LOADENS10_INS11_ILi2ELi4ELi3EEES14_NSR_INS5_IJS15_S1K_EEENS5_IJS1K_SC_EEEEEEENS4_39AutoVectorizingCopyWithAssumedAlignmentILi128EEENS4_14SM90_TMA_STOREES22_S24_S24_EEEvvEEEEvNT_6ParamsE --------------------------
	.section	.nv.constant0._ZN7cutlass13device_kernelINS_4gemm6kernel13GemmUniversalIN4cute5tupleIJiiiiEEENS1_10collective13CollectiveMmaINS1_35MainloopSm100TmaUmmaWarpSpecializedILi5ELi2ELi2ENS5_IJNS4_1CILi2EEESB_NSA_ILi1EEEEEEEENS5_IJNSA_ILi256EEESF_NSA_ILi128EEEEEEaNS5_IJlSC_lEEEaSI_NS4_8TiledMMAINS4_8MMA_AtomIJNS4_21SM100_MMA_S8_2x1SM_SSIaaiLi256ELi256ELNS4_4UMMA5MajorE0ELSN_0ELNSM_8SaturateE0EEEEEENS4_6LayoutINS5_IJSC_SC_SC_EEENS5_IJNSA_ILi0EEEST_ST_EEEEENS5_IJNS4_10UnderscoreESW_SW_EEEEENS4_28SM100_TMA_2SM_LOAD_MULTICASTENS4_14ComposedLayoutINS4_7SwizzleILi3ELi4ELi3EEENS4_18smem_ptr_flag_bitsILi8EEENSR_INS5_IJNSA_ILi8EEESG_EEENS5_IJSG_SC_EEEEEEEvNS4_8identityENS4_18SM100_TMA_2SM_LOADES19_vS1A_EENS_8epilogue10collective18CollectiveEpilogueINS1D_23Sm100TmaWarpSpecializedILi4ELi2ELi64ELb0ELb0EEEJNS5_IJSG_SF_SG_EEENS5_IJNSR_ISG_SC_EENSR_INSA_ILi64EEESC_EEEEEaSI_aSI_NS1D_6fusion15FusionCallbacksIS1H_NS1N_17LinearCombinationIaiaiLNS_15FloatRoundStyleE2EEES1I_S1M_JEEENS4_5SM1004TMEM4LOAD26SM100_TMEM_LOAD_32dp32b64xENS4_13SM90_TMA_LOADENS10_INS11_ILi2ELi4ELi3EEES14_NSR_INS5_IJS15_S1K_EEENS5_IJS1K_SC_EEEEEEENS4_39AutoVectorizingCopyWithAssumedAlignmentILi128EEENS4_14SM90_TMA_STOREES22_S24_S24_EEEvvEEEEvNT_6ParamsE,"a",@progbits
	.sectionflags	@""
	.align	4
.nv.constant0._ZN7cutlass13device_kernelINS_4gemm6kernel13GemmUniversalIN4cute5tupleIJiiiiEEENS1_10collective13CollectiveMmaINS1_35MainloopSm100TmaUmmaWarpSpecializedILi5ELi2ELi2ENS5_IJNS4_1CILi2EEESB_NSA_ILi1EEEEEEEENS5_IJNSA_ILi256EEESF_NSA_ILi128EEEEEEaNS5_IJlSC_lEEEaSI_NS4_8TiledMMAINS4_8MMA_AtomIJNS4_21SM100_MMA_S8_2x1SM_SSIaaiLi256ELi256ELNS4_4UMMA5MajorE0ELSN_0ELNSM_8SaturateE0EEEEEENS4_6LayoutINS5_IJSC_SC_SC_EEENS5_IJNSA_ILi0EEEST_ST_EEEEENS5_IJNS4_10UnderscoreESW_SW_EEEEENS4_28SM100_TMA_2SM_LOAD_MULTICASTENS4_14ComposedLayoutINS4_7SwizzleILi3ELi4ELi3EEENS4_18smem_ptr_flag_bitsILi8EEENSR_INS5_IJNSA_ILi8EEESG_EEENS5_IJSG_SC_EEEEEEEvNS4_8identityENS4_18SM100_TMA_2SM_LOADES19_vS1A_EENS_8epilogue10collective18CollectiveEpilogueINS1D_23Sm100TmaWarpSpecializedILi4ELi2ELi64ELb0ELb0EEEJNS5_IJSG_SF_SG_EEENS5_IJNSR_ISG_SC_EENSR_INSA_ILi64EEESC_EEEEEaSI_aSI_NS1D_6fusion15FusionCallbacksIS1H_NS1N_17LinearCombinationIaiaiLNS_15FloatRoundStyleE2EEES1I_S1M_JEEENS4_5SM1004TMEM4LOAD26SM100_TMEM_LOAD_32dp32b64xENS4_13SM90_TMA_LOADENS10_INS11_ILi2ELi4ELi3EEES14_NSR_INS5_IJS15_S1K_EEENS5_IJS1K_SC_EEEEEEENS4_39AutoVectorizingCopyWithAssumedAlignmentILi128EEENS4_14SM90_TMA_STOREES22_S24_S24_EEEvvEEEEvNT_6ParamsE:
	.zero		2944


//--------------------- SYMBOLS --------------------------

	.type		.nv.reservedSmem.offset0,@object
	.size		.nv.reservedSmem.offset0,0x4
	.type		.nv.reservedSmem.cap,@object
	.size		.nv.reservedSmem.cap,0x4
	.type		__assertfail,@function
